//
// Generated by NVIDIA NVVM Compiler
//
// Compiler Build ID: CL-36424714
// Cuda compilation tools, release 13.0, V13.0.88
// Based on NVVM 20.0.0
//

.version 9.0
.target sm_100
.address_size 64

	// .globl	tvmgen_default_fused_nn_conv2d_add_nn_relu_5_kernel
// _ZZ51tvmgen_default_fused_nn_conv2d_add_nn_relu_5_kernelE15pad_temp_shared has been demoted
// _ZZ51tvmgen_default_fused_nn_conv2d_add_nn_relu_5_kernelE9p1_shared has been demoted
// _ZZ95tvmgen_default_fused_nn_contrib_conv2d_winograd_without_weight_transform_add_nn_relu_2_kernel_1E9p1_shared has been demoted
// _ZZ95tvmgen_default_fused_nn_contrib_conv2d_winograd_without_weight_transform_add_nn_relu_2_kernel_1E16data_pack_shared has been demoted
// _ZZ41tvmgen_default_fused_nn_conv2d_add_kernelE15pad_temp_shared has been demoted
// _ZZ41tvmgen_default_fused_nn_conv2d_add_kernelE9p1_shared has been demoted
// _ZZ51tvmgen_default_fused_nn_conv2d_add_nn_relu_1_kernelE15pad_temp_shared has been demoted
// _ZZ51tvmgen_default_fused_nn_conv2d_add_nn_relu_1_kernelE9p1_shared has been demoted
// _ZZ39tvmgen_default_fused_nn_conv2d_2_kernelE15pad_temp_shared has been demoted
// _ZZ39tvmgen_default_fused_nn_conv2d_2_kernelE9p1_shared has been demoted
// _ZZ39tvmgen_default_fused_nn_conv2d_1_kernelE15pad_temp_shared has been demoted
// _ZZ39tvmgen_default_fused_nn_conv2d_1_kernelE9p1_shared has been demoted
// _ZZ43tvmgen_default_fused_nn_conv2d_add_2_kernelE15pad_temp_shared has been demoted
// _ZZ43tvmgen_default_fused_nn_conv2d_add_2_kernelE9p1_shared has been demoted
// _ZZ62tvmgen_default_fused_nn_conv2d_add_multiply_add_nn_relu_kernelE15pad_temp_shared has been demoted
// _ZZ62tvmgen_default_fused_nn_conv2d_add_multiply_add_nn_relu_kernelE9p1_shared has been demoted
// _ZZ95tvmgen_default_fused_nn_contrib_conv2d_winograd_without_weight_transform_add_nn_relu_1_kernel_1E9p1_shared has been demoted
// _ZZ95tvmgen_default_fused_nn_contrib_conv2d_winograd_without_weight_transform_add_nn_relu_1_kernel_1E16data_pack_shared has been demoted
// _ZZ49tvmgen_default_fused_nn_conv2d_add_nn_relu_kernelE15pad_temp_shared has been demoted
// _ZZ49tvmgen_default_fused_nn_conv2d_add_nn_relu_kernelE9p1_shared has been demoted
// _ZZ95tvmgen_default_fused_nn_contrib_conv2d_winograd_without_weight_transform_add_nn_relu_3_kernel_1E9p1_shared has been demoted
// _ZZ95tvmgen_default_fused_nn_contrib_conv2d_winograd_without_weight_transform_add_nn_relu_3_kernel_1E16data_pack_shared has been demoted
// _ZZ55tvmgen_default_fused_nn_conv2d_add_add_nn_relu_1_kernelE15pad_temp_shared has been demoted
// _ZZ55tvmgen_default_fused_nn_conv2d_add_add_nn_relu_1_kernelE9p1_shared has been demoted
// _ZZ43tvmgen_default_fused_nn_conv2d_add_1_kernelE15pad_temp_shared has been demoted
// _ZZ43tvmgen_default_fused_nn_conv2d_add_1_kernelE9p1_shared has been demoted
// _ZZ51tvmgen_default_fused_nn_conv2d_add_nn_relu_8_kernelE15pad_temp_shared has been demoted
// _ZZ51tvmgen_default_fused_nn_conv2d_add_nn_relu_8_kernelE9p1_shared has been demoted
// _ZZ40tvmgen_default_fused_nn_dense_add_kernelE8red_buf0 has been demoted
// _ZZ40tvmgen_default_fused_nn_dense_add_kernelE11T_matmul_NT_$_0 has been demoted
// _ZZ51tvmgen_default_fused_nn_conv2d_add_nn_relu_7_kernelE15pad_temp_shared has been demoted
// _ZZ51tvmgen_default_fused_nn_conv2d_add_nn_relu_7_kernelE9p1_shared has been demoted
// _ZZ51tvmgen_default_fused_nn_conv2d_add_nn_relu_6_kernelE15pad_temp_shared has been demoted
// _ZZ51tvmgen_default_fused_nn_conv2d_add_nn_relu_6_kernelE9p1_shared has been demoted
// _ZZ53tvmgen_default_fused_nn_conv2d_add_add_nn_relu_kernelE15pad_temp_shared has been demoted
// _ZZ53tvmgen_default_fused_nn_conv2d_add_add_nn_relu_kernelE9p1_shared has been demoted
// _ZZ93tvmgen_default_fused_nn_contrib_conv2d_winograd_without_weight_transform_add_nn_relu_kernel_1E9p1_shared has been demoted
// _ZZ93tvmgen_default_fused_nn_contrib_conv2d_winograd_without_weight_transform_add_nn_relu_kernel_1E16data_pack_shared has been demoted
// _ZZ43tvmgen_default_fused_nn_conv2d_add_3_kernelE15pad_temp_shared has been demoted
// _ZZ43tvmgen_default_fused_nn_conv2d_add_3_kernelE9p1_shared has been demoted
// _ZZ51tvmgen_default_fused_nn_conv2d_add_nn_relu_3_kernelE15pad_temp_shared has been demoted
// _ZZ51tvmgen_default_fused_nn_conv2d_add_nn_relu_3_kernelE9p1_shared has been demoted
// _ZZ51tvmgen_default_fused_nn_conv2d_add_nn_relu_2_kernelE15pad_temp_shared has been demoted
// _ZZ51tvmgen_default_fused_nn_conv2d_add_nn_relu_2_kernelE9p1_shared has been demoted
// _ZZ37tvmgen_default_fused_nn_conv2d_kernelE15pad_temp_shared has been demoted
// _ZZ37tvmgen_default_fused_nn_conv2d_kernelE9p1_shared has been demoted
// _ZZ55tvmgen_default_fused_nn_conv2d_add_add_nn_relu_2_kernelE15pad_temp_shared has been demoted
// _ZZ55tvmgen_default_fused_nn_conv2d_add_add_nn_relu_2_kernelE9p1_shared has been demoted
// _ZZ51tvmgen_default_fused_nn_conv2d_add_nn_relu_4_kernelE15pad_temp_shared has been demoted
// _ZZ51tvmgen_default_fused_nn_conv2d_add_nn_relu_4_kernelE9p1_shared has been demoted
// _ZZ39tvmgen_default_fused_nn_conv2d_3_kernelE15pad_temp_shared has been demoted
// _ZZ39tvmgen_default_fused_nn_conv2d_3_kernelE9p1_shared has been demoted

.visible .entry tvmgen_default_fused_nn_conv2d_add_nn_relu_5_kernel(
	.param .u64 .ptr .align 1 tvmgen_default_fused_nn_conv2d_add_nn_relu_5_kernel_param_0,
	.param .u64 .ptr .align 1 tvmgen_default_fused_nn_conv2d_add_nn_relu_5_kernel_param_1,
	.param .u64 .ptr .align 1 tvmgen_default_fused_nn_conv2d_add_nn_relu_5_kernel_param_2,
	.param .u64 .ptr .align 1 tvmgen_default_fused_nn_conv2d_add_nn_relu_5_kernel_param_3
)
.maxntid 224
{
	.reg .pred 	%p<7>;
	.reg .b16 	%rs<5>;
	.reg .b32 	%r<45>;
	.reg .b32 	%f<55>;
	.reg .b64 	%rd<24>;
	// demoted variable
	.shared .align 4 .b8 _ZZ51tvmgen_default_fused_nn_conv2d_add_nn_relu_5_kernelE15pad_temp_shared[864];
	// demoted variable
	.shared .align 4 .b8 _ZZ51tvmgen_default_fused_nn_conv2d_add_nn_relu_5_kernelE9p1_shared[1024];
	ld.param.u64 	%rd7, [tvmgen_default_fused_nn_conv2d_add_nn_relu_5_kernel_param_0];
	ld.param.u64 	%rd9, [tvmgen_default_fused_nn_conv2d_add_nn_relu_5_kernel_param_1];
	ld.param.u64 	%rd10, [tvmgen_default_fused_nn_conv2d_add_nn_relu_5_kernel_param_2];
	ld.param.u64 	%rd8, [tvmgen_default_fused_nn_conv2d_add_nn_relu_5_kernel_param_3];
	cvta.to.global.u64 	%rd11, %rd10;
	cvta.to.global.u64 	%rd12, %rd9;
	mov.u32 	%r1, %tid.z;
	mov.u32 	%r13, %tid.x;
	shr.u32 	%r14, %r13, 1;
	mad.lo.s32 	%r2, %r1, 7, %r14;
	mad.lo.s32 	%r3, %r1, 14, %r13;
	cvt.u16.u32 	%rs1, %r3;
	mul.hi.u16 	%rs2, %rs1, 2428;
	mul.wide.u16 	%r15, %rs2, 784;
	mov.u32 	%r4, %ctaid.y;
	mul.lo.s16 	%rs3, %rs2, 27;
	sub.s16 	%rs4, %rs1, %rs3;
	cvt.u32.u16 	%r16, %rs4;
	shl.b32 	%r17, %r3, 2;
	mov.u32 	%r18, _ZZ51tvmgen_default_fused_nn_conv2d_add_nn_relu_5_kernelE15pad_temp_shared;
	add.s32 	%r5, %r18, %r17;
	shr.u32 	%r19, %r13, 3;
	add.s32 	%r20, %r19, %r1;
	setp.lt.u32 	%p2, %r20, 16;
	setp.lt.u32 	%p3, %r13, 8;
	and.pred  	%p1, %p3, %p2;
	mov.u32 	%r6, %ctaid.z;
	shl.b32 	%r21, %r6, 14;
	shl.b32 	%r22, %r1, 10;
	shl.b32 	%r23, %r13, 7;
	and.b32  	%r24, %r23, 512;
	shl.b32 	%r25, %r13, 1;
	and.b32  	%r26, %r25, 6;
	shl.b32 	%r27, %r1, 4;
	add.s32 	%r28, %r27, %r25;
	shl.b32 	%r29, %r13, 3;
	add.s32 	%r7, %r18, %r29;
	shl.b32 	%r30, %r28, 2;
	mov.u32 	%r31, _ZZ51tvmgen_default_fused_nn_conv2d_add_nn_relu_5_kernelE9p1_shared;
	add.s32 	%r8, %r31, %r30;
	shl.b32 	%r32, %r1, 6;
	add.s32 	%r9, %r31, %r32;
	add.s32 	%r33, %r21, %r22;
	or.b32  	%r34, %r33, %r24;
	or.b32  	%r35, %r34, %r26;
	mul.wide.u32 	%rd13, %r35, 4;
	add.s64 	%rd14, %rd13, %rd11;
	add.s64 	%rd23, %rd14, 4;
	mad.lo.s32 	%r36, %r4, 56, %r15;
	add.s32 	%r37, %r36, %r16;
	mul.wide.u32 	%rd15, %r37, 4;
	add.s64 	%rd22, %rd12, %rd15;
	mov.b32 	%r44, 0;
	mov.f32 	%f53, 0f00000000;
	not.pred 	%p5, %p1;
	mov.f32 	%f54, %f53;
$L__BB0_1:
	setp.gt.u32 	%p4, %r2, 107;
	bar.sync 	0;
	@%p4 bra 	$L__BB0_3;
	ld.global.nc.f32 	%f6, [%rd22];
	st.shared.f32 	[%r5], %f6;
$L__BB0_3:
	@%p5 bra 	$L__BB0_5;
	ld.global.nc.f32 	%f7, [%rd23+-4];
	st.shared.f32 	[%r8], %f7;
	ld.global.nc.f32 	%f8, [%rd23];
	st.shared.f32 	[%r8+4], %f8;
$L__BB0_5:
	bar.sync 	0;
	ld.shared.f32 	%f9, [%r7];
	ld.shared.f32 	%f10, [%r9];
	fma.rn.f32 	%f11, %f9, %f10, %f54;
	ld.shared.f32 	%f12, [%r9+32];
	fma.rn.f32 	%f13, %f9, %f12, %f53;
	ld.shared.f32 	%f14, [%r7+108];
	ld.shared.f32 	%f15, [%r9+4];
	fma.rn.f32 	%f16, %f14, %f15, %f11;
	ld.shared.f32 	%f17, [%r9+36];
	fma.rn.f32 	%f18, %f14, %f17, %f13;
	ld.shared.f32 	%f19, [%r7+216];
	ld.shared.f32 	%f20, [%r9+8];
	fma.rn.f32 	%f21, %f19, %f20, %f16;
	ld.shared.f32 	%f22, [%r9+40];
	fma.rn.f32 	%f23, %f19, %f22, %f18;
	ld.shared.f32 	%f24, [%r7+324];
	ld.shared.f32 	%f25, [%r9+12];
	fma.rn.f32 	%f26, %f24, %f25, %f21;
	ld.shared.f32 	%f27, [%r9+44];
	fma.rn.f32 	%f28, %f24, %f27, %f23;
	ld.shared.f32 	%f29, [%r7+432];
	ld.shared.f32 	%f30, [%r9+16];
	fma.rn.f32 	%f31, %f29, %f30, %f26;
	ld.shared.f32 	%f32, [%r9+48];
	fma.rn.f32 	%f33, %f29, %f32, %f28;
	ld.shared.f32 	%f34, [%r7+540];
	ld.shared.f32 	%f35, [%r9+20];
	fma.rn.f32 	%f36, %f34, %f35, %f31;
	ld.shared.f32 	%f37, [%r9+52];
	fma.rn.f32 	%f38, %f34, %f37, %f33;
	ld.shared.f32 	%f39, [%r7+648];
	ld.shared.f32 	%f40, [%r9+24];
	fma.rn.f32 	%f41, %f39, %f40, %f36;
	ld.shared.f32 	%f42, [%r9+56];
	fma.rn.f32 	%f43, %f39, %f42, %f38;
	ld.shared.f32 	%f44, [%r7+756];
	ld.shared.f32 	%f45, [%r9+28];
	fma.rn.f32 	%f54, %f44, %f45, %f41;
	ld.shared.f32 	%f46, [%r9+60];
	fma.rn.f32 	%f53, %f44, %f46, %f43;
	add.s32 	%r44, %r44, 1;
	add.s64 	%rd23, %rd23, 32;
	add.s64 	%rd22, %rd22, 25088;
	setp.ne.s32 	%p6, %r44, 64;
	@%p6 bra 	$L__BB0_1;
	shl.b32 	%r38, %r6, 5;
	shl.b32 	%r39, %r1, 1;
	add.s32 	%r40, %r38, %r39;
	mad.lo.s32 	%r41, %r1, 378, %r3;
	mad.lo.s32 	%r42, %r6, 6272, %r41;
	mad.lo.s32 	%r43, %r4, 14, %r42;
	cvta.to.global.u64 	%rd16, %rd8;
	cvta.to.global.u64 	%rd17, %rd7;
	mul.wide.u32 	%rd18, %r40, 4;
	add.s64 	%rd19, %rd16, %rd18;
	ld.global.nc.f32 	%f47, [%rd19];
	add.f32 	%f48, %f54, %f47;
	max.f32 	%f49, %f48, 0f00000000;
	mul.wide.u32 	%rd20, %r43, 4;
	add.s64 	%rd21, %rd17, %rd20;
	st.global.f32 	[%rd21], %f49;
	ld.global.nc.f32 	%f50, [%rd19+4];
	add.f32 	%f51, %f53, %f50;
	max.f32 	%f52, %f51, 0f00000000;
	st.global.f32 	[%rd21+784], %f52;
	ret;

}
	// .globl	tvmgen_default_fused_nn_contrib_conv2d_winograd_without_weight_transform_add_nn_relu_2_kernel_1
.visible .entry tvmgen_default_fused_nn_contrib_conv2d_winograd_without_weight_transform_add_nn_relu_2_kernel_1(
	.param .u64 .ptr .align 1 tvmgen_default_fused_nn_contrib_conv2d_winograd_without_weight_transform_add_nn_relu_2_kernel_1_param_0,
	.param .u64 .ptr .align 1 tvmgen_default_fused_nn_contrib_conv2d_winograd_without_weight_transform_add_nn_relu_2_kernel_1_param_1,
	.param .u64 .ptr .align 1 tvmgen_default_fused_nn_contrib_conv2d_winograd_without_weight_transform_add_nn_relu_2_kernel_1_param_2
)
.maxntid 49
{
	.reg .pred 	%p<3>;
	.reg .b32 	%r<58>;
	.reg .b32 	%f<309>;
	.reg .b64 	%rd<25>;
	// demoted variable
	.shared .align 4 .b8 _ZZ95tvmgen_default_fused_nn_contrib_conv2d_winograd_without_weight_transform_add_nn_relu_2_kernel_1E9p1_shared[512];
	// demoted variable
	.shared .align 4 .b8 _ZZ95tvmgen_default_fused_nn_contrib_conv2d_winograd_without_weight_transform_add_nn_relu_2_kernel_1E16data_pack_shared[1568];
	ld.param.u64 	%rd6, [tvmgen_default_fused_nn_contrib_conv2d_winograd_without_weight_transform_add_nn_relu_2_kernel_1_param_1];
	cvta.to.global.u64 	%rd7, %rd6;
	mov.u32 	%r14, %tid.x;
	mov.u32 	%r15, %ctaid.z;
	shl.b32 	%r16, %r15, 16;
	mov.u32 	%r17, %ctaid.y;
	shl.b32 	%r18, %r17, 4;
	mul.lo.s32 	%r19, %r15, 12544;
	or.b32  	%r20, %r19, %r14;
	shl.b32 	%r21, %r14, 4;
	and.b32  	%r22, %r21, 768;
	and.b32  	%r23, %r14, 15;
	add.s32 	%r24, %r21, 784;
	and.b32  	%r25, %r24, 1792;
	add.s32 	%r26, %r14, 1;
	and.b32  	%r27, %r26, 15;
	add.s32 	%r28, %r21, 1568;
	and.b32  	%r29, %r28, 1792;
	add.s32 	%r30, %r14, 2;
	and.b32  	%r31, %r30, 15;
	or.b32  	%r32, %r16, %r22;
	add.s32 	%r33, %r32, %r18;
	or.b32  	%r56, %r33, %r23;
	or.b32  	%r34, %r16, %r25;
	add.s32 	%r35, %r34, %r18;
	or.b32  	%r55, %r35, %r27;
	or.b32  	%r36, %r16, %r29;
	add.s32 	%r37, %r36, %r18;
	or.b32  	%r54, %r37, %r31;
	mul.wide.u32 	%rd8, %r20, 4;
	add.s64 	%rd9, %rd8, %rd7;
	add.s64 	%rd24, %rd9, 784;
	mov.b32 	%r57, 0;
	mov.f32 	%f293, 0f00000000;
	mov.f32 	%f294, %f293;
	mov.f32 	%f295, %f293;
	mov.f32 	%f296, %f293;
	mov.f32 	%f297, %f293;
	mov.f32 	%f298, %f293;
	mov.f32 	%f299, %f293;
	mov.f32 	%f300, %f293;
	mov.f32 	%f301, %f293;
	mov.f32 	%f302, %f293;
	mov.f32 	%f303, %f293;
	mov.f32 	%f304, %f293;
	mov.f32 	%f305, %f293;
	mov.f32 	%f306, %f293;
	mov.f32 	%f307, %f293;
	mov.f32 	%f308, %f293;
$L__BB1_1:
	ld.param.u64 	%rd22, [tvmgen_default_fused_nn_contrib_conv2d_winograd_without_weight_transform_add_nn_relu_2_kernel_1_param_2];
	setp.gt.u32 	%p1, %r14, 29;
	bar.sync 	0;
	cvta.to.global.u64 	%rd10, %rd22;
	mul.wide.u32 	%rd11, %r56, 4;
	add.s64 	%rd12, %rd10, %rd11;
	ld.global.nc.f32 	%f34, [%rd12];
	shl.b32 	%r38, %r14, 2;
	mov.u32 	%r39, _ZZ95tvmgen_default_fused_nn_contrib_conv2d_winograd_without_weight_transform_add_nn_relu_2_kernel_1E9p1_shared;
	add.s32 	%r40, %r39, %r38;
	st.shared.f32 	[%r40], %f34;
	mul.wide.u32 	%rd13, %r55, 4;
	add.s64 	%rd14, %rd10, %rd13;
	ld.global.nc.f32 	%f35, [%rd14];
	st.shared.f32 	[%r40+196], %f35;
	@%p1 bra 	$L__BB1_3;
	ld.param.u64 	%rd23, [tvmgen_default_fused_nn_contrib_conv2d_winograd_without_weight_transform_add_nn_relu_2_kernel_1_param_2];
	cvta.to.global.u64 	%rd15, %rd23;
	mul.wide.u32 	%rd16, %r54, 4;
	add.s64 	%rd17, %rd15, %rd16;
	ld.global.nc.f32 	%f36, [%rd17];
	mov.u32 	%r42, _ZZ95tvmgen_default_fused_nn_contrib_conv2d_winograd_without_weight_transform_add_nn_relu_2_kernel_1E9p1_shared;
	add.s32 	%r43, %r42, %r38;
	st.shared.f32 	[%r43+392], %f36;
$L__BB1_3:
	ld.global.nc.f32 	%f37, [%rd24+-784];
	mov.u32 	%r46, _ZZ95tvmgen_default_fused_nn_contrib_conv2d_winograd_without_weight_transform_add_nn_relu_2_kernel_1E16data_pack_shared;
	add.s32 	%r47, %r46, %r38;
	st.shared.f32 	[%r47], %f37;
	ld.global.nc.f32 	%f38, [%rd24+-588];
	st.shared.f32 	[%r47+196], %f38;
	ld.global.nc.f32 	%f39, [%rd24+-392];
	st.shared.f32 	[%r47+392], %f39;
	ld.global.nc.f32 	%f40, [%rd24+-196];
	st.shared.f32 	[%r47+588], %f40;
	ld.global.nc.f32 	%f41, [%rd24];
	st.shared.f32 	[%r47+784], %f41;
	ld.global.nc.f32 	%f42, [%rd24+196];
	st.shared.f32 	[%r47+980], %f42;
	ld.global.nc.f32 	%f43, [%rd24+392];
	st.shared.f32 	[%r47+1176], %f43;
	ld.global.nc.f32 	%f44, [%rd24+588];
	st.shared.f32 	[%r47+1372], %f44;
	bar.sync 	0;
	ld.shared.f32 	%f45, [%r47];
	ld.shared.f32 	%f46, [_ZZ95tvmgen_default_fused_nn_contrib_conv2d_winograd_without_weight_transform_add_nn_relu_2_kernel_1E9p1_shared];
	fma.rn.f32 	%f47, %f46, %f45, %f308;
	ld.shared.f32 	%f48, [_ZZ95tvmgen_default_fused_nn_contrib_conv2d_winograd_without_weight_transform_add_nn_relu_2_kernel_1E9p1_shared+32];
	fma.rn.f32 	%f49, %f48, %f45, %f300;
	ld.shared.f32 	%f50, [_ZZ95tvmgen_default_fused_nn_contrib_conv2d_winograd_without_weight_transform_add_nn_relu_2_kernel_1E9p1_shared+4];
	fma.rn.f32 	%f51, %f50, %f45, %f307;
	ld.shared.f32 	%f52, [_ZZ95tvmgen_default_fused_nn_contrib_conv2d_winograd_without_weight_transform_add_nn_relu_2_kernel_1E9p1_shared+36];
	fma.rn.f32 	%f53, %f52, %f45, %f299;
	ld.shared.f32 	%f54, [_ZZ95tvmgen_default_fused_nn_contrib_conv2d_winograd_without_weight_transform_add_nn_relu_2_kernel_1E9p1_shared+8];
	fma.rn.f32 	%f55, %f54, %f45, %f306;
	ld.shared.f32 	%f56, [_ZZ95tvmgen_default_fused_nn_contrib_conv2d_winograd_without_weight_transform_add_nn_relu_2_kernel_1E9p1_shared+40];
	fma.rn.f32 	%f57, %f56, %f45, %f298;
	ld.shared.f32 	%f58, [_ZZ95tvmgen_default_fused_nn_contrib_conv2d_winograd_without_weight_transform_add_nn_relu_2_kernel_1E9p1_shared+12];
	fma.rn.f32 	%f59, %f58, %f45, %f305;
	ld.shared.f32 	%f60, [_ZZ95tvmgen_default_fused_nn_contrib_conv2d_winograd_without_weight_transform_add_nn_relu_2_kernel_1E9p1_shared+44];
	fma.rn.f32 	%f61, %f60, %f45, %f297;
	ld.shared.f32 	%f62, [_ZZ95tvmgen_default_fused_nn_contrib_conv2d_winograd_without_weight_transform_add_nn_relu_2_kernel_1E9p1_shared+16];
	fma.rn.f32 	%f63, %f62, %f45, %f304;
	ld.shared.f32 	%f64, [_ZZ95tvmgen_default_fused_nn_contrib_conv2d_winograd_without_weight_transform_add_nn_relu_2_kernel_1E9p1_shared+48];
	fma.rn.f32 	%f65, %f64, %f45, %f296;
	ld.shared.f32 	%f66, [_ZZ95tvmgen_default_fused_nn_contrib_conv2d_winograd_without_weight_transform_add_nn_relu_2_kernel_1E9p1_shared+20];
	fma.rn.f32 	%f67, %f66, %f45, %f303;
	ld.shared.f32 	%f68, [_ZZ95tvmgen_default_fused_nn_contrib_conv2d_winograd_without_weight_transform_add_nn_relu_2_kernel_1E9p1_shared+52];
	fma.rn.f32 	%f69, %f68, %f45, %f295;
	ld.shared.f32 	%f70, [_ZZ95tvmgen_default_fused_nn_contrib_conv2d_winograd_without_weight_transform_add_nn_relu_2_kernel_1E9p1_shared+24];
	fma.rn.f32 	%f71, %f70, %f45, %f302;
	ld.shared.f32 	%f72, [_ZZ95tvmgen_default_fused_nn_contrib_conv2d_winograd_without_weight_transform_add_nn_relu_2_kernel_1E9p1_shared+56];
	fma.rn.f32 	%f73, %f72, %f45, %f294;
	ld.shared.f32 	%f74, [_ZZ95tvmgen_default_fused_nn_contrib_conv2d_winograd_without_weight_transform_add_nn_relu_2_kernel_1E9p1_shared+28];
	fma.rn.f32 	%f75, %f74, %f45, %f301;
	ld.shared.f32 	%f76, [_ZZ95tvmgen_default_fused_nn_contrib_conv2d_winograd_without_weight_transform_add_nn_relu_2_kernel_1E9p1_shared+60];
	fma.rn.f32 	%f77, %f76, %f45, %f293;
	ld.shared.f32 	%f78, [%r47+196];
	ld.shared.f32 	%f79, [_ZZ95tvmgen_default_fused_nn_contrib_conv2d_winograd_without_weight_transform_add_nn_relu_2_kernel_1E9p1_shared+64];
	fma.rn.f32 	%f80, %f79, %f78, %f47;
	ld.shared.f32 	%f81, [_ZZ95tvmgen_default_fused_nn_contrib_conv2d_winograd_without_weight_transform_add_nn_relu_2_kernel_1E9p1_shared+96];
	fma.rn.f32 	%f82, %f81, %f78, %f49;
	ld.shared.f32 	%f83, [_ZZ95tvmgen_default_fused_nn_contrib_conv2d_winograd_without_weight_transform_add_nn_relu_2_kernel_1E9p1_shared+68];
	fma.rn.f32 	%f84, %f83, %f78, %f51;
	ld.shared.f32 	%f85, [_ZZ95tvmgen_default_fused_nn_contrib_conv2d_winograd_without_weight_transform_add_nn_relu_2_kernel_1E9p1_shared+100];
	fma.rn.f32 	%f86, %f85, %f78, %f53;
	ld.shared.f32 	%f87, [_ZZ95tvmgen_default_fused_nn_contrib_conv2d_winograd_without_weight_transform_add_nn_relu_2_kernel_1E9p1_shared+72];
	fma.rn.f32 	%f88, %f87, %f78, %f55;
	ld.shared.f32 	%f89, [_ZZ95tvmgen_default_fused_nn_contrib_conv2d_winograd_without_weight_transform_add_nn_relu_2_kernel_1E9p1_shared+104];
	fma.rn.f32 	%f90, %f89, %f78, %f57;
	ld.shared.f32 	%f91, [_ZZ95tvmgen_default_fused_nn_contrib_conv2d_winograd_without_weight_transform_add_nn_relu_2_kernel_1E9p1_shared+76];
	fma.rn.f32 	%f92, %f91, %f78, %f59;
	ld.shared.f32 	%f93, [_ZZ95tvmgen_default_fused_nn_contrib_conv2d_winograd_without_weight_transform_add_nn_relu_2_kernel_1E9p1_shared+108];
	fma.rn.f32 	%f94, %f93, %f78, %f61;
	ld.shared.f32 	%f95, [_ZZ95tvmgen_default_fused_nn_contrib_conv2d_winograd_without_weight_transform_add_nn_relu_2_kernel_1E9p1_shared+80];
	fma.rn.f32 	%f96, %f95, %f78, %f63;
	ld.shared.f32 	%f97, [_ZZ95tvmgen_default_fused_nn_contrib_conv2d_winograd_without_weight_transform_add_nn_relu_2_kernel_1E9p1_shared+112];
	fma.rn.f32 	%f98, %f97, %f78, %f65;
	ld.shared.f32 	%f99, [_ZZ95tvmgen_default_fused_nn_contrib_conv2d_winograd_without_weight_transform_add_nn_relu_2_kernel_1E9p1_shared+84];
	fma.rn.f32 	%f100, %f99, %f78, %f67;
	ld.shared.f32 	%f101, [_ZZ95tvmgen_default_fused_nn_contrib_conv2d_winograd_without_weight_transform_add_nn_relu_2_kernel_1E9p1_shared+116];
	fma.rn.f32 	%f102, %f101, %f78, %f69;
	ld.shared.f32 	%f103, [_ZZ95tvmgen_default_fused_nn_contrib_conv2d_winograd_without_weight_transform_add_nn_relu_2_kernel_1E9p1_shared+88];
	fma.rn.f32 	%f104, %f103, %f78, %f71;
	ld.shared.f32 	%f105, [_ZZ95tvmgen_default_fused_nn_contrib_conv2d_winograd_without_weight_transform_add_nn_relu_2_kernel_1E9p1_shared+120];
	fma.rn.f32 	%f106, %f105, %f78, %f73;
	ld.shared.f32 	%f107, [_ZZ95tvmgen_default_fused_nn_contrib_conv2d_winograd_without_weight_transform_add_nn_relu_2_kernel_1E9p1_shared+92];
	fma.rn.f32 	%f108, %f107, %f78, %f75;
	ld.shared.f32 	%f109, [_ZZ95tvmgen_default_fused_nn_contrib_conv2d_winograd_without_weight_transform_add_nn_relu_2_kernel_1E9p1_shared+124];
	fma.rn.f32 	%f110, %f109, %f78, %f77;
	ld.shared.f32 	%f111, [%r47+392];
	ld.shared.f32 	%f112, [_ZZ95tvmgen_default_fused_nn_contrib_conv2d_winograd_without_weight_transform_add_nn_relu_2_kernel_1E9p1_shared+128];
	fma.rn.f32 	%f113, %f112, %f111, %f80;
	ld.shared.f32 	%f114, [_ZZ95tvmgen_default_fused_nn_contrib_conv2d_winograd_without_weight_transform_add_nn_relu_2_kernel_1E9p1_shared+160];
	fma.rn.f32 	%f115, %f114, %f111, %f82;
	ld.shared.f32 	%f116, [_ZZ95tvmgen_default_fused_nn_contrib_conv2d_winograd_without_weight_transform_add_nn_relu_2_kernel_1E9p1_shared+132];
	fma.rn.f32 	%f117, %f116, %f111, %f84;
	ld.shared.f32 	%f118, [_ZZ95tvmgen_default_fused_nn_contrib_conv2d_winograd_without_weight_transform_add_nn_relu_2_kernel_1E9p1_shared+164];
	fma.rn.f32 	%f119, %f118, %f111, %f86;
	ld.shared.f32 	%f120, [_ZZ95tvmgen_default_fused_nn_contrib_conv2d_winograd_without_weight_transform_add_nn_relu_2_kernel_1E9p1_shared+136];
	fma.rn.f32 	%f121, %f120, %f111, %f88;
	ld.shared.f32 	%f122, [_ZZ95tvmgen_default_fused_nn_contrib_conv2d_winograd_without_weight_transform_add_nn_relu_2_kernel_1E9p1_shared+168];
	fma.rn.f32 	%f123, %f122, %f111, %f90;
	ld.shared.f32 	%f124, [_ZZ95tvmgen_default_fused_nn_contrib_conv2d_winograd_without_weight_transform_add_nn_relu_2_kernel_1E9p1_shared+140];
	fma.rn.f32 	%f125, %f124, %f111, %f92;
	ld.shared.f32 	%f126, [_ZZ95tvmgen_default_fused_nn_contrib_conv2d_winograd_without_weight_transform_add_nn_relu_2_kernel_1E9p1_shared+172];
	fma.rn.f32 	%f127, %f126, %f111, %f94;
	ld.shared.f32 	%f128, [_ZZ95tvmgen_default_fused_nn_contrib_conv2d_winograd_without_weight_transform_add_nn_relu_2_kernel_1E9p1_shared+144];
	fma.rn.f32 	%f129, %f128, %f111, %f96;
	ld.shared.f32 	%f130, [_ZZ95tvmgen_default_fused_nn_contrib_conv2d_winograd_without_weight_transform_add_nn_relu_2_kernel_1E9p1_shared+176];
	fma.rn.f32 	%f131, %f130, %f111, %f98;
	ld.shared.f32 	%f132, [_ZZ95tvmgen_default_fused_nn_contrib_conv2d_winograd_without_weight_transform_add_nn_relu_2_kernel_1E9p1_shared+148];
	fma.rn.f32 	%f133, %f132, %f111, %f100;
	ld.shared.f32 	%f134, [_ZZ95tvmgen_default_fused_nn_contrib_conv2d_winograd_without_weight_transform_add_nn_relu_2_kernel_1E9p1_shared+180];
	fma.rn.f32 	%f135, %f134, %f111, %f102;
	ld.shared.f32 	%f136, [_ZZ95tvmgen_default_fused_nn_contrib_conv2d_winograd_without_weight_transform_add_nn_relu_2_kernel_1E9p1_shared+152];
	fma.rn.f32 	%f137, %f136, %f111, %f104;
	ld.shared.f32 	%f138, [_ZZ95tvmgen_default_fused_nn_contrib_conv2d_winograd_without_weight_transform_add_nn_relu_2_kernel_1E9p1_shared+184];
	fma.rn.f32 	%f139, %f138, %f111, %f106;
	ld.shared.f32 	%f140, [_ZZ95tvmgen_default_fused_nn_contrib_conv2d_winograd_without_weight_transform_add_nn_relu_2_kernel_1E9p1_shared+156];
	fma.rn.f32 	%f141, %f140, %f111, %f108;
	ld.shared.f32 	%f142, [_ZZ95tvmgen_default_fused_nn_contrib_conv2d_winograd_without_weight_transform_add_nn_relu_2_kernel_1E9p1_shared+188];
	fma.rn.f32 	%f143, %f142, %f111, %f110;
	ld.shared.f32 	%f144, [%r47+588];
	ld.shared.f32 	%f145, [_ZZ95tvmgen_default_fused_nn_contrib_conv2d_winograd_without_weight_transform_add_nn_relu_2_kernel_1E9p1_shared+192];
	fma.rn.f32 	%f146, %f145, %f144, %f113;
	ld.shared.f32 	%f147, [_ZZ95tvmgen_default_fused_nn_contrib_conv2d_winograd_without_weight_transform_add_nn_relu_2_kernel_1E9p1_shared+224];
	fma.rn.f32 	%f148, %f147, %f144, %f115;
	ld.shared.f32 	%f149, [_ZZ95tvmgen_default_fused_nn_contrib_conv2d_winograd_without_weight_transform_add_nn_relu_2_kernel_1E9p1_shared+196];
	fma.rn.f32 	%f150, %f149, %f144, %f117;
	ld.shared.f32 	%f151, [_ZZ95tvmgen_default_fused_nn_contrib_conv2d_winograd_without_weight_transform_add_nn_relu_2_kernel_1E9p1_shared+228];
	fma.rn.f32 	%f152, %f151, %f144, %f119;
	ld.shared.f32 	%f153, [_ZZ95tvmgen_default_fused_nn_contrib_conv2d_winograd_without_weight_transform_add_nn_relu_2_kernel_1E9p1_shared+200];
	fma.rn.f32 	%f154, %f153, %f144, %f121;
	ld.shared.f32 	%f155, [_ZZ95tvmgen_default_fused_nn_contrib_conv2d_winograd_without_weight_transform_add_nn_relu_2_kernel_1E9p1_shared+232];
	fma.rn.f32 	%f156, %f155, %f144, %f123;
	ld.shared.f32 	%f157, [_ZZ95tvmgen_default_fused_nn_contrib_conv2d_winograd_without_weight_transform_add_nn_relu_2_kernel_1E9p1_shared+204];
	fma.rn.f32 	%f158, %f157, %f144, %f125;
	ld.shared.f32 	%f159, [_ZZ95tvmgen_default_fused_nn_contrib_conv2d_winograd_without_weight_transform_add_nn_relu_2_kernel_1E9p1_shared+236];
	fma.rn.f32 	%f160, %f159, %f144, %f127;
	ld.shared.f32 	%f161, [_ZZ95tvmgen_default_fused_nn_contrib_conv2d_winograd_without_weight_transform_add_nn_relu_2_kernel_1E9p1_shared+208];
	fma.rn.f32 	%f162, %f161, %f144, %f129;
	ld.shared.f32 	%f163, [_ZZ95tvmgen_default_fused_nn_contrib_conv2d_winograd_without_weight_transform_add_nn_relu_2_kernel_1E9p1_shared+240];
	fma.rn.f32 	%f164, %f163, %f144, %f131;
	ld.shared.f32 	%f165, [_ZZ95tvmgen_default_fused_nn_contrib_conv2d_winograd_without_weight_transform_add_nn_relu_2_kernel_1E9p1_shared+212];
	fma.rn.f32 	%f166, %f165, %f144, %f133;
	ld.shared.f32 	%f167, [_ZZ95tvmgen_default_fused_nn_contrib_conv2d_winograd_without_weight_transform_add_nn_relu_2_kernel_1E9p1_shared+244];
	fma.rn.f32 	%f168, %f167, %f144, %f135;
	ld.shared.f32 	%f169, [_ZZ95tvmgen_default_fused_nn_contrib_conv2d_winograd_without_weight_transform_add_nn_relu_2_kernel_1E9p1_shared+216];
	fma.rn.f32 	%f170, %f169, %f144, %f137;
	ld.shared.f32 	%f171, [_ZZ95tvmgen_default_fused_nn_contrib_conv2d_winograd_without_weight_transform_add_nn_relu_2_kernel_1E9p1_shared+248];
	fma.rn.f32 	%f172, %f171, %f144, %f139;
	ld.shared.f32 	%f173, [_ZZ95tvmgen_default_fused_nn_contrib_conv2d_winograd_without_weight_transform_add_nn_relu_2_kernel_1E9p1_shared+220];
	fma.rn.f32 	%f174, %f173, %f144, %f141;
	ld.shared.f32 	%f175, [_ZZ95tvmgen_default_fused_nn_contrib_conv2d_winograd_without_weight_transform_add_nn_relu_2_kernel_1E9p1_shared+252];
	fma.rn.f32 	%f176, %f175, %f144, %f143;
	ld.shared.f32 	%f177, [%r47+784];
	ld.shared.f32 	%f178, [_ZZ95tvmgen_default_fused_nn_contrib_conv2d_winograd_without_weight_transform_add_nn_relu_2_kernel_1E9p1_shared+256];
	fma.rn.f32 	%f179, %f178, %f177, %f146;
	ld.shared.f32 	%f180, [_ZZ95tvmgen_default_fused_nn_contrib_conv2d_winograd_without_weight_transform_add_nn_relu_2_kernel_1E9p1_shared+288];
	fma.rn.f32 	%f181, %f180, %f177, %f148;
	ld.shared.f32 	%f182, [_ZZ95tvmgen_default_fused_nn_contrib_conv2d_winograd_without_weight_transform_add_nn_relu_2_kernel_1E9p1_shared+260];
	fma.rn.f32 	%f183, %f182, %f177, %f150;
	ld.shared.f32 	%f184, [_ZZ95tvmgen_default_fused_nn_contrib_conv2d_winograd_without_weight_transform_add_nn_relu_2_kernel_1E9p1_shared+292];
	fma.rn.f32 	%f185, %f184, %f177, %f152;
	ld.shared.f32 	%f186, [_ZZ95tvmgen_default_fused_nn_contrib_conv2d_winograd_without_weight_transform_add_nn_relu_2_kernel_1E9p1_shared+264];
	fma.rn.f32 	%f187, %f186, %f177, %f154;
	ld.shared.f32 	%f188, [_ZZ95tvmgen_default_fused_nn_contrib_conv2d_winograd_without_weight_transform_add_nn_relu_2_kernel_1E9p1_shared+296];
	fma.rn.f32 	%f189, %f188, %f177, %f156;
	ld.shared.f32 	%f190, [_ZZ95tvmgen_default_fused_nn_contrib_conv2d_winograd_without_weight_transform_add_nn_relu_2_kernel_1E9p1_shared+268];
	fma.rn.f32 	%f191, %f190, %f177, %f158;
	ld.shared.f32 	%f192, [_ZZ95tvmgen_default_fused_nn_contrib_conv2d_winograd_without_weight_transform_add_nn_relu_2_kernel_1E9p1_shared+300];
	fma.rn.f32 	%f193, %f192, %f177, %f160;
	ld.shared.f32 	%f194, [_ZZ95tvmgen_default_fused_nn_contrib_conv2d_winograd_without_weight_transform_add_nn_relu_2_kernel_1E9p1_shared+272];
	fma.rn.f32 	%f195, %f194, %f177, %f162;
	ld.shared.f32 	%f196, [_ZZ95tvmgen_default_fused_nn_contrib_conv2d_winograd_without_weight_transform_add_nn_relu_2_kernel_1E9p1_shared+304];
	fma.rn.f32 	%f197, %f196, %f177, %f164;
	ld.shared.f32 	%f198, [_ZZ95tvmgen_default_fused_nn_contrib_conv2d_winograd_without_weight_transform_add_nn_relu_2_kernel_1E9p1_shared+276];
	fma.rn.f32 	%f199, %f198, %f177, %f166;
	ld.shared.f32 	%f200, [_ZZ95tvmgen_default_fused_nn_contrib_conv2d_winograd_without_weight_transform_add_nn_relu_2_kernel_1E9p1_shared+308];
	fma.rn.f32 	%f201, %f200, %f177, %f168;
	ld.shared.f32 	%f202, [_ZZ95tvmgen_default_fused_nn_contrib_conv2d_winograd_without_weight_transform_add_nn_relu_2_kernel_1E9p1_shared+280];
	fma.rn.f32 	%f203, %f202, %f177, %f170;
	ld.shared.f32 	%f204, [_ZZ95tvmgen_default_fused_nn_contrib_conv2d_winograd_without_weight_transform_add_nn_relu_2_kernel_1E9p1_shared+312];
	fma.rn.f32 	%f205, %f204, %f177, %f172;
	ld.shared.f32 	%f206, [_ZZ95tvmgen_default_fused_nn_contrib_conv2d_winograd_without_weight_transform_add_nn_relu_2_kernel_1E9p1_shared+284];
	fma.rn.f32 	%f207, %f206, %f177, %f174;
	ld.shared.f32 	%f208, [_ZZ95tvmgen_default_fused_nn_contrib_conv2d_winograd_without_weight_transform_add_nn_relu_2_kernel_1E9p1_shared+316];
	fma.rn.f32 	%f209, %f208, %f177, %f176;
	ld.shared.f32 	%f210, [%r47+980];
	ld.shared.f32 	%f211, [_ZZ95tvmgen_default_fused_nn_contrib_conv2d_winograd_without_weight_transform_add_nn_relu_2_kernel_1E9p1_shared+320];
	fma.rn.f32 	%f212, %f211, %f210, %f179;
	ld.shared.f32 	%f213, [_ZZ95tvmgen_default_fused_nn_contrib_conv2d_winograd_without_weight_transform_add_nn_relu_2_kernel_1E9p1_shared+352];
	fma.rn.f32 	%f214, %f213, %f210, %f181;
	ld.shared.f32 	%f215, [_ZZ95tvmgen_default_fused_nn_contrib_conv2d_winograd_without_weight_transform_add_nn_relu_2_kernel_1E9p1_shared+324];
	fma.rn.f32 	%f216, %f215, %f210, %f183;
	ld.shared.f32 	%f217, [_ZZ95tvmgen_default_fused_nn_contrib_conv2d_winograd_without_weight_transform_add_nn_relu_2_kernel_1E9p1_shared+356];
	fma.rn.f32 	%f218, %f217, %f210, %f185;
	ld.shared.f32 	%f219, [_ZZ95tvmgen_default_fused_nn_contrib_conv2d_winograd_without_weight_transform_add_nn_relu_2_kernel_1E9p1_shared+328];
	fma.rn.f32 	%f220, %f219, %f210, %f187;
	ld.shared.f32 	%f221, [_ZZ95tvmgen_default_fused_nn_contrib_conv2d_winograd_without_weight_transform_add_nn_relu_2_kernel_1E9p1_shared+360];
	fma.rn.f32 	%f222, %f221, %f210, %f189;
	ld.shared.f32 	%f223, [_ZZ95tvmgen_default_fused_nn_contrib_conv2d_winograd_without_weight_transform_add_nn_relu_2_kernel_1E9p1_shared+332];
	fma.rn.f32 	%f224, %f223, %f210, %f191;
	ld.shared.f32 	%f225, [_ZZ95tvmgen_default_fused_nn_contrib_conv2d_winograd_without_weight_transform_add_nn_relu_2_kernel_1E9p1_shared+364];
	fma.rn.f32 	%f226, %f225, %f210, %f193;
	ld.shared.f32 	%f227, [_ZZ95tvmgen_default_fused_nn_contrib_conv2d_winograd_without_weight_transform_add_nn_relu_2_kernel_1E9p1_shared+336];
	fma.rn.f32 	%f228, %f227, %f210, %f195;
	ld.shared.f32 	%f229, [_ZZ95tvmgen_default_fused_nn_contrib_conv2d_winograd_without_weight_transform_add_nn_relu_2_kernel_1E9p1_shared+368];
	fma.rn.f32 	%f230, %f229, %f210, %f197;
	ld.shared.f32 	%f231, [_ZZ95tvmgen_default_fused_nn_contrib_conv2d_winograd_without_weight_transform_add_nn_relu_2_kernel_1E9p1_shared+340];
	fma.rn.f32 	%f232, %f231, %f210, %f199;
	ld.shared.f32 	%f233, [_ZZ95tvmgen_default_fused_nn_contrib_conv2d_winograd_without_weight_transform_add_nn_relu_2_kernel_1E9p1_shared+372];
	fma.rn.f32 	%f234, %f233, %f210, %f201;
	ld.shared.f32 	%f235, [_ZZ95tvmgen_default_fused_nn_contrib_conv2d_winograd_without_weight_transform_add_nn_relu_2_kernel_1E9p1_shared+344];
	fma.rn.f32 	%f236, %f235, %f210, %f203;
	ld.shared.f32 	%f237, [_ZZ95tvmgen_default_fused_nn_contrib_conv2d_winograd_without_weight_transform_add_nn_relu_2_kernel_1E9p1_shared+376];
	fma.rn.f32 	%f238, %f237, %f210, %f205;
	ld.shared.f32 	%f239, [_ZZ95tvmgen_default_fused_nn_contrib_conv2d_winograd_without_weight_transform_add_nn_relu_2_kernel_1E9p1_shared+348];
	fma.rn.f32 	%f240, %f239, %f210, %f207;
	ld.shared.f32 	%f241, [_ZZ95tvmgen_default_fused_nn_contrib_conv2d_winograd_without_weight_transform_add_nn_relu_2_kernel_1E9p1_shared+380];
	fma.rn.f32 	%f242, %f241, %f210, %f209;
	ld.shared.f32 	%f243, [%r47+1176];
	ld.shared.f32 	%f244, [_ZZ95tvmgen_default_fused_nn_contrib_conv2d_winograd_without_weight_transform_add_nn_relu_2_kernel_1E9p1_shared+384];
	fma.rn.f32 	%f245, %f244, %f243, %f212;
	ld.shared.f32 	%f246, [_ZZ95tvmgen_default_fused_nn_contrib_conv2d_winograd_without_weight_transform_add_nn_relu_2_kernel_1E9p1_shared+416];
	fma.rn.f32 	%f247, %f246, %f243, %f214;
	ld.shared.f32 	%f248, [_ZZ95tvmgen_default_fused_nn_contrib_conv2d_winograd_without_weight_transform_add_nn_relu_2_kernel_1E9p1_shared+388];
	fma.rn.f32 	%f249, %f248, %f243, %f216;
	ld.shared.f32 	%f250, [_ZZ95tvmgen_default_fused_nn_contrib_conv2d_winograd_without_weight_transform_add_nn_relu_2_kernel_1E9p1_shared+420];
	fma.rn.f32 	%f251, %f250, %f243, %f218;
	ld.shared.f32 	%f252, [_ZZ95tvmgen_default_fused_nn_contrib_conv2d_winograd_without_weight_transform_add_nn_relu_2_kernel_1E9p1_shared+392];
	fma.rn.f32 	%f253, %f252, %f243, %f220;
	ld.shared.f32 	%f254, [_ZZ95tvmgen_default_fused_nn_contrib_conv2d_winograd_without_weight_transform_add_nn_relu_2_kernel_1E9p1_shared+424];
	fma.rn.f32 	%f255, %f254, %f243, %f222;
	ld.shared.f32 	%f256, [_ZZ95tvmgen_default_fused_nn_contrib_conv2d_winograd_without_weight_transform_add_nn_relu_2_kernel_1E9p1_shared+396];
	fma.rn.f32 	%f257, %f256, %f243, %f224;
	ld.shared.f32 	%f258, [_ZZ95tvmgen_default_fused_nn_contrib_conv2d_winograd_without_weight_transform_add_nn_relu_2_kernel_1E9p1_shared+428];
	fma.rn.f32 	%f259, %f258, %f243, %f226;
	ld.shared.f32 	%f260, [_ZZ95tvmgen_default_fused_nn_contrib_conv2d_winograd_without_weight_transform_add_nn_relu_2_kernel_1E9p1_shared+400];
	fma.rn.f32 	%f261, %f260, %f243, %f228;
	ld.shared.f32 	%f262, [_ZZ95tvmgen_default_fused_nn_contrib_conv2d_winograd_without_weight_transform_add_nn_relu_2_kernel_1E9p1_shared+432];
	fma.rn.f32 	%f263, %f262, %f243, %f230;
	ld.shared.f32 	%f264, [_ZZ95tvmgen_default_fused_nn_contrib_conv2d_winograd_without_weight_transform_add_nn_relu_2_kernel_1E9p1_shared+404];
	fma.rn.f32 	%f265, %f264, %f243, %f232;
	ld.shared.f32 	%f266, [_ZZ95tvmgen_default_fused_nn_contrib_conv2d_winograd_without_weight_transform_add_nn_relu_2_kernel_1E9p1_shared+436];
	fma.rn.f32 	%f267, %f266, %f243, %f234;
	ld.shared.f32 	%f268, [_ZZ95tvmgen_default_fused_nn_contrib_conv2d_winograd_without_weight_transform_add_nn_relu_2_kernel_1E9p1_shared+408];
	fma.rn.f32 	%f269, %f268, %f243, %f236;
	ld.shared.f32 	%f270, [_ZZ95tvmgen_default_fused_nn_contrib_conv2d_winograd_without_weight_transform_add_nn_relu_2_kernel_1E9p1_shared+440];
	fma.rn.f32 	%f271, %f270, %f243, %f238;
	ld.shared.f32 	%f272, [_ZZ95tvmgen_default_fused_nn_contrib_conv2d_winograd_without_weight_transform_add_nn_relu_2_kernel_1E9p1_shared+412];
	fma.rn.f32 	%f273, %f272, %f243, %f240;
	ld.shared.f32 	%f274, [_ZZ95tvmgen_default_fused_nn_contrib_conv2d_winograd_without_weight_transform_add_nn_relu_2_kernel_1E9p1_shared+444];
	fma.rn.f32 	%f275, %f274, %f243, %f242;
	ld.shared.f32 	%f276, [%r47+1372];
	ld.shared.f32 	%f277, [_ZZ95tvmgen_default_fused_nn_contrib_conv2d_winograd_without_weight_transform_add_nn_relu_2_kernel_1E9p1_shared+448];
	fma.rn.f32 	%f308, %f277, %f276, %f245;
	ld.shared.f32 	%f278, [_ZZ95tvmgen_default_fused_nn_contrib_conv2d_winograd_without_weight_transform_add_nn_relu_2_kernel_1E9p1_shared+480];
	fma.rn.f32 	%f300, %f278, %f276, %f247;
	ld.shared.f32 	%f279, [_ZZ95tvmgen_default_fused_nn_contrib_conv2d_winograd_without_weight_transform_add_nn_relu_2_kernel_1E9p1_shared+452];
	fma.rn.f32 	%f307, %f279, %f276, %f249;
	ld.shared.f32 	%f280, [_ZZ95tvmgen_default_fused_nn_contrib_conv2d_winograd_without_weight_transform_add_nn_relu_2_kernel_1E9p1_shared+484];
	fma.rn.f32 	%f299, %f280, %f276, %f251;
	ld.shared.f32 	%f281, [_ZZ95tvmgen_default_fused_nn_contrib_conv2d_winograd_without_weight_transform_add_nn_relu_2_kernel_1E9p1_shared+456];
	fma.rn.f32 	%f306, %f281, %f276, %f253;
	ld.shared.f32 	%f282, [_ZZ95tvmgen_default_fused_nn_contrib_conv2d_winograd_without_weight_transform_add_nn_relu_2_kernel_1E9p1_shared+488];
	fma.rn.f32 	%f298, %f282, %f276, %f255;
	ld.shared.f32 	%f283, [_ZZ95tvmgen_default_fused_nn_contrib_conv2d_winograd_without_weight_transform_add_nn_relu_2_kernel_1E9p1_shared+460];
	fma.rn.f32 	%f305, %f283, %f276, %f257;
	ld.shared.f32 	%f284, [_ZZ95tvmgen_default_fused_nn_contrib_conv2d_winograd_without_weight_transform_add_nn_relu_2_kernel_1E9p1_shared+492];
	fma.rn.f32 	%f297, %f284, %f276, %f259;
	ld.shared.f32 	%f285, [_ZZ95tvmgen_default_fused_nn_contrib_conv2d_winograd_without_weight_transform_add_nn_relu_2_kernel_1E9p1_shared+464];
	fma.rn.f32 	%f304, %f285, %f276, %f261;
	ld.shared.f32 	%f286, [_ZZ95tvmgen_default_fused_nn_contrib_conv2d_winograd_without_weight_transform_add_nn_relu_2_kernel_1E9p1_shared+496];
	fma.rn.f32 	%f296, %f286, %f276, %f263;
	ld.shared.f32 	%f287, [_ZZ95tvmgen_default_fused_nn_contrib_conv2d_winograd_without_weight_transform_add_nn_relu_2_kernel_1E9p1_shared+468];
	fma.rn.f32 	%f303, %f287, %f276, %f265;
	ld.shared.f32 	%f288, [_ZZ95tvmgen_default_fused_nn_contrib_conv2d_winograd_without_weight_transform_add_nn_relu_2_kernel_1E9p1_shared+500];
	fma.rn.f32 	%f295, %f288, %f276, %f267;
	ld.shared.f32 	%f289, [_ZZ95tvmgen_default_fused_nn_contrib_conv2d_winograd_without_weight_transform_add_nn_relu_2_kernel_1E9p1_shared+472];
	fma.rn.f32 	%f302, %f289, %f276, %f269;
	ld.shared.f32 	%f290, [_ZZ95tvmgen_default_fused_nn_contrib_conv2d_winograd_without_weight_transform_add_nn_relu_2_kernel_1E9p1_shared+504];
	fma.rn.f32 	%f294, %f290, %f276, %f271;
	ld.shared.f32 	%f291, [_ZZ95tvmgen_default_fused_nn_contrib_conv2d_winograd_without_weight_transform_add_nn_relu_2_kernel_1E9p1_shared+476];
	fma.rn.f32 	%f301, %f291, %f276, %f273;
	ld.shared.f32 	%f292, [_ZZ95tvmgen_default_fused_nn_contrib_conv2d_winograd_without_weight_transform_add_nn_relu_2_kernel_1E9p1_shared+508];
	fma.rn.f32 	%f293, %f292, %f276, %f275;
	add.s32 	%r57, %r57, 1;
	add.s32 	%r56, %r56, 2048;
	add.s32 	%r55, %r55, 2048;
	add.s32 	%r54, %r54, 2048;
	add.s64 	%rd24, %rd24, 1568;
	setp.ne.s32 	%p2, %r57, 32;
	@%p2 bra 	$L__BB1_1;
	ld.param.u64 	%rd21, [tvmgen_default_fused_nn_contrib_conv2d_winograd_without_weight_transform_add_nn_relu_2_kernel_1_param_0];
	mov.u32 	%r49, %ctaid.z;
	mul.lo.s32 	%r50, %r49, 12544;
	or.b32  	%r52, %r50, %r14;
	mad.lo.s32 	%r53, %r17, 784, %r52;
	cvta.to.global.u64 	%rd18, %rd21;
	mul.wide.u32 	%rd19, %r53, 4;
	add.s64 	%rd20, %rd18, %rd19;
	st.global.f32 	[%rd20], %f308;
	st.global.f32 	[%rd20+1568], %f300;
	st.global.f32 	[%rd20+196], %f307;
	st.global.f32 	[%rd20+1764], %f299;
	st.global.f32 	[%rd20+392], %f306;
	st.global.f32 	[%rd20+1960], %f298;
	st.global.f32 	[%rd20+588], %f305;
	st.global.f32 	[%rd20+2156], %f297;
	st.global.f32 	[%rd20+784], %f304;
	st.global.f32 	[%rd20+2352], %f296;
	st.global.f32 	[%rd20+980], %f303;
	st.global.f32 	[%rd20+2548], %f295;
	st.global.f32 	[%rd20+1176], %f302;
	st.global.f32 	[%rd20+2744], %f294;
	st.global.f32 	[%rd20+1372], %f301;
	st.global.f32 	[%rd20+2940], %f293;
	ret;

}
	// .globl	tvmgen_default_fused_nn_conv2d_add_kernel
.visible .entry tvmgen_default_fused_nn_conv2d_add_kernel(
	.param .u64 .ptr .align 1 tvmgen_default_fused_nn_conv2d_add_kernel_param_0,
	.param .u64 .ptr .align 1 tvmgen_default_fused_nn_conv2d_add_kernel_param_1,
	.param .u64 .ptr .align 1 tvmgen_default_fused_nn_conv2d_add_kernel_param_2,
	.param .u64 .ptr .align 1 tvmgen_default_fused_nn_conv2d_add_kernel_param_3
)
.maxntid 448
{
	.reg .pred 	%p<14>;
	.reg .b16 	%rs<11>;
	.reg .b32 	%r<101>;
	.reg .b32 	%f<153>;
	.reg .b64 	%rd<28>;
	// demoted variable
	.shared .align 4 .b8 _ZZ41tvmgen_default_fused_nn_conv2d_add_kernelE15pad_temp_shared[7168];
	// demoted variable
	.shared .align 4 .b8 _ZZ41tvmgen_default_fused_nn_conv2d_add_kernelE9p1_shared[4096];
	mov.u32 	%r19, %tid.z;
	mul.lo.s32 	%r1, %r19, 3136;
	mov.u32 	%r20, %ctaid.y;
	mul.lo.s32 	%r2, %r20, 224;
	mov.u32 	%r21, %tid.x;
	cvt.u16.u32 	%rs1, %r21;
	mul.hi.u16 	%rs2, %rs1, 9363;
	sub.s16 	%rs3, %rs1, %rs2;
	shr.u16 	%rs4, %rs3, 1;
	add.s16 	%rs5, %rs4, %rs2;
	shr.u16 	%rs6, %rs5, 2;
	mul.lo.s16 	%rs7, %rs6, 56;
	cvt.u32.u16 	%r22, %rs7;
	mov.u32 	%r23, %ctaid.x;
	mul.lo.s32 	%r4, %r23, 28;
	mul.lo.s16 	%rs8, %rs6, 7;
	sub.s16 	%rs9, %rs1, %rs8;
	shl.b16 	%rs10, %rs9, 2;
	cvt.u32.u16 	%r24, %rs10;
	add.s32 	%r25, %r2, %r1;
	add.s32 	%r26, %r25, %r4;
	add.s32 	%r27, %r26, %r22;
	add.s32 	%r5, %r27, %r24;
	mul.lo.s32 	%r28, %r21, 3;
	shr.u32 	%r29, %r28, 6;
	add.s32 	%r30, %r29, %r19;
	setp.lt.u32 	%p4, %r30, 16;
	setp.lt.u32 	%p5, %r21, 22;
	and.pred  	%p1, %p4, %p5;
	add.s32 	%r31, %r28, 1;
	shr.u32 	%r32, %r31, 6;
	add.s32 	%r33, %r32, %r19;
	setp.lt.u32 	%p6, %r33, 16;
	setp.lt.u32 	%p7, %r21, 21;
	and.pred  	%p2, %p6, %p7;
	add.s32 	%r34, %r28, 2;
	shr.u32 	%r35, %r34, 6;
	add.s32 	%r36, %r35, %r19;
	setp.lt.u32 	%p8, %r36, 16;
	and.pred  	%p3, %p8, %p7;
	mov.b32 	%r97, 0;
	mov.f32 	%f137, 0f00000000;
	not.pred 	%p9, %p1;
	not.pred 	%p10, %p2;
	not.pred 	%p11, %p3;
	mov.f32 	%f138, %f137;
	mov.f32 	%f139, %f137;
	mov.f32 	%f140, %f137;
	mov.f32 	%f141, %f137;
	mov.f32 	%f142, %f137;
	mov.f32 	%f143, %f137;
	mov.f32 	%f144, %f137;
	mov.f32 	%f145, %f137;
	mov.f32 	%f146, %f137;
	mov.f32 	%f147, %f137;
	mov.f32 	%f148, %f137;
	mov.f32 	%f149, %f137;
	mov.f32 	%f150, %f137;
	mov.f32 	%f151, %f137;
	mov.f32 	%f152, %f137;
$L__BB2_1:
	ld.param.u64 	%rd23, [tvmgen_default_fused_nn_conv2d_add_kernel_param_1];
	mov.u32 	%r7, %ctaid.z;
	shl.b32 	%r38, %r19, 6;
	mad.lo.s32 	%r39, %r21, 3, %r38;
	shl.b32 	%r40, %r39, 2;
	mov.u32 	%r41, _ZZ41tvmgen_default_fused_nn_conv2d_add_kernelE9p1_shared;
	add.s32 	%r8, %r41, %r40;
	bar.sync 	0;
	mad.lo.s32 	%r42, %r97, 50176, %r5;
	cvta.to.global.u64 	%rd5, %rd23;
	mul.wide.u32 	%rd6, %r42, 4;
	add.s64 	%rd7, %rd5, %rd6;
	ld.global.nc.f32 	%f50, [%rd7];
	shl.b32 	%r43, %r21, 2;
	mad.lo.s32 	%r44, %r19, 112, %r43;
	shl.b32 	%r45, %r44, 2;
	mov.u32 	%r46, _ZZ41tvmgen_default_fused_nn_conv2d_add_kernelE15pad_temp_shared;
	add.s32 	%r47, %r46, %r45;
	st.shared.f32 	[%r47], %f50;
	ld.global.nc.f32 	%f51, [%rd7+4];
	st.shared.f32 	[%r47+4], %f51;
	ld.global.nc.f32 	%f52, [%rd7+8];
	st.shared.f32 	[%r47+8], %f52;
	ld.global.nc.f32 	%f53, [%rd7+12];
	st.shared.f32 	[%r47+12], %f53;
	@%p9 bra 	$L__BB2_3;
	ld.param.u64 	%rd24, [tvmgen_default_fused_nn_conv2d_add_kernel_param_2];
	mul.lo.s32 	%r48, %r21, 3;
	and.b32  	%r49, %r48, 15;
	mul.lo.s32 	%r50, %r21, 12;
	and.b32  	%r51, %r50, 192;
	or.b32  	%r52, %r49, %r51;
	shl.b32 	%r53, %r7, 12;
	shl.b32 	%r55, %r19, 8;
	add.s32 	%r56, %r53, %r55;
	shl.b32 	%r57, %r97, 4;
	add.s32 	%r58, %r56, %r57;
	add.s32 	%r59, %r58, %r52;
	cvta.to.global.u64 	%rd8, %rd24;
	mul.wide.u32 	%rd9, %r59, 4;
	add.s64 	%rd10, %rd8, %rd9;
	ld.global.nc.f32 	%f54, [%rd10];
	st.shared.f32 	[%r8], %f54;
$L__BB2_3:
	@%p10 bra 	$L__BB2_5;
	ld.param.u64 	%rd25, [tvmgen_default_fused_nn_conv2d_add_kernel_param_2];
	mad.lo.s32 	%r60, %r21, 3, 1;
	and.b32  	%r61, %r60, 15;
	shl.b32 	%r62, %r60, 2;
	and.b32  	%r63, %r62, 192;
	or.b32  	%r64, %r61, %r63;
	shl.b32 	%r65, %r7, 12;
	shl.b32 	%r67, %r19, 8;
	add.s32 	%r68, %r65, %r67;
	shl.b32 	%r69, %r97, 4;
	add.s32 	%r70, %r68, %r69;
	add.s32 	%r71, %r70, %r64;
	cvta.to.global.u64 	%rd11, %rd25;
	mul.wide.u32 	%rd12, %r71, 4;
	add.s64 	%rd13, %rd11, %rd12;
	ld.global.nc.f32 	%f55, [%rd13];
	st.shared.f32 	[%r8+4], %f55;
$L__BB2_5:
	@%p11 bra 	$L__BB2_7;
	ld.param.u64 	%rd26, [tvmgen_default_fused_nn_conv2d_add_kernel_param_2];
	mad.lo.s32 	%r72, %r21, 3, 2;
	and.b32  	%r73, %r72, 15;
	shl.b32 	%r74, %r72, 2;
	and.b32  	%r75, %r74, 192;
	or.b32  	%r76, %r73, %r75;
	shl.b32 	%r77, %r7, 12;
	shl.b32 	%r79, %r19, 8;
	add.s32 	%r80, %r77, %r79;
	shl.b32 	%r81, %r97, 4;
	add.s32 	%r82, %r80, %r81;
	add.s32 	%r83, %r82, %r76;
	cvta.to.global.u64 	%rd14, %rd26;
	mul.wide.u32 	%rd15, %r83, 4;
	add.s64 	%rd16, %rd14, %rd15;
	ld.global.nc.f32 	%f56, [%rd16];
	st.shared.f32 	[%r8+8], %f56;
$L__BB2_7:
	shl.b32 	%r86, %r19, 6;
	mov.u32 	%r87, _ZZ41tvmgen_default_fused_nn_conv2d_add_kernelE9p1_shared;
	add.s32 	%r88, %r86, %r87;
	add.s32 	%r99, %r88, 2048;
	shl.b32 	%r89, %r21, 2;
	mov.u32 	%r90, _ZZ41tvmgen_default_fused_nn_conv2d_add_kernelE15pad_temp_shared;
	add.s32 	%r91, %r89, %r90;
	add.s32 	%r98, %r91, 448;
	bar.sync 	0;
	mov.b32 	%r100, 2048;
$L__BB2_8:
	ld.shared.f32 	%f57, [%r99+1024];
	ld.shared.f32 	%f58, [%r99];
	ld.shared.f32 	%f59, [%r99+-1024];
	ld.shared.f32 	%f60, [%r99+-2048];
	ld.shared.f32 	%f61, [%r98+-448];
	fma.rn.f32 	%f62, %f61, %f60, %f152;
	fma.rn.f32 	%f63, %f61, %f59, %f148;
	fma.rn.f32 	%f64, %f61, %f58, %f144;
	fma.rn.f32 	%f65, %f61, %f57, %f140;
	ld.shared.f32 	%f66, [%r98+-336];
	fma.rn.f32 	%f67, %f66, %f60, %f151;
	fma.rn.f32 	%f68, %f66, %f59, %f147;
	fma.rn.f32 	%f69, %f66, %f58, %f143;
	fma.rn.f32 	%f70, %f66, %f57, %f139;
	ld.shared.f32 	%f71, [%r98+-224];
	fma.rn.f32 	%f72, %f71, %f60, %f150;
	fma.rn.f32 	%f73, %f71, %f59, %f146;
	fma.rn.f32 	%f74, %f71, %f58, %f142;
	fma.rn.f32 	%f75, %f71, %f57, %f138;
	ld.shared.f32 	%f76, [%r98+-112];
	fma.rn.f32 	%f77, %f76, %f60, %f149;
	fma.rn.f32 	%f78, %f76, %f59, %f145;
	fma.rn.f32 	%f79, %f76, %f58, %f141;
	fma.rn.f32 	%f80, %f76, %f57, %f137;
	ld.shared.f32 	%f81, [%r99+1028];
	ld.shared.f32 	%f82, [%r99+4];
	ld.shared.f32 	%f83, [%r99+-1020];
	ld.shared.f32 	%f84, [%r99+-2044];
	ld.shared.f32 	%f85, [%r98];
	fma.rn.f32 	%f152, %f85, %f84, %f62;
	fma.rn.f32 	%f148, %f85, %f83, %f63;
	fma.rn.f32 	%f144, %f85, %f82, %f64;
	fma.rn.f32 	%f140, %f85, %f81, %f65;
	ld.shared.f32 	%f86, [%r98+112];
	fma.rn.f32 	%f151, %f86, %f84, %f67;
	fma.rn.f32 	%f147, %f86, %f83, %f68;
	fma.rn.f32 	%f143, %f86, %f82, %f69;
	fma.rn.f32 	%f139, %f86, %f81, %f70;
	ld.shared.f32 	%f87, [%r98+224];
	fma.rn.f32 	%f150, %f87, %f84, %f72;
	fma.rn.f32 	%f146, %f87, %f83, %f73;
	fma.rn.f32 	%f142, %f87, %f82, %f74;
	fma.rn.f32 	%f138, %f87, %f81, %f75;
	ld.shared.f32 	%f88, [%r98+336];
	fma.rn.f32 	%f149, %f88, %f84, %f77;
	fma.rn.f32 	%f145, %f88, %f83, %f78;
	fma.rn.f32 	%f141, %f88, %f82, %f79;
	fma.rn.f32 	%f137, %f88, %f81, %f80;
	add.s32 	%r100, %r100, 8;
	add.s32 	%r99, %r99, 8;
	add.s32 	%r98, %r98, 896;
	setp.ne.s32 	%p12, %r100, 2112;
	@%p12 bra 	$L__BB2_8;
	add.s32 	%r97, %r97, 1;
	setp.ne.s32 	%p13, %r97, 4;
	@%p13 bra 	$L__BB2_1;
	ld.param.u64 	%rd27, [tvmgen_default_fused_nn_conv2d_add_kernel_param_3];
	ld.param.u64 	%rd22, [tvmgen_default_fused_nn_conv2d_add_kernel_param_0];
	mov.u32 	%r92, %ctaid.z;
	add.s32 	%r93, %r1, %r21;
	mad.lo.s32 	%r94, %r92, 200704, %r93;
	add.s32 	%r95, %r94, %r2;
	add.s32 	%r96, %r95, %r4;
	cvta.to.global.u64 	%rd17, %rd27;
	cvta.to.global.u64 	%rd18, %rd22;
	mul.wide.u32 	%rd19, %r96, 4;
	add.s64 	%rd20, %rd17, %rd19;
	ld.global.nc.f32 	%f89, [%rd20];
	add.f32 	%f90, %f152, %f89;
	add.s64 	%rd21, %rd18, %rd19;
	st.global.f32 	[%rd21], %f90;
	ld.global.nc.f32 	%f91, [%rd20+200704];
	add.f32 	%f92, %f148, %f91;
	st.global.f32 	[%rd21+200704], %f92;
	ld.global.nc.f32 	%f93, [%rd20+401408];
	add.f32 	%f94, %f144, %f93;
	st.global.f32 	[%rd21+401408], %f94;
	ld.global.nc.f32 	%f95, [%rd20+602112];
	add.f32 	%f96, %f140, %f95;
	st.global.f32 	[%rd21+602112], %f96;
	ld.global.nc.f32 	%f97, [%rd20+224];
	add.f32 	%f98, %f151, %f97;
	st.global.f32 	[%rd21+224], %f98;
	ld.global.nc.f32 	%f99, [%rd20+200928];
	add.f32 	%f100, %f147, %f99;
	st.global.f32 	[%rd21+200928], %f100;
	ld.global.nc.f32 	%f101, [%rd20+401632];
	add.f32 	%f102, %f143, %f101;
	st.global.f32 	[%rd21+401632], %f102;
	ld.global.nc.f32 	%f103, [%rd20+602336];
	add.f32 	%f104, %f139, %f103;
	st.global.f32 	[%rd21+602336], %f104;
	ld.global.nc.f32 	%f105, [%rd20+448];
	add.f32 	%f106, %f150, %f105;
	st.global.f32 	[%rd21+448], %f106;
	ld.global.nc.f32 	%f107, [%rd20+201152];
	add.f32 	%f108, %f146, %f107;
	st.global.f32 	[%rd21+201152], %f108;
	ld.global.nc.f32 	%f109, [%rd20+401856];
	add.f32 	%f110, %f142, %f109;
	st.global.f32 	[%rd21+401856], %f110;
	ld.global.nc.f32 	%f111, [%rd20+602560];
	add.f32 	%f112, %f138, %f111;
	st.global.f32 	[%rd21+602560], %f112;
	ld.global.nc.f32 	%f113, [%rd20+672];
	add.f32 	%f114, %f149, %f113;
	st.global.f32 	[%rd21+672], %f114;
	ld.global.nc.f32 	%f115, [%rd20+201376];
	add.f32 	%f116, %f145, %f115;
	st.global.f32 	[%rd21+201376], %f116;
	ld.global.nc.f32 	%f117, [%rd20+402080];
	add.f32 	%f118, %f141, %f117;
	st.global.f32 	[%rd21+402080], %f118;
	ld.global.nc.f32 	%f119, [%rd20+602784];
	add.f32 	%f120, %f137, %f119;
	st.global.f32 	[%rd21+602784], %f120;
	ret;

}
	// .globl	tvmgen_default_fused_add_nn_relu_2_kernel
.visible .entry tvmgen_default_fused_add_nn_relu_2_kernel(
	.param .u64 .ptr .align 1 tvmgen_default_fused_add_nn_relu_2_kernel_param_0,
	.param .u64 .ptr .align 1 tvmgen_default_fused_add_nn_relu_2_kernel_param_1,
	.param .u64 .ptr .align 1 tvmgen_default_fused_add_nn_relu_2_kernel_param_2
)
.maxntid 1024
{
	.reg .b32 	%r<10>;
	.reg .b32 	%f<5>;
	.reg .b64 	%rd<12>;

	ld.param.u64 	%rd1, [tvmgen_default_fused_add_nn_relu_2_kernel_param_0];
	ld.param.u64 	%rd2, [tvmgen_default_fused_add_nn_relu_2_kernel_param_1];
	ld.param.u64 	%rd3, [tvmgen_default_fused_add_nn_relu_2_kernel_param_2];
	cvta.to.global.u64 	%rd4, %rd1;
	cvta.to.global.u64 	%rd5, %rd3;
	cvta.to.global.u64 	%rd6, %rd2;
	mov.u32 	%r1, %ctaid.x;
	shl.b32 	%r2, %r1, 10;
	mov.u32 	%r3, %tid.x;
	or.b32  	%r4, %r2, %r3;
	mul.wide.u32 	%rd7, %r4, 4;
	add.s64 	%rd8, %rd6, %rd7;
	ld.global.nc.f32 	%f1, [%rd8];
	shl.b32 	%r5, %r1, 8;
	shr.u32 	%r6, %r3, 2;
	or.b32  	%r7, %r5, %r6;
	mul.hi.u32 	%r8, %r7, 1402438301;
	shr.u32 	%r9, %r8, 4;
	mul.wide.u32 	%rd9, %r9, 4;
	add.s64 	%rd10, %rd5, %rd9;
	ld.global.nc.f32 	%f2, [%rd10];
	add.f32 	%f3, %f1, %f2;
	max.f32 	%f4, %f3, 0f00000000;
	add.s64 	%rd11, %rd4, %rd7;
	st.global.f32 	[%rd11], %f4;
	ret;

}
	// .globl	tvmgen_default_fused_nn_conv2d_add_nn_relu_1_kernel
.visible .entry tvmgen_default_fused_nn_conv2d_add_nn_relu_1_kernel(
	.param .u64 .ptr .align 1 tvmgen_default_fused_nn_conv2d_add_nn_relu_1_kernel_param_0,
	.param .u64 .ptr .align 1 tvmgen_default_fused_nn_conv2d_add_nn_relu_1_kernel_param_1,
	.param .u64 .ptr .align 1 tvmgen_default_fused_nn_conv2d_add_nn_relu_1_kernel_param_2,
	.param .u64 .ptr .align 1 tvmgen_default_fused_nn_conv2d_add_nn_relu_1_kernel_param_3
)
.maxntid 224
{
	.reg .pred 	%p<20>;
	.reg .b16 	%rs<8>;
	.reg .b32 	%r<90>;
	.reg .b32 	%f<167>;
	.reg .b64 	%rd<26>;
	// demoted variable
	.shared .align 4 .b8 _ZZ51tvmgen_default_fused_nn_conv2d_add_nn_relu_1_kernelE15pad_temp_shared[3584];
	// demoted variable
	.shared .align 4 .b8 _ZZ51tvmgen_default_fused_nn_conv2d_add_nn_relu_1_kernelE9p1_shared[4096];
	ld.param.u64 	%rd5, [tvmgen_default_fused_nn_conv2d_add_nn_relu_1_kernel_param_1];
	ld.param.u64 	%rd6, [tvmgen_default_fused_nn_conv2d_add_nn_relu_1_kernel_param_2];
	ld.param.u64 	%rd4, [tvmgen_default_fused_nn_conv2d_add_nn_relu_1_kernel_param_3];
	cvta.to.global.u64 	%rd1, %rd5;
	cvta.to.global.u64 	%rd2, %rd6;
	mov.u32 	%r1, %tid.z;
	mov.u32 	%r24, %tid.x;
	cvt.u16.u32 	%rs1, %r24;
	shr.u16 	%rs2, %rs1, 1;
	mul.lo.s16 	%rs3, %rs2, 147;
	shr.u16 	%rs4, %rs3, 10;
	mul.wide.u16 	%r25, %rs4, 3136;
	mov.u32 	%r26, %ctaid.y;
	mul.lo.s32 	%r3, %r26, 56;
	mul.lo.s16 	%rs5, %rs4, 14;
	sub.s16 	%rs6, %rs1, %rs5;
	shl.b16 	%rs7, %rs6, 2;
	cvt.u32.u16 	%r27, %rs7;
	and.b32  	%r28, %r27, 252;
	mad.lo.s32 	%r29, %r1, 6272, %r3;
	add.s32 	%r30, %r29, %r25;
	add.s32 	%r4, %r30, %r28;
	shl.b32 	%r31, %r24, 2;
	mad.lo.s32 	%r32, %r1, 112, %r31;
	mul.lo.s32 	%r33, %r24, 5;
	shl.b32 	%r34, %r1, 7;
	add.s32 	%r35, %r34, %r33;
	shl.b32 	%r36, %r32, 2;
	mov.u32 	%r37, _ZZ51tvmgen_default_fused_nn_conv2d_add_nn_relu_1_kernelE15pad_temp_shared;
	add.s32 	%r5, %r37, %r36;
	shr.u32 	%r38, %r33, 7;
	add.s32 	%r39, %r38, %r1;
	setp.lt.u32 	%p6, %r39, 8;
	setp.lt.u32 	%p7, %r24, 26;
	and.pred  	%p1, %p6, %p7;
	mul.lo.s32 	%r40, %r24, 20;
	and.b32  	%r41, %r40, 448;
	and.b32  	%r42, %r33, 15;
	or.b32  	%r6, %r42, %r41;
	shl.b32 	%r43, %r35, 2;
	mov.u32 	%r44, _ZZ51tvmgen_default_fused_nn_conv2d_add_nn_relu_1_kernelE9p1_shared;
	add.s32 	%r7, %r44, %r43;
	add.s32 	%r45, %r33, 1;
	shr.u32 	%r46, %r45, 7;
	add.s32 	%r47, %r46, %r1;
	setp.lt.u32 	%p8, %r47, 8;
	and.pred  	%p2, %p8, %p7;
	shl.b32 	%r48, %r45, 2;
	and.b32  	%r49, %r48, 448;
	and.b32  	%r50, %r45, 15;
	or.b32  	%r8, %r50, %r49;
	add.s32 	%r51, %r33, 2;
	shr.u32 	%r52, %r51, 7;
	add.s32 	%r53, %r52, %r1;
	setp.lt.u32 	%p9, %r53, 8;
	and.pred  	%p3, %p9, %p7;
	shl.b32 	%r54, %r51, 2;
	and.b32  	%r55, %r54, 448;
	and.b32  	%r56, %r51, 15;
	or.b32  	%r9, %r56, %r55;
	add.s32 	%r57, %r33, 3;
	shr.u32 	%r58, %r57, 7;
	add.s32 	%r59, %r58, %r1;
	setp.lt.u32 	%p10, %r59, 8;
	setp.lt.u32 	%p11, %r24, 25;
	and.pred  	%p4, %p10, %p11;
	shl.b32 	%r60, %r57, 2;
	and.b32  	%r61, %r60, 448;
	and.b32  	%r62, %r57, 15;
	or.b32  	%r10, %r62, %r61;
	add.s32 	%r63, %r33, 4;
	shr.u32 	%r64, %r63, 7;
	add.s32 	%r65, %r64, %r1;
	setp.lt.u32 	%p12, %r65, 8;
	and.pred  	%p5, %p12, %p11;
	shl.b32 	%r66, %r63, 2;
	and.b32  	%r67, %r66, 448;
	and.b32  	%r68, %r63, 15;
	or.b32  	%r11, %r68, %r67;
	mov.f32 	%f151, 0f00000000;
	mov.b32 	%r86, 0;
	not.pred 	%p13, %p1;
	not.pred 	%p14, %p2;
	not.pred 	%p15, %p3;
	not.pred 	%p16, %p4;
	not.pred 	%p17, %p5;
	mov.f32 	%f152, %f151;
	mov.f32 	%f153, %f151;
	mov.f32 	%f154, %f151;
	mov.f32 	%f155, %f151;
	mov.f32 	%f156, %f151;
	mov.f32 	%f157, %f151;
	mov.f32 	%f158, %f151;
	mov.f32 	%f159, %f151;
	mov.f32 	%f160, %f151;
	mov.f32 	%f161, %f151;
	mov.f32 	%f162, %f151;
	mov.f32 	%f163, %f151;
	mov.f32 	%f164, %f151;
	mov.f32 	%f165, %f151;
	mov.f32 	%f166, %f151;
$L__BB4_1:
	bar.sync 	0;
	mad.lo.s32 	%r69, %r86, 50176, %r4;
	mul.wide.u32 	%rd7, %r69, 4;
	add.s64 	%rd8, %rd1, %rd7;
	ld.global.nc.f32 	%f50, [%rd8];
	st.shared.f32 	[%r5], %f50;
	ld.global.nc.f32 	%f51, [%rd8+4];
	st.shared.f32 	[%r5+4], %f51;
	ld.global.nc.f32 	%f52, [%rd8+8];
	st.shared.f32 	[%r5+8], %f52;
	ld.global.nc.f32 	%f53, [%rd8+12];
	st.shared.f32 	[%r5+12], %f53;
	shl.b32 	%r70, %r86, 4;
	shl.b32 	%r71, %r1, 9;
	add.s32 	%r13, %r70, %r71;
	@%p13 bra 	$L__BB4_3;
	add.s32 	%r72, %r13, %r6;
	mul.wide.u32 	%rd9, %r72, 4;
	add.s64 	%rd10, %rd2, %rd9;
	ld.global.nc.f32 	%f54, [%rd10];
	st.shared.f32 	[%r7], %f54;
$L__BB4_3:
	@%p14 bra 	$L__BB4_5;
	add.s32 	%r73, %r13, %r8;
	mul.wide.u32 	%rd11, %r73, 4;
	add.s64 	%rd12, %rd2, %rd11;
	ld.global.nc.f32 	%f55, [%rd12];
	st.shared.f32 	[%r7+4], %f55;
$L__BB4_5:
	@%p15 bra 	$L__BB4_7;
	add.s32 	%r74, %r13, %r9;
	mul.wide.u32 	%rd13, %r74, 4;
	add.s64 	%rd14, %rd2, %rd13;
	ld.global.nc.f32 	%f56, [%rd14];
	st.shared.f32 	[%r7+8], %f56;
$L__BB4_7:
	@%p16 bra 	$L__BB4_9;
	add.s32 	%r75, %r13, %r10;
	mul.wide.u32 	%rd15, %r75, 4;
	add.s64 	%rd16, %rd2, %rd15;
	ld.global.nc.f32 	%f57, [%rd16];
	st.shared.f32 	[%r7+12], %f57;
$L__BB4_9:
	@%p17 bra 	$L__BB4_11;
	add.s32 	%r76, %r13, %r11;
	mul.wide.u32 	%rd17, %r76, 4;
	add.s64 	%rd18, %rd2, %rd17;
	ld.global.nc.f32 	%f58, [%rd18];
	st.shared.f32 	[%r7+16], %f58;
$L__BB4_11:
	shl.b32 	%r78, %r24, 2;
	mov.u32 	%r79, _ZZ51tvmgen_default_fused_nn_conv2d_add_nn_relu_1_kernelE15pad_temp_shared;
	add.s32 	%r80, %r78, %r79;
	add.s32 	%r88, %r80, 224;
	shl.b32 	%r81, %r1, 6;
	mov.u32 	%r82, _ZZ51tvmgen_default_fused_nn_conv2d_add_nn_relu_1_kernelE9p1_shared;
	add.s32 	%r83, %r81, %r82;
	add.s32 	%r87, %r83, 2048;
	bar.sync 	0;
	mov.b32 	%r89, 224;
$L__BB4_12:
	ld.shared.f32 	%f59, [%r88+-224];
	ld.shared.f32 	%f60, [%r87+-2048];
	fma.rn.f32 	%f61, %f59, %f60, %f151;
	ld.shared.f32 	%f62, [%r87+-1536];
	fma.rn.f32 	%f63, %f59, %f62, %f153;
	ld.shared.f32 	%f64, [%r87+-1024];
	fma.rn.f32 	%f65, %f59, %f64, %f155;
	ld.shared.f32 	%f66, [%r87+-512];
	fma.rn.f32 	%f67, %f59, %f66, %f157;
	ld.shared.f32 	%f68, [%r87];
	fma.rn.f32 	%f69, %f59, %f68, %f159;
	ld.shared.f32 	%f70, [%r87+512];
	fma.rn.f32 	%f71, %f59, %f70, %f161;
	ld.shared.f32 	%f72, [%r87+1024];
	fma.rn.f32 	%f73, %f59, %f72, %f163;
	ld.shared.f32 	%f74, [%r87+1536];
	fma.rn.f32 	%f75, %f59, %f74, %f165;
	ld.shared.f32 	%f76, [%r88+-112];
	fma.rn.f32 	%f77, %f76, %f60, %f152;
	fma.rn.f32 	%f78, %f76, %f62, %f154;
	fma.rn.f32 	%f79, %f76, %f64, %f156;
	fma.rn.f32 	%f80, %f76, %f66, %f158;
	fma.rn.f32 	%f81, %f76, %f68, %f160;
	fma.rn.f32 	%f82, %f76, %f70, %f162;
	fma.rn.f32 	%f83, %f76, %f72, %f164;
	fma.rn.f32 	%f84, %f76, %f74, %f166;
	ld.shared.f32 	%f85, [%r88];
	ld.shared.f32 	%f86, [%r87+-2044];
	fma.rn.f32 	%f151, %f85, %f86, %f61;
	ld.shared.f32 	%f87, [%r87+-1532];
	fma.rn.f32 	%f153, %f85, %f87, %f63;
	ld.shared.f32 	%f88, [%r87+-1020];
	fma.rn.f32 	%f155, %f85, %f88, %f65;
	ld.shared.f32 	%f89, [%r87+-508];
	fma.rn.f32 	%f157, %f85, %f89, %f67;
	ld.shared.f32 	%f90, [%r87+4];
	fma.rn.f32 	%f159, %f85, %f90, %f69;
	ld.shared.f32 	%f91, [%r87+516];
	fma.rn.f32 	%f161, %f85, %f91, %f71;
	ld.shared.f32 	%f92, [%r87+1028];
	fma.rn.f32 	%f163, %f85, %f92, %f73;
	ld.shared.f32 	%f93, [%r87+1540];
	fma.rn.f32 	%f165, %f85, %f93, %f75;
	ld.shared.f32 	%f94, [%r88+112];
	fma.rn.f32 	%f152, %f94, %f86, %f77;
	fma.rn.f32 	%f154, %f94, %f87, %f78;
	fma.rn.f32 	%f156, %f94, %f88, %f79;
	fma.rn.f32 	%f158, %f94, %f89, %f80;
	fma.rn.f32 	%f160, %f94, %f90, %f81;
	fma.rn.f32 	%f162, %f94, %f91, %f82;
	fma.rn.f32 	%f164, %f94, %f92, %f83;
	fma.rn.f32 	%f166, %f94, %f93, %f84;
	add.s32 	%r89, %r89, 448;
	add.s32 	%r88, %r88, 448;
	add.s32 	%r87, %r87, 8;
	setp.ne.s32 	%p18, %r89, 3808;
	@%p18 bra 	$L__BB4_12;
	add.s32 	%r86, %r86, 1;
	setp.ne.s32 	%p19, %r86, 4;
	@%p19 bra 	$L__BB4_1;
	ld.param.u64 	%rd25, [tvmgen_default_fused_nn_conv2d_add_nn_relu_1_kernel_param_0];
	cvta.to.global.u64 	%rd19, %rd4;
	cvta.to.global.u64 	%rd20, %rd25;
	mul.wide.u32 	%rd21, %r1, 4;
	add.s64 	%rd22, %rd19, %rd21;
	ld.global.nc.f32 	%f95, [%rd22];
	add.f32 	%f96, %f151, %f95;
	max.f32 	%f97, %f96, 0f00000000;
	add.s32 	%r84, %r3, %r24;
	mad.lo.s32 	%r85, %r1, 3136, %r84;
	mul.wide.u32 	%rd23, %r85, 4;
	add.s64 	%rd24, %rd20, %rd23;
	st.global.f32 	[%rd24], %f97;
	ld.global.nc.f32 	%f98, [%rd22+32];
	add.f32 	%f99, %f153, %f98;
	max.f32 	%f100, %f99, 0f00000000;
	st.global.f32 	[%rd24+100352], %f100;
	ld.global.nc.f32 	%f101, [%rd22+64];
	add.f32 	%f102, %f155, %f101;
	max.f32 	%f103, %f102, 0f00000000;
	st.global.f32 	[%rd24+200704], %f103;
	ld.global.nc.f32 	%f104, [%rd22+96];
	add.f32 	%f105, %f157, %f104;
	max.f32 	%f106, %f105, 0f00000000;
	st.global.f32 	[%rd24+301056], %f106;
	ld.global.nc.f32 	%f107, [%rd22+128];
	add.f32 	%f108, %f159, %f107;
	max.f32 	%f109, %f108, 0f00000000;
	st.global.f32 	[%rd24+401408], %f109;
	ld.global.nc.f32 	%f110, [%rd22+160];
	add.f32 	%f111, %f161, %f110;
	max.f32 	%f112, %f111, 0f00000000;
	st.global.f32 	[%rd24+501760], %f112;
	ld.global.nc.f32 	%f113, [%rd22+192];
	add.f32 	%f114, %f163, %f113;
	max.f32 	%f115, %f114, 0f00000000;
	st.global.f32 	[%rd24+602112], %f115;
	ld.global.nc.f32 	%f116, [%rd22+224];
	add.f32 	%f117, %f165, %f116;
	max.f32 	%f118, %f117, 0f00000000;
	st.global.f32 	[%rd24+702464], %f118;
	add.f32 	%f119, %f152, %f95;
	max.f32 	%f120, %f119, 0f00000000;
	st.global.f32 	[%rd24+112], %f120;
	add.f32 	%f121, %f154, %f98;
	max.f32 	%f122, %f121, 0f00000000;
	st.global.f32 	[%rd24+100464], %f122;
	add.f32 	%f123, %f156, %f101;
	max.f32 	%f124, %f123, 0f00000000;
	st.global.f32 	[%rd24+200816], %f124;
	add.f32 	%f125, %f158, %f104;
	max.f32 	%f126, %f125, 0f00000000;
	st.global.f32 	[%rd24+301168], %f126;
	add.f32 	%f127, %f160, %f107;
	max.f32 	%f128, %f127, 0f00000000;
	st.global.f32 	[%rd24+401520], %f128;
	add.f32 	%f129, %f162, %f110;
	max.f32 	%f130, %f129, 0f00000000;
	st.global.f32 	[%rd24+501872], %f130;
	add.f32 	%f131, %f164, %f113;
	max.f32 	%f132, %f131, 0f00000000;
	st.global.f32 	[%rd24+602224], %f132;
	add.f32 	%f133, %f166, %f116;
	max.f32 	%f134, %f133, 0f00000000;
	st.global.f32 	[%rd24+702576], %f134;
	ret;

}
	// .globl	tvmgen_default_fused_nn_conv2d_2_kernel
.visible .entry tvmgen_default_fused_nn_conv2d_2_kernel(
	.param .u64 .ptr .align 1 tvmgen_default_fused_nn_conv2d_2_kernel_param_0,
	.param .u64 .ptr .align 1 tvmgen_default_fused_nn_conv2d_2_kernel_param_1,
	.param .u64 .ptr .align 1 tvmgen_default_fused_nn_conv2d_2_kernel_param_2
)
.maxntid 112
{
	.reg .pred 	%p<17>;
	.reg .b16 	%rs<35>;
	.reg .b32 	%r<76>;
	.reg .b32 	%f<139>;
	.reg .b64 	%rd<40>;
	// demoted variable
	.shared .align 4 .b8 _ZZ39tvmgen_default_fused_nn_conv2d_2_kernelE15pad_temp_shared[2592];
	// demoted variable
	.shared .align 4 .b8 _ZZ39tvmgen_default_fused_nn_conv2d_2_kernelE9p1_shared[1024];
	ld.param.u64 	%rd20, [tvmgen_default_fused_nn_conv2d_2_kernel_param_1];
	ld.param.u64 	%rd21, [tvmgen_default_fused_nn_conv2d_2_kernel_param_2];
	cvta.to.global.u64 	%rd22, %rd21;
	cvta.to.global.u64 	%rd36, %rd20;
	mov.u32 	%r1, %tid.z;
	mov.u32 	%r2, %ctaid.y;
	mul.lo.s32 	%r10, %r2, 112;
	mov.u32 	%r3, %tid.x;
	cvt.u16.u32 	%rs1, %r3;
	shl.b16 	%rs2, %rs1, 1;
	mul.lo.s16 	%rs3, %rs1, 114;
	shr.u16 	%rs4, %rs3, 9;
	mul.wide.u16 	%r11, %rs4, 28;
	mul.lo.s32 	%r12, %r3, 6;
	cvt.u16.u32 	%rs5, %r12;
	mul.hi.u16 	%rs6, %rs5, 2428;
	mul.lo.s16 	%rs7, %rs6, 27;
	sub.s16 	%rs8, %rs5, %rs7;
	cvt.u32.u16 	%r13, %rs8;
	mad.lo.s32 	%r14, %r1, 81, %r12;
	shl.b32 	%r15, %r14, 2;
	mov.u32 	%r16, _ZZ39tvmgen_default_fused_nn_conv2d_2_kernelE15pad_temp_shared;
	add.s32 	%r4, %r16, %r15;
	or.b16  	%rs9, %rs5, 1;
	mul.hi.u16 	%rs10, %rs9, 2428;
	mul.lo.s16 	%rs11, %rs10, 27;
	sub.s16 	%rs12, %rs9, %rs11;
	cvt.u32.u16 	%r17, %rs12;
	add.s16 	%rs13, %rs5, 2;
	mul.hi.u16 	%rs14, %rs13, 2428;
	mul.lo.s16 	%rs15, %rs14, 27;
	sub.s16 	%rs16, %rs13, %rs15;
	cvt.u32.u16 	%r18, %rs16;
	or.b16  	%rs17, %rs2, 1;
	mul.lo.s16 	%rs18, %rs17, 19;
	shr.u16 	%rs19, %rs18, 9;
	cvt.u32.u16 	%r19, %rs19;
	add.s32 	%r20, %r1, %r19;
	setp.lt.u32 	%p5, %r20, 8;
	setp.lt.u32 	%p6, %r3, 13;
	and.pred  	%p1, %p6, %p5;
	mul.lo.s16 	%rs20, %rs17, 57;
	shr.u16 	%rs21, %rs20, 9;
	mul.lo.s16 	%rs22, %rs21, 28;
	cvt.u32.u16 	%r21, %rs22;
	and.b32  	%r22, %r21, 252;
	add.s16 	%rs23, %rs5, 3;
	mul.hi.u16 	%rs24, %rs23, 2428;
	mul.lo.s16 	%rs25, %rs24, 27;
	sub.s16 	%rs26, %rs23, %rs25;
	cvt.u32.u16 	%r23, %rs26;
	add.s16 	%rs27, %rs5, 4;
	mul.hi.u16 	%rs28, %rs27, 2428;
	mul.lo.s16 	%rs29, %rs28, 27;
	sub.s16 	%rs30, %rs27, %rs29;
	cvt.u32.u16 	%r24, %rs30;
	add.s16 	%rs31, %rs5, 5;
	mul.hi.u16 	%rs32, %rs31, 2428;
	mul.lo.s16 	%rs33, %rs32, 27;
	sub.s16 	%rs34, %rs31, %rs33;
	cvt.u32.u16 	%r25, %rs34;
	mul.lo.s32 	%r26, %r3, 3;
	shr.u32 	%r27, %r26, 5;
	add.s32 	%r28, %r27, %r1;
	setp.lt.u32 	%p7, %r28, 8;
	setp.lt.u32 	%p8, %r3, 11;
	and.pred  	%p2, %p8, %p7;
	mov.u32 	%r5, %ctaid.z;
	shl.b32 	%r29, %r5, 14;
	shl.b32 	%r30, %r1, 11;
	add.s32 	%r31, %r29, %r30;
	mul.lo.s32 	%r32, %r3, 192;
	and.b32  	%r33, %r32, 3584;
	add.s32 	%r34, %r31, %r33;
	and.b32  	%r35, %r26, 7;
	or.b32  	%r36, %r34, %r35;
	shl.b32 	%r37, %r1, 5;
	add.s32 	%r38, %r37, %r26;
	shl.b32 	%r39, %r38, 2;
	mov.u32 	%r40, _ZZ39tvmgen_default_fused_nn_conv2d_2_kernelE9p1_shared;
	add.s32 	%r6, %r40, %r39;
	add.s32 	%r41, %r26, 1;
	shr.u32 	%r42, %r41, 5;
	add.s32 	%r43, %r42, %r1;
	setp.lt.u32 	%p9, %r43, 8;
	and.pred  	%p3, %p8, %p9;
	add.s32 	%r44, %r32, 64;
	and.b32  	%r45, %r44, 7680;
	and.b32  	%r46, %r41, 7;
	add.s32 	%r47, %r26, 2;
	shr.u32 	%r48, %r47, 5;
	add.s32 	%r49, %r48, %r1;
	setp.lt.u32 	%p10, %r49, 8;
	setp.lt.u32 	%p11, %r3, 10;
	and.pred  	%p4, %p11, %p10;
	add.s32 	%r50, %r32, 128;
	and.b32  	%r51, %r50, 7680;
	and.b32  	%r52, %r47, 7;
	add.s32 	%r53, %r31, %r51;
	or.b32  	%r54, %r53, %r52;
	mul.wide.u32 	%rd23, %r54, 4;
	add.s64 	%rd39, %rd22, %rd23;
	add.s32 	%r55, %r31, %r45;
	or.b32  	%r56, %r55, %r46;
	mul.wide.u32 	%rd24, %r56, 4;
	add.s64 	%rd38, %rd22, %rd24;
	mul.wide.u32 	%rd25, %r36, 4;
	add.s64 	%rd37, %rd22, %rd25;
	mad.lo.s32 	%r57, %r1, 784, %r10;
	add.s32 	%r58, %r57, %r22;
	add.s32 	%r59, %r58, %r25;
	mul.wide.u32 	%rd5, %r59, 4;
	add.s32 	%r60, %r58, %r24;
	mul.wide.u32 	%rd6, %r60, 4;
	add.s32 	%r61, %r58, %r23;
	mul.wide.u32 	%rd7, %r61, 4;
	add.s32 	%r62, %r57, %r11;
	add.s32 	%r63, %r62, %r18;
	mul.wide.u32 	%rd8, %r63, 4;
	add.s32 	%r64, %r62, %r17;
	mul.wide.u32 	%rd9, %r64, 4;
	add.s32 	%r65, %r62, %r13;
	mul.wide.u32 	%rd10, %r65, 4;
	mov.f32 	%f131, 0f00000000;
	mov.b32 	%r75, 0;
	not.pred 	%p12, %p1;
	not.pred 	%p13, %p2;
	not.pred 	%p14, %p3;
	not.pred 	%p15, %p4;
	mov.f32 	%f132, %f131;
	mov.f32 	%f133, %f131;
	mov.f32 	%f134, %f131;
	mov.f32 	%f135, %f131;
	mov.f32 	%f136, %f131;
	mov.f32 	%f137, %f131;
	mov.f32 	%f138, %f131;
$L__BB5_1:
	bar.sync 	0;
	add.s64 	%rd26, %rd36, %rd10;
	ld.global.nc.f32 	%f18, [%rd26];
	st.shared.f32 	[%r4], %f18;
	add.s64 	%rd27, %rd36, %rd9;
	ld.global.nc.f32 	%f19, [%rd27];
	st.shared.f32 	[%r4+4], %f19;
	add.s64 	%rd28, %rd36, %rd8;
	ld.global.nc.f32 	%f20, [%rd28];
	st.shared.f32 	[%r4+8], %f20;
	@%p12 bra 	$L__BB5_3;
	add.s64 	%rd29, %rd36, %rd7;
	ld.global.nc.f32 	%f21, [%rd29];
	st.shared.f32 	[%r4+12], %f21;
	add.s64 	%rd30, %rd36, %rd6;
	ld.global.nc.f32 	%f22, [%rd30];
	st.shared.f32 	[%r4+16], %f22;
	add.s64 	%rd31, %rd36, %rd5;
	ld.global.nc.f32 	%f23, [%rd31];
	st.shared.f32 	[%r4+20], %f23;
$L__BB5_3:
	@%p13 bra 	$L__BB5_5;
	ld.global.nc.f32 	%f24, [%rd37];
	st.shared.f32 	[%r6], %f24;
$L__BB5_5:
	@%p14 bra 	$L__BB5_7;
	ld.global.nc.f32 	%f25, [%rd38];
	st.shared.f32 	[%r6+4], %f25;
$L__BB5_7:
	@%p15 bra 	$L__BB5_9;
	ld.global.nc.f32 	%f26, [%rd39];
	st.shared.f32 	[%r6+8], %f26;
$L__BB5_9:
	bar.sync 	0;
	shl.b32 	%r66, %r3, 3;
	mov.u32 	%r67, _ZZ39tvmgen_default_fused_nn_conv2d_2_kernelE15pad_temp_shared;
	add.s32 	%r68, %r67, %r66;
	ld.shared.f32 	%f27, [%r68];
	shl.b32 	%r69, %r1, 6;
	mov.u32 	%r70, _ZZ39tvmgen_default_fused_nn_conv2d_2_kernelE9p1_shared;
	add.s32 	%r71, %r70, %r69;
	ld.shared.f32 	%f28, [%r71];
	fma.rn.f32 	%f29, %f27, %f28, %f131;
	ld.shared.f32 	%f30, [%r71+512];
	fma.rn.f32 	%f31, %f27, %f30, %f135;
	ld.shared.f32 	%f32, [%r68+216];
	fma.rn.f32 	%f33, %f32, %f28, %f133;
	fma.rn.f32 	%f34, %f32, %f30, %f137;
	ld.shared.f32 	%f35, [%r71+32];
	fma.rn.f32 	%f36, %f27, %f35, %f132;
	ld.shared.f32 	%f37, [%r71+544];
	fma.rn.f32 	%f38, %f27, %f37, %f136;
	fma.rn.f32 	%f39, %f32, %f35, %f134;
	fma.rn.f32 	%f40, %f32, %f37, %f138;
	ld.shared.f32 	%f41, [%r68+324];
	ld.shared.f32 	%f42, [%r71+4];
	fma.rn.f32 	%f43, %f41, %f42, %f29;
	ld.shared.f32 	%f44, [%r71+516];
	fma.rn.f32 	%f45, %f41, %f44, %f31;
	ld.shared.f32 	%f46, [%r68+540];
	fma.rn.f32 	%f47, %f46, %f42, %f33;
	fma.rn.f32 	%f48, %f46, %f44, %f34;
	ld.shared.f32 	%f49, [%r71+36];
	fma.rn.f32 	%f50, %f41, %f49, %f36;
	ld.shared.f32 	%f51, [%r71+548];
	fma.rn.f32 	%f52, %f41, %f51, %f38;
	fma.rn.f32 	%f53, %f46, %f49, %f39;
	fma.rn.f32 	%f54, %f46, %f51, %f40;
	ld.shared.f32 	%f55, [%r68+648];
	ld.shared.f32 	%f56, [%r71+8];
	fma.rn.f32 	%f57, %f55, %f56, %f43;
	ld.shared.f32 	%f58, [%r71+520];
	fma.rn.f32 	%f59, %f55, %f58, %f45;
	ld.shared.f32 	%f60, [%r68+864];
	fma.rn.f32 	%f61, %f60, %f56, %f47;
	fma.rn.f32 	%f62, %f60, %f58, %f48;
	ld.shared.f32 	%f63, [%r71+40];
	fma.rn.f32 	%f64, %f55, %f63, %f50;
	ld.shared.f32 	%f65, [%r71+552];
	fma.rn.f32 	%f66, %f55, %f65, %f52;
	fma.rn.f32 	%f67, %f60, %f63, %f53;
	fma.rn.f32 	%f68, %f60, %f65, %f54;
	ld.shared.f32 	%f69, [%r68+972];
	ld.shared.f32 	%f70, [%r71+12];
	fma.rn.f32 	%f71, %f69, %f70, %f57;
	ld.shared.f32 	%f72, [%r71+524];
	fma.rn.f32 	%f73, %f69, %f72, %f59;
	ld.shared.f32 	%f74, [%r68+1188];
	fma.rn.f32 	%f75, %f74, %f70, %f61;
	fma.rn.f32 	%f76, %f74, %f72, %f62;
	ld.shared.f32 	%f77, [%r71+44];
	fma.rn.f32 	%f78, %f69, %f77, %f64;
	ld.shared.f32 	%f79, [%r71+556];
	fma.rn.f32 	%f80, %f69, %f79, %f66;
	fma.rn.f32 	%f81, %f74, %f77, %f67;
	fma.rn.f32 	%f82, %f74, %f79, %f68;
	ld.shared.f32 	%f83, [%r68+1296];
	ld.shared.f32 	%f84, [%r71+16];
	fma.rn.f32 	%f85, %f83, %f84, %f71;
	ld.shared.f32 	%f86, [%r71+528];
	fma.rn.f32 	%f87, %f83, %f86, %f73;
	ld.shared.f32 	%f88, [%r68+1512];
	fma.rn.f32 	%f89, %f88, %f84, %f75;
	fma.rn.f32 	%f90, %f88, %f86, %f76;
	ld.shared.f32 	%f91, [%r71+48];
	fma.rn.f32 	%f92, %f83, %f91, %f78;
	ld.shared.f32 	%f93, [%r71+560];
	fma.rn.f32 	%f94, %f83, %f93, %f80;
	fma.rn.f32 	%f95, %f88, %f91, %f81;
	fma.rn.f32 	%f96, %f88, %f93, %f82;
	ld.shared.f32 	%f97, [%r68+1620];
	ld.shared.f32 	%f98, [%r71+20];
	fma.rn.f32 	%f99, %f97, %f98, %f85;
	ld.shared.f32 	%f100, [%r71+532];
	fma.rn.f32 	%f101, %f97, %f100, %f87;
	ld.shared.f32 	%f102, [%r68+1836];
	fma.rn.f32 	%f103, %f102, %f98, %f89;
	fma.rn.f32 	%f104, %f102, %f100, %f90;
	ld.shared.f32 	%f105, [%r71+52];
	fma.rn.f32 	%f106, %f97, %f105, %f92;
	ld.shared.f32 	%f107, [%r71+564];
	fma.rn.f32 	%f108, %f97, %f107, %f94;
	fma.rn.f32 	%f109, %f102, %f105, %f95;
	fma.rn.f32 	%f110, %f102, %f107, %f96;
	ld.shared.f32 	%f111, [%r68+1944];
	ld.shared.f32 	%f112, [%r71+24];
	fma.rn.f32 	%f113, %f111, %f112, %f99;
	ld.shared.f32 	%f114, [%r71+536];
	fma.rn.f32 	%f115, %f111, %f114, %f101;
	ld.shared.f32 	%f116, [%r68+2160];
	fma.rn.f32 	%f117, %f116, %f112, %f103;
	fma.rn.f32 	%f118, %f116, %f114, %f104;
	ld.shared.f32 	%f119, [%r71+56];
	fma.rn.f32 	%f120, %f111, %f119, %f106;
	ld.shared.f32 	%f121, [%r71+568];
	fma.rn.f32 	%f122, %f111, %f121, %f108;
	fma.rn.f32 	%f123, %f116, %f119, %f109;
	fma.rn.f32 	%f124, %f116, %f121, %f110;
	ld.shared.f32 	%f125, [%r68+2268];
	ld.shared.f32 	%f126, [%r71+28];
	fma.rn.f32 	%f131, %f125, %f126, %f113;
	ld.shared.f32 	%f127, [%r71+540];
	fma.rn.f32 	%f135, %f125, %f127, %f115;
	ld.shared.f32 	%f128, [%r68+2484];
	fma.rn.f32 	%f133, %f128, %f126, %f117;
	fma.rn.f32 	%f137, %f128, %f127, %f118;
	ld.shared.f32 	%f129, [%r71+60];
	fma.rn.f32 	%f132, %f125, %f129, %f120;
	ld.shared.f32 	%f130, [%r71+572];
	fma.rn.f32 	%f136, %f125, %f130, %f122;
	fma.rn.f32 	%f134, %f128, %f129, %f123;
	fma.rn.f32 	%f138, %f128, %f130, %f124;
	add.s32 	%r75, %r75, 1;
	add.s64 	%rd39, %rd39, 32;
	add.s64 	%rd38, %rd38, 32;
	add.s64 	%rd37, %rd37, 32;
	add.s64 	%rd36, %rd36, 25088;
	setp.ne.s32 	%p16, %r75, 64;
	@%p16 bra 	$L__BB5_1;
	ld.param.u64 	%rd35, [tvmgen_default_fused_nn_conv2d_2_kernel_param_0];
	cvta.to.global.u64 	%rd32, %rd35;
	mad.lo.s32 	%r72, %r1, 392, %r3;
	mad.lo.s32 	%r73, %r5, 6272, %r72;
	mad.lo.s32 	%r74, %r2, 28, %r73;
	mul.wide.u32 	%rd33, %r74, 4;
	add.s64 	%rd34, %rd32, %rd33;
	st.global.f32 	[%rd34], %f131;
	st.global.f32 	[%rd34+12544], %f135;
	st.global.f32 	[%rd34+56], %f133;
	st.global.f32 	[%rd34+12600], %f137;
	st.global.f32 	[%rd34+784], %f132;
	st.global.f32 	[%rd34+13328], %f136;
	st.global.f32 	[%rd34+840], %f134;
	st.global.f32 	[%rd34+13384], %f138;
	ret;

}
	// .globl	tvmgen_default_fused_nn_contrib_conv2d_winograd_without_weight_transform_add_nn_relu_1_kernel_2
.visible .entry tvmgen_default_fused_nn_contrib_conv2d_winograd_without_weight_transform_add_nn_relu_1_kernel_2(
	.param .u64 .ptr .align 1 tvmgen_default_fused_nn_contrib_conv2d_winograd_without_weight_transform_add_nn_relu_1_kernel_2_param_0,
	.param .u64 .ptr .align 1 tvmgen_default_fused_nn_contrib_conv2d_winograd_without_weight_transform_add_nn_relu_1_kernel_2_param_1,
	.param .u64 .ptr .align 1 tvmgen_default_fused_nn_contrib_conv2d_winograd_without_weight_transform_add_nn_relu_1_kernel_2_param_2
)
.maxntid 128
{
	.reg .b32 	%r<23>;
	.reg .b32 	%f<63>;
	.reg .b64 	%rd<13>;

	ld.param.u64 	%rd1, [tvmgen_default_fused_nn_contrib_conv2d_winograd_without_weight_transform_add_nn_relu_1_kernel_2_param_0];
	ld.param.u64 	%rd2, [tvmgen_default_fused_nn_contrib_conv2d_winograd_without_weight_transform_add_nn_relu_1_kernel_2_param_1];
	ld.param.u64 	%rd3, [tvmgen_default_fused_nn_contrib_conv2d_winograd_without_weight_transform_add_nn_relu_1_kernel_2_param_2];
	cvta.to.global.u64 	%rd4, %rd1;
	cvta.to.global.u64 	%rd5, %rd3;
	cvta.to.global.u64 	%rd6, %rd2;
	mov.u32 	%r1, %ctaid.x;
	shl.b32 	%r2, %r1, 7;
	mov.u32 	%r3, %tid.x;
	or.b32  	%r4, %r2, %r3;
	mul.wide.u32 	%rd7, %r4, 4;
	add.s64 	%rd8, %rd6, %rd7;
	ld.global.nc.f32 	%f1, [%rd8];
	add.f32 	%f2, %f1, 0f00000000;
	ld.global.nc.f32 	%f3, [%rd8+100352];
	add.f32 	%f4, %f2, %f3;
	ld.global.nc.f32 	%f5, [%rd8+200704];
	add.f32 	%f6, %f4, %f5;
	ld.global.nc.f32 	%f7, [%rd8+401408];
	add.f32 	%f8, %f6, %f7;
	ld.global.nc.f32 	%f9, [%rd8+501760];
	add.f32 	%f10, %f8, %f9;
	ld.global.nc.f32 	%f11, [%rd8+602112];
	add.f32 	%f12, %f10, %f11;
	ld.global.nc.f32 	%f13, [%rd8+802816];
	add.f32 	%f14, %f12, %f13;
	ld.global.nc.f32 	%f15, [%rd8+903168];
	add.f32 	%f16, %f14, %f15;
	ld.global.nc.f32 	%f17, [%rd8+1003520];
	add.f32 	%f18, %f16, %f17;
	mov.f32 	%f19, 0f00000000;
	sub.f32 	%f20, %f19, %f3;
	add.f32 	%f21, %f20, %f5;
	ld.global.nc.f32 	%f22, [%rd8+301056];
	add.f32 	%f23, %f21, %f22;
	sub.f32 	%f24, %f23, %f9;
	add.f32 	%f25, %f24, %f11;
	ld.global.nc.f32 	%f26, [%rd8+702464];
	add.f32 	%f27, %f25, %f26;
	sub.f32 	%f28, %f27, %f15;
	add.f32 	%f29, %f28, %f17;
	ld.global.nc.f32 	%f30, [%rd8+1103872];
	add.f32 	%f31, %f29, %f30;
	sub.f32 	%f32, %f19, %f7;
	sub.f32 	%f33, %f32, %f9;
	sub.f32 	%f34, %f33, %f11;
	add.f32 	%f35, %f34, %f13;
	add.f32 	%f36, %f35, %f15;
	add.f32 	%f37, %f36, %f17;
	ld.global.nc.f32 	%f38, [%rd8+1204224];
	add.f32 	%f39, %f37, %f38;
	ld.global.nc.f32 	%f40, [%rd8+1304576];
	add.f32 	%f41, %f39, %f40;
	ld.global.nc.f32 	%f42, [%rd8+1404928];
	add.f32 	%f43, %f41, %f42;
	add.f32 	%f44, %f9, 0f00000000;
	sub.f32 	%f45, %f44, %f11;
	sub.f32 	%f46, %f45, %f26;
	sub.f32 	%f47, %f46, %f15;
	add.f32 	%f48, %f47, %f17;
	add.f32 	%f49, %f48, %f30;
	sub.f32 	%f50, %f49, %f40;
	add.f32 	%f51, %f50, %f42;
	ld.global.nc.f32 	%f52, [%rd8+1505280];
	add.f32 	%f53, %f51, %f52;
	shl.b32 	%r5, %r1, 5;
	shr.u32 	%r6, %r3, 2;
	or.b32  	%r7, %r5, %r6;
	mul.hi.u32 	%r8, %r7, 1402438301;
	shr.u32 	%r9, %r8, 4;
	mul.wide.u32 	%rd9, %r9, 4;
	add.s64 	%rd10, %rd5, %rd9;
	ld.global.nc.f32 	%f54, [%rd10];
	shl.b32 	%r10, %r1, 6;
	shr.u32 	%r11, %r3, 1;
	or.b32  	%r12, %r10, %r11;
	mul.hi.u32 	%r13, %r12, -1840700269;
	shr.u32 	%r14, %r13, 2;
	mad.lo.s32 	%r15, %r1, -126, %r4;
	shr.u32 	%r16, %r15, 1;
	mul.hi.u32 	%r17, %r16, -1840700269;
	shr.u32 	%r18, %r17, 2;
	mul.lo.s32 	%r19, %r18, 14;
	sub.s32 	%r20, %r15, %r19;
	shl.b32 	%r21, %r20, 1;
	mad.lo.s32 	%r22, %r14, 56, %r21;
	add.f32 	%f55, %f18, %f54;
	max.f32 	%f56, %f55, 0f00000000;
	mul.wide.u32 	%rd11, %r22, 4;
	add.s64 	%rd12, %rd4, %rd11;
	st.global.f32 	[%rd12], %f56;
	add.f32 	%f57, %f31, %f54;
	max.f32 	%f58, %f57, 0f00000000;
	st.global.f32 	[%rd12+4], %f58;
	add.f32 	%f59, %f43, %f54;
	max.f32 	%f60, %f59, 0f00000000;
	st.global.f32 	[%rd12+112], %f60;
	add.f32 	%f61, %f53, %f54;
	max.f32 	%f62, %f61, 0f00000000;
	st.global.f32 	[%rd12+116], %f62;
	ret;

}
	// .globl	tvmgen_default_fused_nn_conv2d_1_kernel
.visible .entry tvmgen_default_fused_nn_conv2d_1_kernel(
	.param .u64 .ptr .align 1 tvmgen_default_fused_nn_conv2d_1_kernel_param_0,
	.param .u64 .ptr .align 1 tvmgen_default_fused_nn_conv2d_1_kernel_param_1,
	.param .u64 .ptr .align 1 tvmgen_default_fused_nn_conv2d_1_kernel_param_2
)
.maxntid 128
{
	.reg .pred 	%p<11>;
	.reg .b16 	%rs<27>;
	.reg .b32 	%r<64>;
	.reg .b32 	%f<165>;
	.reg .b64 	%rd<20>;
	// demoted variable
	.shared .align 4 .b8 _ZZ39tvmgen_default_fused_nn_conv2d_1_kernelE15pad_temp_shared[1760];
	// demoted variable
	.shared .align 4 .b8 _ZZ39tvmgen_default_fused_nn_conv2d_1_kernelE9p1_shared[4096];
	ld.param.u64 	%rd4, [tvmgen_default_fused_nn_conv2d_1_kernel_param_1];
	ld.param.u64 	%rd5, [tvmgen_default_fused_nn_conv2d_1_kernel_param_2];
	cvta.to.global.u64 	%rd1, %rd4;
	cvta.to.global.u64 	%rd2, %rd5;
	mov.u32 	%r1, %tid.z;
	mov.u32 	%r22, %tid.x;
	shl.b32 	%r23, %r22, 1;
	mad.lo.s32 	%r24, %r1, 7, %r23;
	shl.b32 	%r25, %r22, 2;
	mad.lo.s32 	%r26, %r1, 14, %r25;
	mov.u32 	%r3, %ctaid.y;
	mov.u32 	%r4, %ctaid.z;
	shl.b32 	%r27, %r4, 15;
	shl.b32 	%r28, %r1, 10;
	add.s32 	%r29, %r27, %r28;
	shl.b32 	%r30, %r22, 8;
	add.s32 	%r5, %r29, %r30;
	shl.b32 	%r31, %r1, 5;
	shl.b32 	%r32, %r22, 3;
	add.s32 	%r33, %r31, %r32;
	setp.lt.u32 	%p3, %r24, 220;
	setp.lt.u32 	%p4, %r22, 4;
	and.pred  	%p1, %p3, %p4;
	cvt.u16.u32 	%rs1, %r26;
	mul.hi.u16 	%rs2, %rs1, 10725;
	sub.s16 	%rs3, %rs1, %rs2;
	shr.u16 	%rs4, %rs3, 1;
	add.s16 	%rs5, %rs4, %rs2;
	shr.u16 	%rs6, %rs5, 5;
	mul.wide.u16 	%r34, %rs6, 3136;
	mul.lo.s16 	%rs7, %rs6, 55;
	sub.s16 	%rs8, %rs1, %rs7;
	cvt.u32.u16 	%r35, %rs8;
	or.b32  	%r6, %r34, %r35;
	shl.b32 	%r36, %r26, 2;
	mov.u32 	%r37, _ZZ39tvmgen_default_fused_nn_conv2d_1_kernelE15pad_temp_shared;
	add.s32 	%r7, %r37, %r36;
	or.b16  	%rs9, %rs1, 1;
	mul.hi.u16 	%rs10, %rs9, 10725;
	sub.s16 	%rs11, %rs9, %rs10;
	shr.u16 	%rs12, %rs11, 1;
	add.s16 	%rs13, %rs12, %rs10;
	shr.u16 	%rs14, %rs13, 5;
	mul.wide.u16 	%r38, %rs14, 3136;
	mul.lo.s16 	%rs15, %rs14, 55;
	sub.s16 	%rs16, %rs9, %rs15;
	cvt.u32.u16 	%r39, %rs16;
	or.b32  	%r8, %r38, %r39;
	setp.lt.u32 	%p5, %r24, 219;
	setp.lt.u32 	%p6, %r22, 3;
	and.pred  	%p2, %p5, %p6;
	add.s16 	%rs17, %rs1, 2;
	mul.hi.u16 	%rs18, %rs17, 4767;
	shr.u16 	%rs19, %rs18, 2;
	mul.wide.u16 	%r40, %rs19, 3136;
	mul.lo.s16 	%rs20, %rs19, 55;
	sub.s16 	%rs21, %rs17, %rs20;
	cvt.u32.u16 	%r41, %rs21;
	or.b32  	%r9, %r40, %r41;
	add.s16 	%rs22, %rs1, 3;
	mul.hi.u16 	%rs23, %rs22, 4767;
	shr.u16 	%rs24, %rs23, 2;
	mul.wide.u16 	%r42, %rs24, 3136;
	mul.lo.s16 	%rs25, %rs24, 55;
	sub.s16 	%rs26, %rs22, %rs25;
	cvt.u32.u16 	%r43, %rs26;
	or.b32  	%r10, %r42, %r43;
	shl.b32 	%r44, %r33, 2;
	mov.u32 	%r45, _ZZ39tvmgen_default_fused_nn_conv2d_1_kernelE9p1_shared;
	add.s32 	%r11, %r45, %r44;
	add.s32 	%r12, %r37, %r32;
	mov.f32 	%f137, 0f00000000;
	mov.b32 	%r61, 0;
	not.pred 	%p7, %p1;
	not.pred 	%p8, %p2;
	mov.f32 	%f138, %f137;
	mov.f32 	%f139, %f137;
	mov.f32 	%f140, %f137;
	mov.f32 	%f141, %f137;
	mov.f32 	%f142, %f137;
	mov.f32 	%f143, %f137;
	mov.f32 	%f144, %f137;
	mov.f32 	%f145, %f137;
	mov.f32 	%f146, %f137;
	mov.f32 	%f147, %f137;
	mov.f32 	%f148, %f137;
	mov.f32 	%f149, %f137;
	mov.f32 	%f150, %f137;
	mov.f32 	%f151, %f137;
	mov.f32 	%f152, %f137;
	mov.f32 	%f153, %f137;
	mov.f32 	%f154, %f137;
	mov.f32 	%f155, %f137;
	mov.f32 	%f156, %f137;
	mov.f32 	%f157, %f137;
	mov.f32 	%f158, %f137;
	mov.f32 	%f159, %f137;
	mov.f32 	%f160, %f137;
	mov.f32 	%f161, %f137;
	mov.f32 	%f162, %f137;
	mov.f32 	%f163, %f137;
	mov.f32 	%f164, %f137;
$L__BB7_1:
	bar.sync 	0;
	mul.lo.s32 	%r46, %r3, 112;
	mad.lo.s32 	%r14, %r61, 25088, %r46;
	@%p7 bra 	$L__BB7_3;
	add.s32 	%r47, %r14, %r6;
	mul.wide.u32 	%rd6, %r47, 4;
	add.s64 	%rd7, %rd1, %rd6;
	ld.global.nc.f32 	%f86, [%rd7];
	st.shared.f32 	[%r7], %f86;
	add.s32 	%r48, %r14, %r8;
	mul.wide.u32 	%rd8, %r48, 4;
	add.s64 	%rd9, %rd1, %rd8;
	ld.global.nc.f32 	%f87, [%rd9];
	st.shared.f32 	[%r7+4], %f87;
$L__BB7_3:
	@%p8 bra 	$L__BB7_5;
	add.s32 	%r49, %r14, %r9;
	mul.wide.u32 	%rd10, %r49, 4;
	add.s64 	%rd11, %rd1, %rd10;
	ld.global.nc.f32 	%f88, [%rd11];
	st.shared.f32 	[%r7+8], %f88;
	add.s32 	%r50, %r14, %r10;
	mul.wide.u32 	%rd12, %r50, 4;
	add.s64 	%rd13, %rd1, %rd12;
	ld.global.nc.f32 	%f89, [%rd13];
	st.shared.f32 	[%r7+12], %f89;
$L__BB7_5:
	shl.b32 	%r52, %r1, 5;
	mov.u32 	%r53, _ZZ39tvmgen_default_fused_nn_conv2d_1_kernelE9p1_shared;
	add.s32 	%r54, %r52, %r53;
	add.s32 	%r62, %r54, 2048;
	shl.b32 	%r55, %r61, 3;
	add.s32 	%r56, %r5, %r55;
	mul.wide.u32 	%rd14, %r56, 4;
	add.s64 	%rd15, %rd2, %rd14;
	ld.global.nc.f32 	%f90, [%rd15];
	st.shared.f32 	[%r11], %f90;
	ld.global.nc.f32 	%f91, [%rd15+4];
	st.shared.f32 	[%r11+4], %f91;
	ld.global.nc.f32 	%f92, [%rd15+8];
	st.shared.f32 	[%r11+8], %f92;
	ld.global.nc.f32 	%f93, [%rd15+12];
	st.shared.f32 	[%r11+12], %f93;
	ld.global.nc.f32 	%f94, [%rd15+16];
	st.shared.f32 	[%r11+16], %f94;
	ld.global.nc.f32 	%f95, [%rd15+20];
	st.shared.f32 	[%r11+20], %f95;
	ld.global.nc.f32 	%f96, [%rd15+24];
	st.shared.f32 	[%r11+24], %f96;
	ld.global.nc.f32 	%f97, [%rd15+28];
	st.shared.f32 	[%r11+28], %f97;
	bar.sync 	0;
	mov.b32 	%r63, 96;
$L__BB7_6:
	add.s32 	%r57, %r12, %r63;
	ld.shared.f32 	%f98, [%r57+-96];
	ld.shared.f32 	%f99, [%r62+-2048];
	fma.rn.f32 	%f137, %f98, %f99, %f137;
	ld.shared.f32 	%f100, [%r62+-1024];
	fma.rn.f32 	%f144, %f98, %f100, %f144;
	ld.shared.f32 	%f101, [%r62];
	fma.rn.f32 	%f151, %f98, %f101, %f151;
	ld.shared.f32 	%f102, [%r62+1024];
	fma.rn.f32 	%f158, %f98, %f102, %f158;
	ld.shared.f32 	%f103, [%r57+-64];
	fma.rn.f32 	%f138, %f103, %f99, %f138;
	fma.rn.f32 	%f145, %f103, %f100, %f145;
	fma.rn.f32 	%f152, %f103, %f101, %f152;
	fma.rn.f32 	%f159, %f103, %f102, %f159;
	ld.shared.f32 	%f104, [%r57+-32];
	fma.rn.f32 	%f139, %f104, %f99, %f139;
	fma.rn.f32 	%f146, %f104, %f100, %f146;
	fma.rn.f32 	%f153, %f104, %f101, %f153;
	fma.rn.f32 	%f160, %f104, %f102, %f160;
	ld.shared.f32 	%f105, [%r57];
	fma.rn.f32 	%f140, %f105, %f99, %f140;
	fma.rn.f32 	%f147, %f105, %f100, %f147;
	fma.rn.f32 	%f154, %f105, %f101, %f154;
	fma.rn.f32 	%f161, %f105, %f102, %f161;
	ld.shared.f32 	%f106, [%r57+32];
	fma.rn.f32 	%f141, %f106, %f99, %f141;
	fma.rn.f32 	%f148, %f106, %f100, %f148;
	fma.rn.f32 	%f155, %f106, %f101, %f155;
	fma.rn.f32 	%f162, %f106, %f102, %f162;
	ld.shared.f32 	%f107, [%r57+64];
	fma.rn.f32 	%f142, %f107, %f99, %f142;
	fma.rn.f32 	%f149, %f107, %f100, %f149;
	fma.rn.f32 	%f156, %f107, %f101, %f156;
	fma.rn.f32 	%f163, %f107, %f102, %f163;
	ld.shared.f32 	%f108, [%r57+96];
	fma.rn.f32 	%f143, %f108, %f99, %f143;
	fma.rn.f32 	%f150, %f108, %f100, %f150;
	fma.rn.f32 	%f157, %f108, %f101, %f157;
	fma.rn.f32 	%f164, %f108, %f102, %f164;
	add.s32 	%r63, %r63, 220;
	add.s32 	%r62, %r62, 4;
	setp.ne.s32 	%p9, %r63, 1856;
	@%p9 bra 	$L__BB7_6;
	add.s32 	%r61, %r61, 1;
	setp.ne.s32 	%p10, %r61, 32;
	@%p10 bra 	$L__BB7_1;
	ld.param.u64 	%rd19, [tvmgen_default_fused_nn_conv2d_1_kernel_param_0];
	cvta.to.global.u64 	%rd16, %rd19;
	mad.lo.s32 	%r58, %r1, 784, %r22;
	mad.lo.s32 	%r59, %r4, 100352, %r58;
	mad.lo.s32 	%r60, %r3, 28, %r59;
	mul.wide.u32 	%rd17, %r60, 4;
	add.s64 	%rd18, %rd16, %rd17;
	st.global.f32 	[%rd18], %f137;
	st.global.f32 	[%rd18+100352], %f144;
	st.global.f32 	[%rd18+200704], %f151;
	st.global.f32 	[%rd18+301056], %f158;
	st.global.f32 	[%rd18+16], %f138;
	st.global.f32 	[%rd18+100368], %f145;
	st.global.f32 	[%rd18+200720], %f152;
	st.global.f32 	[%rd18+301072], %f159;
	st.global.f32 	[%rd18+32], %f139;
	st.global.f32 	[%rd18+100384], %f146;
	st.global.f32 	[%rd18+200736], %f153;
	st.global.f32 	[%rd18+301088], %f160;
	st.global.f32 	[%rd18+48], %f140;
	st.global.f32 	[%rd18+100400], %f147;
	st.global.f32 	[%rd18+200752], %f154;
	st.global.f32 	[%rd18+301104], %f161;
	st.global.f32 	[%rd18+64], %f141;
	st.global.f32 	[%rd18+100416], %f148;
	st.global.f32 	[%rd18+200768], %f155;
	st.global.f32 	[%rd18+301120], %f162;
	st.global.f32 	[%rd18+80], %f142;
	st.global.f32 	[%rd18+100432], %f149;
	st.global.f32 	[%rd18+200784], %f156;
	st.global.f32 	[%rd18+301136], %f163;
	st.global.f32 	[%rd18+96], %f143;
	st.global.f32 	[%rd18+100448], %f150;
	st.global.f32 	[%rd18+200800], %f157;
	st.global.f32 	[%rd18+301152], %f164;
	ret;

}
	// .globl	tvmgen_default_fused_add_kernel
.visible .entry tvmgen_default_fused_add_kernel(
	.param .u64 .ptr .align 1 tvmgen_default_fused_add_kernel_param_0,
	.param .u64 .ptr .align 1 tvmgen_default_fused_add_kernel_param_1,
	.param .u64 .ptr .align 1 tvmgen_default_fused_add_kernel_param_2
)
.maxntid 1024
{
	.reg .b32 	%r<7>;
	.reg .b32 	%f<4>;
	.reg .b64 	%rd<12>;

	ld.param.u64 	%rd1, [tvmgen_default_fused_add_kernel_param_0];
	ld.param.u64 	%rd2, [tvmgen_default_fused_add_kernel_param_1];
	ld.param.u64 	%rd3, [tvmgen_default_fused_add_kernel_param_2];
	cvta.to.global.u64 	%rd4, %rd1;
	cvta.to.global.u64 	%rd5, %rd3;
	cvta.to.global.u64 	%rd6, %rd2;
	mov.u32 	%r1, %ctaid.x;
	shl.b32 	%r2, %r1, 10;
	mov.u32 	%r3, %tid.x;
	or.b32  	%r4, %r2, %r3;
	mul.wide.u32 	%rd7, %r4, 4;
	add.s64 	%rd8, %rd6, %rd7;
	ld.global.nc.f32 	%f1, [%rd8];
	mul.hi.u32 	%r5, %r1, 1402438301;
	shr.u32 	%r6, %r5, 4;
	mul.wide.u32 	%rd9, %r6, 4;
	add.s64 	%rd10, %rd5, %rd9;
	ld.global.nc.f32 	%f2, [%rd10];
	add.f32 	%f3, %f1, %f2;
	add.s64 	%rd11, %rd4, %rd7;
	st.global.f32 	[%rd11], %f3;
	ret;

}
	// .globl	tvmgen_default_fused_nn_contrib_conv2d_winograd_without_weight_transform_add_nn_relu_2_kernel_2
.visible .entry tvmgen_default_fused_nn_contrib_conv2d_winograd_without_weight_transform_add_nn_relu_2_kernel_2(
	.param .u64 .ptr .align 1 tvmgen_default_fused_nn_contrib_conv2d_winograd_without_weight_transform_add_nn_relu_2_kernel_2_param_0,
	.param .u64 .ptr .align 1 tvmgen_default_fused_nn_contrib_conv2d_winograd_without_weight_transform_add_nn_relu_2_kernel_2_param_1,
	.param .u64 .ptr .align 1 tvmgen_default_fused_nn_contrib_conv2d_winograd_without_weight_transform_add_nn_relu_2_kernel_2_param_2
)
.maxntid 128
{
	.reg .b16 	%rs<6>;
	.reg .b32 	%r<29>;
	.reg .b32 	%f<63>;
	.reg .b64 	%rd<13>;

	ld.param.u64 	%rd1, [tvmgen_default_fused_nn_contrib_conv2d_winograd_without_weight_transform_add_nn_relu_2_kernel_2_param_0];
	ld.param.u64 	%rd2, [tvmgen_default_fused_nn_contrib_conv2d_winograd_without_weight_transform_add_nn_relu_2_kernel_2_param_1];
	ld.param.u64 	%rd3, [tvmgen_default_fused_nn_contrib_conv2d_winograd_without_weight_transform_add_nn_relu_2_kernel_2_param_2];
	cvta.to.global.u64 	%rd4, %rd1;
	cvta.to.global.u64 	%rd5, %rd3;
	cvta.to.global.u64 	%rd6, %rd2;
	mov.u32 	%r1, %ctaid.x;
	shl.b32 	%r2, %r1, 7;
	mov.u32 	%r3, %tid.x;
	or.b32  	%r4, %r2, %r3;
	mad.lo.s32 	%r5, %r1, -98, %r4;
	mul.hi.u32 	%r6, %r5, 1402438301;
	shr.u32 	%r7, %r6, 4;
	mul.lo.s32 	%r8, %r7, 49;
	sub.s32 	%r9, %r5, %r8;
	cvt.u16.u32 	%rs1, %r9;
	mul.lo.s16 	%rs2, %rs1, 37;
	shr.u16 	%rs3, %rs2, 8;
	mul.lo.s16 	%rs4, %rs3, 7;
	sub.s16 	%rs5, %rs1, %rs4;
	cvt.u32.u16 	%r10, %rs5;
	and.b32  	%r11, %r10, 255;
	mad.lo.s32 	%r12, %r1, -28, %r5;
	mul.hi.u32 	%r13, %r12, 613566757;
	sub.s32 	%r14, %r12, %r13;
	shr.u32 	%r15, %r14, 1;
	add.s32 	%r16, %r15, %r13;
	shr.u32 	%r17, %r16, 2;
	mul.lo.s32 	%r18, %r17, 7;
	sub.s32 	%r19, %r12, %r18;
	mul.hi.u32 	%r20, %r4, 1402438301;
	shr.u32 	%r21, %r20, 4;
	mad.lo.s32 	%r22, %r21, 49, %r9;
	add.s32 	%r23, %r22, %r19;
	sub.s32 	%r24, %r23, %r11;
	mul.wide.u32 	%rd7, %r24, 4;
	add.s64 	%rd8, %rd6, %rd7;
	ld.global.nc.f32 	%f1, [%rd8];
	add.f32 	%f2, %f1, 0f00000000;
	ld.global.nc.f32 	%f3, [%rd8+50176];
	add.f32 	%f4, %f2, %f3;
	ld.global.nc.f32 	%f5, [%rd8+100352];
	add.f32 	%f6, %f4, %f5;
	ld.global.nc.f32 	%f7, [%rd8+200704];
	add.f32 	%f8, %f6, %f7;
	ld.global.nc.f32 	%f9, [%rd8+250880];
	add.f32 	%f10, %f8, %f9;
	ld.global.nc.f32 	%f11, [%rd8+301056];
	add.f32 	%f12, %f10, %f11;
	ld.global.nc.f32 	%f13, [%rd8+401408];
	add.f32 	%f14, %f12, %f13;
	ld.global.nc.f32 	%f15, [%rd8+451584];
	add.f32 	%f16, %f14, %f15;
	ld.global.nc.f32 	%f17, [%rd8+501760];
	add.f32 	%f18, %f16, %f17;
	mov.f32 	%f19, 0f00000000;
	sub.f32 	%f20, %f19, %f3;
	add.f32 	%f21, %f20, %f5;
	ld.global.nc.f32 	%f22, [%rd8+150528];
	add.f32 	%f23, %f21, %f22;
	sub.f32 	%f24, %f23, %f9;
	add.f32 	%f25, %f24, %f11;
	ld.global.nc.f32 	%f26, [%rd8+351232];
	add.f32 	%f27, %f25, %f26;
	sub.f32 	%f28, %f27, %f15;
	add.f32 	%f29, %f28, %f17;
	ld.global.nc.f32 	%f30, [%rd8+551936];
	add.f32 	%f31, %f29, %f30;
	sub.f32 	%f32, %f19, %f7;
	sub.f32 	%f33, %f32, %f9;
	sub.f32 	%f34, %f33, %f11;
	add.f32 	%f35, %f34, %f13;
	add.f32 	%f36, %f35, %f15;
	add.f32 	%f37, %f36, %f17;
	ld.global.nc.f32 	%f38, [%rd8+602112];
	add.f32 	%f39, %f37, %f38;
	ld.global.nc.f32 	%f40, [%rd8+652288];
	add.f32 	%f41, %f39, %f40;
	ld.global.nc.f32 	%f42, [%rd8+702464];
	add.f32 	%f43, %f41, %f42;
	add.f32 	%f44, %f9, 0f00000000;
	sub.f32 	%f45, %f44, %f11;
	sub.f32 	%f46, %f45, %f26;
	sub.f32 	%f47, %f46, %f15;
	add.f32 	%f48, %f47, %f17;
	add.f32 	%f49, %f48, %f30;
	sub.f32 	%f50, %f49, %f40;
	add.f32 	%f51, %f50, %f42;
	ld.global.nc.f32 	%f52, [%rd8+752640];
	add.f32 	%f53, %f51, %f52;
	mul.wide.u32 	%rd9, %r21, 4;
	add.s64 	%rd10, %rd5, %rd9;
	ld.global.nc.f32 	%f54, [%rd10];
	mul.hi.u32 	%r25, %r4, -1840700269;
	shr.u32 	%r26, %r25, 2;
	shl.b32 	%r27, %r19, 1;
	mad.lo.s32 	%r28, %r26, 28, %r27;
	add.f32 	%f55, %f18, %f54;
	max.f32 	%f56, %f55, 0f00000000;
	mul.wide.u32 	%rd11, %r28, 4;
	add.s64 	%rd12, %rd4, %rd11;
	st.global.f32 	[%rd12], %f56;
	add.f32 	%f57, %f31, %f54;
	max.f32 	%f58, %f57, 0f00000000;
	st.global.f32 	[%rd12+4], %f58;
	add.f32 	%f59, %f43, %f54;
	max.f32 	%f60, %f59, 0f00000000;
	st.global.f32 	[%rd12+56], %f60;
	add.f32 	%f61, %f53, %f54;
	max.f32 	%f62, %f61, 0f00000000;
	st.global.f32 	[%rd12+60], %f62;
	ret;

}
	// .globl	tvmgen_default_fused_nn_conv2d_add_2_kernel
.visible .entry tvmgen_default_fused_nn_conv2d_add_2_kernel(
	.param .u64 .ptr .align 1 tvmgen_default_fused_nn_conv2d_add_2_kernel_param_0,
	.param .u64 .ptr .align 1 tvmgen_default_fused_nn_conv2d_add_2_kernel_param_1,
	.param .u64 .ptr .align 1 tvmgen_default_fused_nn_conv2d_add_2_kernel_param_2,
	.param .u64 .ptr .align 1 tvmgen_default_fused_nn_conv2d_add_2_kernel_param_3
)
.maxntid 224
{
	.reg .pred 	%p<24>;
	.reg .b32 	%r<85>;
	.reg .b32 	%f<150>;
	.reg .b64 	%rd<32>;
	// demoted variable
	.shared .align 4 .b8 _ZZ43tvmgen_default_fused_nn_conv2d_add_2_kernelE15pad_temp_shared[896];
	// demoted variable
	.shared .align 4 .b8 _ZZ43tvmgen_default_fused_nn_conv2d_add_2_kernelE9p1_shared[2048];
	ld.param.u64 	%rd13, [tvmgen_default_fused_nn_conv2d_add_2_kernel_param_0];
	ld.param.u64 	%rd15, [tvmgen_default_fused_nn_conv2d_add_2_kernel_param_1];
	ld.param.u64 	%rd16, [tvmgen_default_fused_nn_conv2d_add_2_kernel_param_2];
	ld.param.u64 	%rd14, [tvmgen_default_fused_nn_conv2d_add_2_kernel_param_3];
	cvta.to.global.u64 	%rd17, %rd16;
	cvta.to.global.u64 	%rd18, %rd15;
	mov.u32 	%r1, %tid.z;
	shr.u32 	%r16, %r1, 1;
	mov.u32 	%r17, %ctaid.y;
	mul.lo.s32 	%r2, %r17, 28;
	and.b32  	%r18, %r1, 1;
	setp.eq.b32 	%p1, %r18, 1;
	selp.b32 	%r19, 14, 0, %p1;
	mov.u32 	%r20, %tid.y;
	mul.lo.s32 	%r21, %r20, 7;
	mov.u32 	%r3, %tid.x;
	add.s32 	%r22, %r2, %r3;
	add.s32 	%r23, %r22, %r21;
	mad.lo.s32 	%r24, %r16, 196, %r23;
	add.s32 	%r25, %r24, %r19;
	add.s32 	%r26, %r21, %r3;
	mad.lo.s32 	%r27, %r1, 14, %r26;
	shl.b32 	%r28, %r27, 2;
	mov.u32 	%r29, _ZZ43tvmgen_default_fused_nn_conv2d_add_2_kernelE15pad_temp_shared;
	add.s32 	%r4, %r29, %r28;
	mul.lo.s32 	%r30, %r3, 3;
	shl.b32 	%r31, %r1, 5;
	shl.b32 	%r32, %r20, 4;
	add.s32 	%r33, %r31, %r32;
	add.s32 	%r5, %r33, %r30;
	mov.u32 	%r6, %ctaid.z;
	shl.b32 	%r34, %r6, 14;
	shl.b32 	%r35, %r1, 10;
	shl.b32 	%r36, %r20, 9;
	shl.b32 	%r37, %r3, 1;
	mad.lo.s32 	%r7, %r20, 14, %r37;
	mov.u32 	%r38, _ZZ43tvmgen_default_fused_nn_conv2d_add_2_kernelE9p1_shared;
	add.s32 	%r8, %r38, %r31;
	shr.u32 	%r39, %r30, 4;
	add.s32 	%r9, %r39, %r20;
	mul.lo.s32 	%r40, %r3, 96;
	and.b32  	%r41, %r40, 256;
	and.b32  	%r42, %r30, 7;
	shl.b32 	%r43, %r5, 2;
	add.s32 	%r10, %r38, %r43;
	add.s32 	%r44, %r30, 1;
	shr.u32 	%r45, %r44, 4;
	add.s32 	%r11, %r45, %r20;
	shl.b32 	%r46, %r44, 5;
	and.b32  	%r47, %r46, 256;
	and.b32  	%r48, %r44, 7;
	add.s32 	%r49, %r30, 2;
	shr.u32 	%r50, %r49, 4;
	add.s32 	%r12, %r50, %r20;
	shl.b32 	%r51, %r49, 5;
	and.b32  	%r52, %r51, 256;
	and.b32  	%r53, %r49, 7;
	add.s32 	%r54, %r34, %r35;
	add.s32 	%r55, %r54, %r36;
	or.b32  	%r56, %r55, %r52;
	or.b32  	%r57, %r56, %r53;
	mul.wide.u32 	%rd19, %r57, 4;
	add.s64 	%rd31, %rd17, %rd19;
	or.b32  	%r58, %r55, %r47;
	or.b32  	%r59, %r58, %r48;
	mul.wide.u32 	%rd20, %r59, 4;
	add.s64 	%rd30, %rd17, %rd20;
	or.b32  	%r60, %r55, %r41;
	or.b32  	%r61, %r60, %r42;
	mul.wide.u32 	%rd21, %r61, 4;
	add.s64 	%rd29, %rd17, %rd21;
	mul.wide.u32 	%rd22, %r25, 4;
	add.s64 	%rd28, %rd18, %rd22;
	mov.b32 	%r84, 0;
	mov.f32 	%f142, 0f00000000;
	mov.f32 	%f143, %f142;
	mov.f32 	%f144, %f142;
	mov.f32 	%f145, %f142;
	mov.f32 	%f146, %f142;
	mov.f32 	%f147, %f142;
	mov.f32 	%f148, %f142;
	mov.f32 	%f149, %f142;
$L__BB10_1:
	setp.gt.u32 	%p2, %r3, 5;
	setp.gt.u32 	%p3, %r9, 1;
	setp.gt.u32 	%p4, %r5, 511;
	shr.u32 	%r65, %r9, 1;
	add.s32 	%r66, %r65, %r1;
	setp.gt.u32 	%p5, %r66, 15;
	bar.sync 	0;
	ld.global.nc.f32 	%f18, [%rd28];
	st.shared.f32 	[%r4], %f18;
	or.pred  	%p6, %p5, %p4;
	or.pred  	%p7, %p6, %p3;
	or.pred  	%p8, %p7, %p2;
	@%p8 bra 	$L__BB10_3;
	ld.global.nc.f32 	%f19, [%rd29];
	st.shared.f32 	[%r10], %f19;
$L__BB10_3:
	setp.gt.u32 	%p9, %r3, 4;
	setp.gt.u32 	%p10, %r11, 1;
	setp.gt.u32 	%p11, %r5, 510;
	shr.u32 	%r70, %r11, 1;
	add.s32 	%r71, %r70, %r1;
	setp.gt.u32 	%p12, %r71, 15;
	or.pred  	%p13, %p12, %p11;
	or.pred  	%p14, %p13, %p10;
	or.pred  	%p15, %p14, %p9;
	@%p15 bra 	$L__BB10_5;
	ld.global.nc.f32 	%f20, [%rd30];
	st.shared.f32 	[%r10+4], %f20;
$L__BB10_5:
	setp.gt.u32 	%p16, %r12, 1;
	setp.gt.u32 	%p17, %r5, 509;
	shr.u32 	%r74, %r12, 1;
	add.s32 	%r75, %r74, %r1;
	setp.gt.u32 	%p18, %r75, 15;
	or.pred  	%p20, %p18, %p17;
	or.pred  	%p21, %p20, %p16;
	or.pred  	%p22, %p21, %p9;
	@%p22 bra 	$L__BB10_7;
	ld.global.nc.f32 	%f21, [%rd31];
	st.shared.f32 	[%r10+8], %f21;
$L__BB10_7:
	bar.sync 	0;
	ld.shared.f32 	%f22, [%r8+1536];
	ld.shared.f32 	%f23, [%r8+1024];
	ld.shared.f32 	%f24, [%r8+512];
	ld.shared.f32 	%f25, [%r8];
	shl.b32 	%r77, %r7, 2;
	mov.u32 	%r78, _ZZ43tvmgen_default_fused_nn_conv2d_add_2_kernelE15pad_temp_shared;
	add.s32 	%r79, %r78, %r77;
	ld.shared.f32 	%f26, [%r79];
	fma.rn.f32 	%f27, %f26, %f25, %f149;
	fma.rn.f32 	%f28, %f26, %f24, %f147;
	fma.rn.f32 	%f29, %f26, %f23, %f145;
	fma.rn.f32 	%f30, %f26, %f22, %f143;
	ld.shared.f32 	%f31, [%r79+4];
	fma.rn.f32 	%f32, %f31, %f25, %f148;
	fma.rn.f32 	%f33, %f31, %f24, %f146;
	fma.rn.f32 	%f34, %f31, %f23, %f144;
	fma.rn.f32 	%f35, %f31, %f22, %f142;
	ld.shared.f32 	%f36, [%r8+1540];
	ld.shared.f32 	%f37, [%r8+1028];
	ld.shared.f32 	%f38, [%r8+516];
	ld.shared.f32 	%f39, [%r8+4];
	ld.shared.f32 	%f40, [%r79+112];
	fma.rn.f32 	%f41, %f40, %f39, %f27;
	fma.rn.f32 	%f42, %f40, %f38, %f28;
	fma.rn.f32 	%f43, %f40, %f37, %f29;
	fma.rn.f32 	%f44, %f40, %f36, %f30;
	ld.shared.f32 	%f45, [%r79+116];
	fma.rn.f32 	%f46, %f45, %f39, %f32;
	fma.rn.f32 	%f47, %f45, %f38, %f33;
	fma.rn.f32 	%f48, %f45, %f37, %f34;
	fma.rn.f32 	%f49, %f45, %f36, %f35;
	ld.shared.f32 	%f50, [%r8+1544];
	ld.shared.f32 	%f51, [%r8+1032];
	ld.shared.f32 	%f52, [%r8+520];
	ld.shared.f32 	%f53, [%r8+8];
	ld.shared.f32 	%f54, [%r79+224];
	fma.rn.f32 	%f55, %f54, %f53, %f41;
	fma.rn.f32 	%f56, %f54, %f52, %f42;
	fma.rn.f32 	%f57, %f54, %f51, %f43;
	fma.rn.f32 	%f58, %f54, %f50, %f44;
	ld.shared.f32 	%f59, [%r79+228];
	fma.rn.f32 	%f60, %f59, %f53, %f46;
	fma.rn.f32 	%f61, %f59, %f52, %f47;
	fma.rn.f32 	%f62, %f59, %f51, %f48;
	fma.rn.f32 	%f63, %f59, %f50, %f49;
	ld.shared.f32 	%f64, [%r8+1548];
	ld.shared.f32 	%f65, [%r8+1036];
	ld.shared.f32 	%f66, [%r8+524];
	ld.shared.f32 	%f67, [%r8+12];
	ld.shared.f32 	%f68, [%r79+336];
	fma.rn.f32 	%f69, %f68, %f67, %f55;
	fma.rn.f32 	%f70, %f68, %f66, %f56;
	fma.rn.f32 	%f71, %f68, %f65, %f57;
	fma.rn.f32 	%f72, %f68, %f64, %f58;
	ld.shared.f32 	%f73, [%r79+340];
	fma.rn.f32 	%f74, %f73, %f67, %f60;
	fma.rn.f32 	%f75, %f73, %f66, %f61;
	fma.rn.f32 	%f76, %f73, %f65, %f62;
	fma.rn.f32 	%f77, %f73, %f64, %f63;
	ld.shared.f32 	%f78, [%r8+1552];
	ld.shared.f32 	%f79, [%r8+1040];
	ld.shared.f32 	%f80, [%r8+528];
	ld.shared.f32 	%f81, [%r8+16];
	ld.shared.f32 	%f82, [%r79+448];
	fma.rn.f32 	%f83, %f82, %f81, %f69;
	fma.rn.f32 	%f84, %f82, %f80, %f70;
	fma.rn.f32 	%f85, %f82, %f79, %f71;
	fma.rn.f32 	%f86, %f82, %f78, %f72;
	ld.shared.f32 	%f87, [%r79+452];
	fma.rn.f32 	%f88, %f87, %f81, %f74;
	fma.rn.f32 	%f89, %f87, %f80, %f75;
	fma.rn.f32 	%f90, %f87, %f79, %f76;
	fma.rn.f32 	%f91, %f87, %f78, %f77;
	ld.shared.f32 	%f92, [%r8+1556];
	ld.shared.f32 	%f93, [%r8+1044];
	ld.shared.f32 	%f94, [%r8+532];
	ld.shared.f32 	%f95, [%r8+20];
	ld.shared.f32 	%f96, [%r79+560];
	fma.rn.f32 	%f97, %f96, %f95, %f83;
	fma.rn.f32 	%f98, %f96, %f94, %f84;
	fma.rn.f32 	%f99, %f96, %f93, %f85;
	fma.rn.f32 	%f100, %f96, %f92, %f86;
	ld.shared.f32 	%f101, [%r79+564];
	fma.rn.f32 	%f102, %f101, %f95, %f88;
	fma.rn.f32 	%f103, %f101, %f94, %f89;
	fma.rn.f32 	%f104, %f101, %f93, %f90;
	fma.rn.f32 	%f105, %f101, %f92, %f91;
	ld.shared.f32 	%f106, [%r8+1560];
	ld.shared.f32 	%f107, [%r8+1048];
	ld.shared.f32 	%f108, [%r8+536];
	ld.shared.f32 	%f109, [%r8+24];
	ld.shared.f32 	%f110, [%r79+672];
	fma.rn.f32 	%f111, %f110, %f109, %f97;
	fma.rn.f32 	%f112, %f110, %f108, %f98;
	fma.rn.f32 	%f113, %f110, %f107, %f99;
	fma.rn.f32 	%f114, %f110, %f106, %f100;
	ld.shared.f32 	%f115, [%r79+676];
	fma.rn.f32 	%f116, %f115, %f109, %f102;
	fma.rn.f32 	%f117, %f115, %f108, %f103;
	fma.rn.f32 	%f118, %f115, %f107, %f104;
	fma.rn.f32 	%f119, %f115, %f106, %f105;
	ld.shared.f32 	%f120, [%r8+1564];
	ld.shared.f32 	%f121, [%r8+1052];
	ld.shared.f32 	%f122, [%r8+540];
	ld.shared.f32 	%f123, [%r8+28];
	ld.shared.f32 	%f124, [%r79+784];
	fma.rn.f32 	%f149, %f124, %f123, %f111;
	fma.rn.f32 	%f147, %f124, %f122, %f112;
	fma.rn.f32 	%f145, %f124, %f121, %f113;
	fma.rn.f32 	%f143, %f124, %f120, %f114;
	ld.shared.f32 	%f125, [%r79+788];
	fma.rn.f32 	%f148, %f125, %f123, %f116;
	fma.rn.f32 	%f146, %f125, %f122, %f117;
	fma.rn.f32 	%f144, %f125, %f121, %f118;
	fma.rn.f32 	%f142, %f125, %f120, %f119;
	add.s32 	%r84, %r84, 1;
	add.s64 	%rd31, %rd31, 32;
	add.s64 	%rd30, %rd30, 32;
	add.s64 	%rd29, %rd29, 32;
	add.s64 	%rd28, %rd28, 6272;
	setp.ne.s32 	%p23, %r84, 32;
	@%p23 bra 	$L__BB10_1;
	mul.lo.s32 	%r80, %r1, 196;
	mad.lo.s32 	%r81, %r6, 12544, %r80;
	add.s32 	%r82, %r81, %r2;
	add.s32 	%r83, %r7, %r82;
	cvta.to.global.u64 	%rd23, %rd14;
	cvta.to.global.u64 	%rd24, %rd13;
	mul.wide.u32 	%rd25, %r83, 4;
	add.s64 	%rd26, %rd23, %rd25;
	ld.global.nc.f32 	%f126, [%rd26];
	add.f32 	%f127, %f149, %f126;
	add.s64 	%rd27, %rd24, %rd25;
	st.global.f32 	[%rd27], %f127;
	ld.global.nc.f32 	%f128, [%rd26+12544];
	add.f32 	%f129, %f147, %f128;
	st.global.f32 	[%rd27+12544], %f129;
	ld.global.nc.f32 	%f130, [%rd26+25088];
	add.f32 	%f131, %f145, %f130;
	st.global.f32 	[%rd27+25088], %f131;
	ld.global.nc.f32 	%f132, [%rd26+37632];
	add.f32 	%f133, %f143, %f132;
	st.global.f32 	[%rd27+37632], %f133;
	ld.global.nc.f32 	%f134, [%rd26+4];
	add.f32 	%f135, %f148, %f134;
	st.global.f32 	[%rd27+4], %f135;
	ld.global.nc.f32 	%f136, [%rd26+12548];
	add.f32 	%f137, %f146, %f136;
	st.global.f32 	[%rd27+12548], %f137;
	ld.global.nc.f32 	%f138, [%rd26+25092];
	add.f32 	%f139, %f144, %f138;
	st.global.f32 	[%rd27+25092], %f139;
	ld.global.nc.f32 	%f140, [%rd26+37636];
	add.f32 	%f141, %f142, %f140;
	st.global.f32 	[%rd27+37636], %f141;
	ret;

}
	// .globl	tvmgen_default_fused_nn_softmax_kernel
.visible .entry tvmgen_default_fused_nn_softmax_kernel(
	.param .u64 .ptr .align 1 tvmgen_default_fused_nn_softmax_kernel_param_0,
	.param .u64 .ptr .align 1 tvmgen_default_fused_nn_softmax_kernel_param_1
)
.maxntid 32
{
	.reg .pred 	%p<44>;
	.reg .b32 	%r<29>;
	.reg .b32 	%f<374>;
	.reg .b64 	%rd<9>;

	ld.param.u64 	%rd3, [tvmgen_default_fused_nn_softmax_kernel_param_0];
	ld.param.u64 	%rd4, [tvmgen_default_fused_nn_softmax_kernel_param_1];
	cvta.to.global.u64 	%rd5, %rd4;
	mov.u32 	%r1, %tid.x;
	shl.b32 	%r2, %r1, 5;
	mul.wide.u32 	%rd6, %r2, 4;
	add.s64 	%rd1, %rd5, %rd6;
	ld.global.nc.f32 	%f1, [%rd1];
	max.f32 	%f116, %f1, 0fFF7FFFFD;
	ld.global.nc.f32 	%f2, [%rd1+4];
	max.f32 	%f117, %f116, %f2;
	ld.global.nc.f32 	%f3, [%rd1+8];
	max.f32 	%f118, %f117, %f3;
	ld.global.nc.f32 	%f4, [%rd1+12];
	max.f32 	%f119, %f118, %f4;
	ld.global.nc.f32 	%f5, [%rd1+16];
	max.f32 	%f120, %f119, %f5;
	ld.global.nc.f32 	%f6, [%rd1+20];
	max.f32 	%f121, %f120, %f6;
	ld.global.nc.f32 	%f7, [%rd1+24];
	max.f32 	%f122, %f121, %f7;
	ld.global.nc.f32 	%f8, [%rd1+28];
	max.f32 	%f327, %f122, %f8;
	setp.eq.s32 	%p1, %r1, 31;
	@%p1 bra 	$L__BB11_2;
	ld.global.nc.f32 	%f123, [%rd1+32];
	max.f32 	%f327, %f327, %f123;
$L__BB11_2:
	setp.eq.s32 	%p2, %r1, 31;
	@%p2 bra 	$L__BB11_4;
	ld.global.nc.f32 	%f124, [%rd1+36];
	max.f32 	%f327, %f327, %f124;
$L__BB11_4:
	setp.eq.s32 	%p3, %r1, 31;
	@%p3 bra 	$L__BB11_6;
	ld.global.nc.f32 	%f125, [%rd1+40];
	max.f32 	%f327, %f327, %f125;
$L__BB11_6:
	setp.eq.s32 	%p4, %r1, 31;
	@%p4 bra 	$L__BB11_8;
	ld.global.nc.f32 	%f126, [%rd1+44];
	max.f32 	%f327, %f327, %f126;
$L__BB11_8:
	setp.eq.s32 	%p5, %r1, 31;
	@%p5 bra 	$L__BB11_10;
	ld.global.nc.f32 	%f127, [%rd1+48];
	max.f32 	%f327, %f327, %f127;
$L__BB11_10:
	setp.eq.s32 	%p6, %r1, 31;
	@%p6 bra 	$L__BB11_12;
	ld.global.nc.f32 	%f128, [%rd1+52];
	max.f32 	%f327, %f327, %f128;
$L__BB11_12:
	setp.eq.s32 	%p7, %r1, 31;
	@%p7 bra 	$L__BB11_14;
	ld.global.nc.f32 	%f129, [%rd1+56];
	max.f32 	%f327, %f327, %f129;
$L__BB11_14:
	setp.eq.s32 	%p8, %r1, 31;
	@%p8 bra 	$L__BB11_16;
	ld.global.nc.f32 	%f130, [%rd1+60];
	max.f32 	%f327, %f327, %f130;
$L__BB11_16:
	setp.eq.s32 	%p9, %r1, 31;
	@%p9 bra 	$L__BB11_18;
	ld.global.nc.f32 	%f131, [%rd1+64];
	max.f32 	%f327, %f327, %f131;
$L__BB11_18:
	setp.eq.s32 	%p10, %r1, 31;
	@%p10 bra 	$L__BB11_20;
	ld.global.nc.f32 	%f132, [%rd1+68];
	max.f32 	%f327, %f327, %f132;
$L__BB11_20:
	setp.eq.s32 	%p11, %r1, 31;
	@%p11 bra 	$L__BB11_22;
	ld.global.nc.f32 	%f133, [%rd1+72];
	max.f32 	%f327, %f327, %f133;
$L__BB11_22:
	setp.eq.s32 	%p12, %r1, 31;
	@%p12 bra 	$L__BB11_24;
	ld.global.nc.f32 	%f134, [%rd1+76];
	max.f32 	%f327, %f327, %f134;
$L__BB11_24:
	setp.eq.s32 	%p13, %r1, 31;
	@%p13 bra 	$L__BB11_26;
	ld.global.nc.f32 	%f135, [%rd1+80];
	max.f32 	%f327, %f327, %f135;
$L__BB11_26:
	setp.eq.s32 	%p14, %r1, 31;
	@%p14 bra 	$L__BB11_28;
	ld.global.nc.f32 	%f136, [%rd1+84];
	max.f32 	%f327, %f327, %f136;
$L__BB11_28:
	setp.eq.s32 	%p15, %r1, 31;
	@%p15 bra 	$L__BB11_30;
	ld.global.nc.f32 	%f137, [%rd1+88];
	max.f32 	%f327, %f327, %f137;
$L__BB11_30:
	setp.eq.s32 	%p16, %r1, 31;
	@%p16 bra 	$L__BB11_32;
	ld.global.nc.f32 	%f138, [%rd1+92];
	max.f32 	%f327, %f327, %f138;
$L__BB11_32:
	setp.eq.s32 	%p17, %r1, 31;
	@%p17 bra 	$L__BB11_34;
	ld.global.nc.f32 	%f139, [%rd1+96];
	max.f32 	%f327, %f327, %f139;
$L__BB11_34:
	setp.eq.s32 	%p18, %r1, 31;
	@%p18 bra 	$L__BB11_36;
	ld.global.nc.f32 	%f140, [%rd1+100];
	max.f32 	%f327, %f327, %f140;
$L__BB11_36:
	setp.eq.s32 	%p19, %r1, 31;
	@%p19 bra 	$L__BB11_38;
	ld.global.nc.f32 	%f141, [%rd1+104];
	max.f32 	%f327, %f327, %f141;
$L__BB11_38:
	setp.eq.s32 	%p20, %r1, 31;
	@%p20 bra 	$L__BB11_40;
	ld.global.nc.f32 	%f142, [%rd1+108];
	max.f32 	%f327, %f327, %f142;
$L__BB11_40:
	setp.eq.s32 	%p21, %r1, 31;
	@%p21 bra 	$L__BB11_42;
	ld.global.nc.f32 	%f143, [%rd1+112];
	max.f32 	%f327, %f327, %f143;
$L__BB11_42:
	setp.eq.s32 	%p22, %r1, 31;
	@%p22 bra 	$L__BB11_44;
	ld.global.nc.f32 	%f144, [%rd1+116];
	max.f32 	%f327, %f327, %f144;
$L__BB11_44:
	setp.eq.s32 	%p23, %r1, 31;
	@%p23 bra 	$L__BB11_46;
	ld.global.nc.f32 	%f145, [%rd1+120];
	max.f32 	%f327, %f327, %f145;
$L__BB11_46:
	setp.eq.s32 	%p24, %r1, 31;
	@%p24 bra 	$L__BB11_48;
	ld.global.nc.f32 	%f146, [%rd1+124];
	max.f32 	%f327, %f327, %f146;
$L__BB11_48:
	setp.eq.s32 	%p25, %r1, 31;
	// begin inline asm
	activemask.b32 %r3;
	// end inline asm
	mov.b32 	%r4, %f327;
	shfl.sync.down.b32	%r5|%p26, %r4, 16, 31, %r3;
	mov.b32 	%f148, %r5;
	max.f32 	%f149, %f327, %f148;
	mov.b32 	%r6, %f149;
	shfl.sync.down.b32	%r7|%p27, %r6, 8, 31, %r3;
	mov.b32 	%f150, %r7;
	max.f32 	%f151, %f149, %f150;
	mov.b32 	%r8, %f151;
	shfl.sync.down.b32	%r9|%p28, %r8, 4, 31, %r3;
	mov.b32 	%f152, %r9;
	max.f32 	%f153, %f151, %f152;
	mov.b32 	%r10, %f153;
	shfl.sync.down.b32	%r11|%p29, %r10, 2, 31, %r3;
	mov.b32 	%f154, %r11;
	max.f32 	%f155, %f153, %f154;
	mov.b32 	%r12, %f155;
	shfl.sync.down.b32	%r13|%p30, %r12, 1, 31, %r3;
	mov.b32 	%f156, %r13;
	max.f32 	%f157, %f155, %f156;
	mov.b32 	%r14, %f157;
	shfl.sync.idx.b32	%r15|%p31, %r14, 0, 31, %r3;
	mov.b32 	%f58, %r15;
	sub.f32 	%f158, %f1, %f58;
	mul.f32 	%f159, %f158, 0f3FB8AA3B;
	ex2.approx.f32 	%f59, %f159;
	sub.f32 	%f160, %f2, %f58;
	mul.f32 	%f161, %f160, 0f3FB8AA3B;
	ex2.approx.f32 	%f60, %f161;
	sub.f32 	%f162, %f3, %f58;
	mul.f32 	%f163, %f162, 0f3FB8AA3B;
	ex2.approx.f32 	%f61, %f163;
	sub.f32 	%f164, %f4, %f58;
	mul.f32 	%f165, %f164, 0f3FB8AA3B;
	ex2.approx.f32 	%f62, %f165;
	sub.f32 	%f166, %f5, %f58;
	mul.f32 	%f167, %f166, 0f3FB8AA3B;
	ex2.approx.f32 	%f63, %f167;
	sub.f32 	%f168, %f6, %f58;
	mul.f32 	%f169, %f168, 0f3FB8AA3B;
	ex2.approx.f32 	%f64, %f169;
	sub.f32 	%f170, %f7, %f58;
	mul.f32 	%f171, %f170, 0f3FB8AA3B;
	ex2.approx.f32 	%f65, %f171;
	sub.f32 	%f172, %f8, %f58;
	mul.f32 	%f66, %f172, 0f3FB8AA3B;
	@%p25 bra 	$L__BB11_50;
	ld.global.nc.f32 	%f173, [%rd1+32];
	sub.f32 	%f174, %f173, %f58;
	mul.f32 	%f175, %f174, 0f3FB8AA3B;
	ex2.approx.f32 	%f353, %f175;
	ld.global.nc.f32 	%f176, [%rd1+36];
	sub.f32 	%f177, %f176, %f58;
	mul.f32 	%f178, %f177, 0f3FB8AA3B;
	ex2.approx.f32 	%f352, %f178;
	ld.global.nc.f32 	%f179, [%rd1+40];
	sub.f32 	%f180, %f179, %f58;
	mul.f32 	%f181, %f180, 0f3FB8AA3B;
	ex2.approx.f32 	%f351, %f181;
	ld.global.nc.f32 	%f182, [%rd1+44];
	sub.f32 	%f183, %f182, %f58;
	mul.f32 	%f184, %f183, 0f3FB8AA3B;
	ex2.approx.f32 	%f350, %f184;
$L__BB11_50:
	setp.eq.s32 	%p32, %r1, 31;
	@%p32 bra 	$L__BB11_52;
	ld.global.nc.f32 	%f186, [%rd1+48];
	sub.f32 	%f187, %f186, %f58;
	mul.f32 	%f188, %f187, 0f3FB8AA3B;
	ex2.approx.f32 	%f357, %f188;
	ld.global.nc.f32 	%f189, [%rd1+52];
	sub.f32 	%f190, %f189, %f58;
	mul.f32 	%f191, %f190, 0f3FB8AA3B;
	ex2.approx.f32 	%f356, %f191;
	ld.global.nc.f32 	%f192, [%rd1+56];
	sub.f32 	%f193, %f192, %f58;
	mul.f32 	%f194, %f193, 0f3FB8AA3B;
	ex2.approx.f32 	%f355, %f194;
	ld.global.nc.f32 	%f195, [%rd1+60];
	sub.f32 	%f196, %f195, %f58;
	mul.f32 	%f197, %f196, 0f3FB8AA3B;
	ex2.approx.f32 	%f354, %f197;
$L__BB11_52:
	setp.eq.s32 	%p33, %r1, 31;
	@%p33 bra 	$L__BB11_54;
	ld.global.nc.f32 	%f199, [%rd1+64];
	sub.f32 	%f200, %f199, %f58;
	mul.f32 	%f201, %f200, 0f3FB8AA3B;
	ex2.approx.f32 	%f361, %f201;
	ld.global.nc.f32 	%f202, [%rd1+68];
	sub.f32 	%f203, %f202, %f58;
	mul.f32 	%f204, %f203, 0f3FB8AA3B;
	ex2.approx.f32 	%f360, %f204;
	ld.global.nc.f32 	%f205, [%rd1+72];
	sub.f32 	%f206, %f205, %f58;
	mul.f32 	%f207, %f206, 0f3FB8AA3B;
	ex2.approx.f32 	%f359, %f207;
	ld.global.nc.f32 	%f208, [%rd1+76];
	sub.f32 	%f209, %f208, %f58;
	mul.f32 	%f210, %f209, 0f3FB8AA3B;
	ex2.approx.f32 	%f358, %f210;
$L__BB11_54:
	setp.eq.s32 	%p34, %r1, 31;
	@%p34 bra 	$L__BB11_56;
	ld.global.nc.f32 	%f212, [%rd1+80];
	sub.f32 	%f213, %f212, %f58;
	mul.f32 	%f214, %f213, 0f3FB8AA3B;
	ex2.approx.f32 	%f365, %f214;
	ld.global.nc.f32 	%f215, [%rd1+84];
	sub.f32 	%f216, %f215, %f58;
	mul.f32 	%f217, %f216, 0f3FB8AA3B;
	ex2.approx.f32 	%f364, %f217;
	ld.global.nc.f32 	%f218, [%rd1+88];
	sub.f32 	%f219, %f218, %f58;
	mul.f32 	%f220, %f219, 0f3FB8AA3B;
	ex2.approx.f32 	%f363, %f220;
	ld.global.nc.f32 	%f221, [%rd1+92];
	sub.f32 	%f222, %f221, %f58;
	mul.f32 	%f223, %f222, 0f3FB8AA3B;
	ex2.approx.f32 	%f362, %f223;
$L__BB11_56:
	setp.eq.s32 	%p35, %r1, 31;
	@%p35 bra 	$L__BB11_58;
	ld.global.nc.f32 	%f225, [%rd1+96];
	sub.f32 	%f226, %f225, %f58;
	mul.f32 	%f227, %f226, 0f3FB8AA3B;
	ex2.approx.f32 	%f366, %f227;
	ld.global.nc.f32 	%f228, [%rd1+100];
	sub.f32 	%f229, %f228, %f58;
	mul.f32 	%f230, %f229, 0f3FB8AA3B;
	ex2.approx.f32 	%f367, %f230;
	ld.global.nc.f32 	%f231, [%rd1+104];
	sub.f32 	%f232, %f231, %f58;
	mul.f32 	%f233, %f232, 0f3FB8AA3B;
	ex2.approx.f32 	%f368, %f233;
	ld.global.nc.f32 	%f234, [%rd1+108];
	sub.f32 	%f235, %f234, %f58;
	mul.f32 	%f236, %f235, 0f3FB8AA3B;
	ex2.approx.f32 	%f369, %f236;
$L__BB11_58:
	setp.eq.s32 	%p36, %r1, 31;
	@%p36 bra 	$L__BB11_60;
	ld.global.nc.f32 	%f238, [%rd1+112];
	sub.f32 	%f239, %f238, %f58;
	mul.f32 	%f240, %f239, 0f3FB8AA3B;
	ex2.approx.f32 	%f370, %f240;
	ld.global.nc.f32 	%f241, [%rd1+116];
	sub.f32 	%f242, %f241, %f58;
	mul.f32 	%f243, %f242, 0f3FB8AA3B;
	ex2.approx.f32 	%f371, %f243;
	ld.global.nc.f32 	%f244, [%rd1+120];
	sub.f32 	%f245, %f244, %f58;
	mul.f32 	%f246, %f245, 0f3FB8AA3B;
	ex2.approx.f32 	%f372, %f246;
	ld.global.nc.f32 	%f247, [%rd1+124];
	sub.f32 	%f248, %f247, %f58;
	mul.f32 	%f249, %f248, 0f3FB8AA3B;
	ex2.approx.f32 	%f373, %f249;
$L__BB11_60:
	ex2.approx.f32 	%f250, %f66;
	setp.eq.s32 	%p37, %r1, 31;
	add.f32 	%f251, %f59, 0f00000000;
	add.f32 	%f252, %f251, %f60;
	add.f32 	%f253, %f252, %f61;
	add.f32 	%f254, %f253, %f62;
	add.f32 	%f255, %f254, %f63;
	add.f32 	%f256, %f255, %f64;
	add.f32 	%f257, %f256, %f65;
	add.f32 	%f258, %f257, %f250;
	add.f32 	%f259, %f258, %f353;
	add.f32 	%f260, %f259, %f352;
	add.f32 	%f261, %f260, %f351;
	add.f32 	%f262, %f261, %f350;
	add.f32 	%f263, %f262, %f357;
	add.f32 	%f264, %f263, %f356;
	add.f32 	%f265, %f264, %f355;
	add.f32 	%f266, %f265, %f354;
	add.f32 	%f267, %f266, %f361;
	add.f32 	%f268, %f267, %f360;
	add.f32 	%f269, %f268, %f359;
	add.f32 	%f270, %f269, %f358;
	add.f32 	%f271, %f270, %f365;
	add.f32 	%f272, %f271, %f364;
	add.f32 	%f273, %f272, %f363;
	add.f32 	%f274, %f273, %f362;
	add.f32 	%f275, %f274, %f366;
	add.f32 	%f276, %f275, %f367;
	add.f32 	%f277, %f276, %f368;
	add.f32 	%f278, %f277, %f369;
	add.f32 	%f279, %f278, %f370;
	add.f32 	%f280, %f279, %f371;
	add.f32 	%f281, %f280, %f372;
	add.f32 	%f282, %f281, %f373;
	selp.f32 	%f283, %f258, %f282, %p37;
	// begin inline asm
	activemask.b32 %r16;
	// end inline asm
	mov.b32 	%r17, %f283;
	shfl.sync.down.b32	%r18|%p38, %r17, 16, 31, %r16;
	mov.b32 	%f284, %r18;
	add.f32 	%f285, %f283, %f284;
	mov.b32 	%r19, %f285;
	shfl.sync.down.b32	%r20|%p39, %r19, 8, 31, %r16;
	mov.b32 	%f286, %r20;
	add.f32 	%f287, %f285, %f286;
	mov.b32 	%r21, %f287;
	shfl.sync.down.b32	%r22|%p40, %r21, 4, 31, %r16;
	mov.b32 	%f288, %r22;
	add.f32 	%f289, %f287, %f288;
	mov.b32 	%r23, %f289;
	shfl.sync.down.b32	%r24|%p41, %r23, 2, 31, %r16;
	mov.b32 	%f290, %r24;
	add.f32 	%f291, %f289, %f290;
	mov.b32 	%r25, %f291;
	shfl.sync.down.b32	%r26|%p42, %r25, 1, 31, %r16;
	mov.b32 	%f292, %r26;
	add.f32 	%f293, %f291, %f292;
	mov.b32 	%r27, %f293;
	shfl.sync.idx.b32	%r28|%p43, %r27, 0, 31, %r16;
	mov.b32 	%f115, %r28;
	div.rn.f32 	%f294, %f59, %f115;
	cvta.to.global.u64 	%rd7, %rd3;
	add.s64 	%rd2, %rd7, %rd6;
	st.global.f32 	[%rd2], %f294;
	div.rn.f32 	%f295, %f60, %f115;
	st.global.f32 	[%rd2+4], %f295;
	div.rn.f32 	%f296, %f61, %f115;
	st.global.f32 	[%rd2+8], %f296;
	div.rn.f32 	%f297, %f62, %f115;
	st.global.f32 	[%rd2+12], %f297;
	div.rn.f32 	%f298, %f63, %f115;
	st.global.f32 	[%rd2+16], %f298;
	div.rn.f32 	%f299, %f64, %f115;
	st.global.f32 	[%rd2+20], %f299;
	div.rn.f32 	%f300, %f65, %f115;
	st.global.f32 	[%rd2+24], %f300;
	div.rn.f32 	%f301, %f250, %f115;
	st.global.f32 	[%rd2+28], %f301;
	@%p37 bra 	$L__BB11_62;
	div.rn.f32 	%f302, %f353, %f115;
	st.global.f32 	[%rd2+32], %f302;
	div.rn.f32 	%f303, %f352, %f115;
	st.global.f32 	[%rd2+36], %f303;
	div.rn.f32 	%f304, %f351, %f115;
	st.global.f32 	[%rd2+40], %f304;
	div.rn.f32 	%f305, %f350, %f115;
	st.global.f32 	[%rd2+44], %f305;
	div.rn.f32 	%f306, %f357, %f115;
	st.global.f32 	[%rd2+48], %f306;
	div.rn.f32 	%f307, %f356, %f115;
	st.global.f32 	[%rd2+52], %f307;
	div.rn.f32 	%f308, %f355, %f115;
	st.global.f32 	[%rd2+56], %f308;
	div.rn.f32 	%f309, %f354, %f115;
	st.global.f32 	[%rd2+60], %f309;
	div.rn.f32 	%f310, %f361, %f115;
	st.global.f32 	[%rd2+64], %f310;
	div.rn.f32 	%f311, %f360, %f115;
	st.global.f32 	[%rd2+68], %f311;
	div.rn.f32 	%f312, %f359, %f115;
	st.global.f32 	[%rd2+72], %f312;
	div.rn.f32 	%f313, %f358, %f115;
	st.global.f32 	[%rd2+76], %f313;
	div.rn.f32 	%f314, %f365, %f115;
	st.global.f32 	[%rd2+80], %f314;
	div.rn.f32 	%f315, %f364, %f115;
	st.global.f32 	[%rd2+84], %f315;
	div.rn.f32 	%f316, %f363, %f115;
	st.global.f32 	[%rd2+88], %f316;
	div.rn.f32 	%f317, %f362, %f115;
	st.global.f32 	[%rd2+92], %f317;
	div.rn.f32 	%f318, %f366, %f115;
	st.global.f32 	[%rd2+96], %f318;
	div.rn.f32 	%f319, %f367, %f115;
	st.global.f32 	[%rd2+100], %f319;
	div.rn.f32 	%f320, %f368, %f115;
	st.global.f32 	[%rd2+104], %f320;
	div.rn.f32 	%f321, %f369, %f115;
	st.global.f32 	[%rd2+108], %f321;
	div.rn.f32 	%f322, %f370, %f115;
	st.global.f32 	[%rd2+112], %f322;
	div.rn.f32 	%f323, %f371, %f115;
	st.global.f32 	[%rd2+116], %f323;
	div.rn.f32 	%f324, %f372, %f115;
	st.global.f32 	[%rd2+120], %f324;
	div.rn.f32 	%f325, %f373, %f115;
	st.global.f32 	[%rd2+124], %f325;
$L__BB11_62:
	ret;

}
	// .globl	tvmgen_default_fused_nn_global_avg_pool2d_kernel_1
.visible .entry tvmgen_default_fused_nn_global_avg_pool2d_kernel_1(
	.param .u64 .ptr .align 1 tvmgen_default_fused_nn_global_avg_pool2d_kernel_1_param_0,
	.param .u64 .ptr .align 1 tvmgen_default_fused_nn_global_avg_pool2d_kernel_1_param_1
)
.maxntid 1024
{
	.reg .b32 	%r<5>;
	.reg .b32 	%f<3>;
	.reg .b64 	%rd<8>;

	ld.param.u64 	%rd1, [tvmgen_default_fused_nn_global_avg_pool2d_kernel_1_param_0];
	ld.param.u64 	%rd2, [tvmgen_default_fused_nn_global_avg_pool2d_kernel_1_param_1];
	cvta.to.global.u64 	%rd3, %rd1;
	cvta.to.global.u64 	%rd4, %rd2;
	mov.u32 	%r1, %ctaid.x;
	shl.b32 	%r2, %r1, 10;
	mov.u32 	%r3, %tid.x;
	or.b32  	%r4, %r2, %r3;
	mul.wide.u32 	%rd5, %r4, 4;
	add.s64 	%rd6, %rd4, %rd5;
	ld.global.nc.f32 	%f1, [%rd6];
	mul.f32 	%f2, %f1, 0f3CA72F03;
	add.s64 	%rd7, %rd3, %rd5;
	st.global.f32 	[%rd7], %f2;
	ret;

}
	// .globl	tvmgen_default_fused_nn_conv2d_add_multiply_add_nn_relu_kernel
.visible .entry tvmgen_default_fused_nn_conv2d_add_multiply_add_nn_relu_kernel(
	.param .u64 .ptr .align 1 tvmgen_default_fused_nn_conv2d_add_multiply_add_nn_relu_kernel_param_0,
	.param .u64 .ptr .align 1 tvmgen_default_fused_nn_conv2d_add_multiply_add_nn_relu_kernel_param_1,
	.param .u64 .ptr .align 1 tvmgen_default_fused_nn_conv2d_add_multiply_add_nn_relu_kernel_param_2,
	.param .u64 .ptr .align 1 tvmgen_default_fused_nn_conv2d_add_multiply_add_nn_relu_kernel_param_3,
	.param .u64 .ptr .align 1 tvmgen_default_fused_nn_conv2d_add_multiply_add_nn_relu_kernel_param_4,
	.param .u64 .ptr .align 1 tvmgen_default_fused_nn_conv2d_add_multiply_add_nn_relu_kernel_param_5
)
.maxntid 112
{
	.reg .pred 	%p<20>;
	.reg .b32 	%r<85>;
	.reg .b32 	%f<176>;
	.reg .b64 	%rd<34>;
	// demoted variable
	.shared .align 4 .b8 _ZZ62tvmgen_default_fused_nn_conv2d_add_multiply_add_nn_relu_kernelE15pad_temp_shared[3136];
	// demoted variable
	.shared .align 4 .b8 _ZZ62tvmgen_default_fused_nn_conv2d_add_multiply_add_nn_relu_kernelE9p1_shared[2048];
	ld.param.u64 	%rd7, [tvmgen_default_fused_nn_conv2d_add_multiply_add_nn_relu_kernel_param_1];
	ld.param.u64 	%rd8, [tvmgen_default_fused_nn_conv2d_add_multiply_add_nn_relu_kernel_param_2];
	ld.param.u64 	%rd6, [tvmgen_default_fused_nn_conv2d_add_multiply_add_nn_relu_kernel_param_5];
	cvta.to.global.u64 	%rd1, %rd7;
	cvta.to.global.u64 	%rd2, %rd8;
	mov.u32 	%r1, %tid.z;
	mul.lo.s32 	%r22, %r1, 49;
	mov.u32 	%r23, %tid.y;
	mad.lo.s32 	%r2, %r23, 7, %r22;
	mul.lo.s32 	%r25, %r23, 5;
	mov.u32 	%r3, %ctaid.z;
	shl.b32 	%r26, %r1, 5;
	add.s32 	%r27, %r26, %r25;
	shr.u32 	%r28, %r25, 5;
	add.s32 	%r29, %r28, %r1;
	setp.lt.u32 	%p6, %r29, 16;
	setp.lt.u32 	%p7, %r23, 7;
	and.pred  	%p1, %p6, %p7;
	mul.lo.s32 	%r30, %r23, 160;
	and.b32  	%r31, %r30, 512;
	and.b32  	%r32, %r25, 15;
	or.b32  	%r4, %r32, %r31;
	shl.b32 	%r33, %r27, 2;
	mov.u32 	%r34, _ZZ62tvmgen_default_fused_nn_conv2d_add_multiply_add_nn_relu_kernelE9p1_shared;
	add.s32 	%r5, %r34, %r33;
	add.s32 	%r35, %r25, 1;
	shr.u32 	%r36, %r35, 5;
	add.s32 	%r37, %r36, %r1;
	setp.lt.u32 	%p8, %r37, 16;
	and.pred  	%p2, %p8, %p7;
	shl.b32 	%r38, %r35, 5;
	and.b32  	%r39, %r38, 512;
	and.b32  	%r40, %r35, 15;
	or.b32  	%r6, %r40, %r39;
	add.s32 	%r41, %r25, 2;
	shr.u32 	%r42, %r41, 5;
	add.s32 	%r43, %r42, %r1;
	setp.lt.u32 	%p9, %r43, 16;
	setp.lt.u32 	%p10, %r23, 6;
	and.pred  	%p3, %p9, %p10;
	shl.b32 	%r44, %r41, 5;
	and.b32  	%r45, %r44, 512;
	and.b32  	%r46, %r41, 15;
	or.b32  	%r7, %r46, %r45;
	add.s32 	%r47, %r25, 3;
	shr.u32 	%r48, %r47, 5;
	add.s32 	%r49, %r48, %r1;
	setp.lt.u32 	%p11, %r49, 16;
	and.pred  	%p4, %p11, %p10;
	shl.b32 	%r50, %r47, 5;
	and.b32  	%r51, %r50, 512;
	and.b32  	%r52, %r47, 15;
	or.b32  	%r8, %r52, %r51;
	add.s32 	%r53, %r25, 4;
	shr.u32 	%r54, %r53, 5;
	add.s32 	%r55, %r54, %r1;
	setp.lt.u32 	%p12, %r55, 16;
	and.pred  	%p5, %p12, %p10;
	shl.b32 	%r56, %r53, 5;
	and.b32  	%r57, %r56, 512;
	and.b32  	%r58, %r53, 15;
	or.b32  	%r9, %r58, %r57;
	mov.u32 	%r59, _ZZ62tvmgen_default_fused_nn_conv2d_add_multiply_add_nn_relu_kernelE15pad_temp_shared;
	mad.lo.s32 	%r60, %r23, 28, %r59;
	add.s32 	%r10, %r60, 220;
	mov.b32 	%r81, 0;
	mov.f32 	%f162, 0f00000000;
	not.pred 	%p13, %p1;
	not.pred 	%p14, %p2;
	not.pred 	%p15, %p3;
	not.pred 	%p16, %p4;
	not.pred 	%p17, %p5;
	mov.f32 	%f163, %f162;
	mov.f32 	%f164, %f162;
	mov.f32 	%f165, %f162;
	mov.f32 	%f166, %f162;
	mov.f32 	%f167, %f162;
	mov.f32 	%f168, %f162;
	mov.f32 	%f169, %f162;
	mov.f32 	%f170, %f162;
	mov.f32 	%f171, %f162;
	mov.f32 	%f172, %f162;
	mov.f32 	%f173, %f162;
	mov.f32 	%f174, %f162;
	mov.f32 	%f175, %f162;
$L__BB13_1:
	bar.sync 	0;
	mad.lo.s32 	%r61, %r81, 784, %r2;
	mul.wide.u32 	%rd9, %r61, 4;
	add.s64 	%rd10, %rd1, %rd9;
	ld.global.nc.f32 	%f44, [%rd10];
	shl.b32 	%r62, %r2, 2;
	mov.u32 	%r63, _ZZ62tvmgen_default_fused_nn_conv2d_add_multiply_add_nn_relu_kernelE15pad_temp_shared;
	add.s32 	%r64, %r63, %r62;
	st.shared.f32 	[%r64], %f44;
	ld.global.nc.f32 	%f45, [%rd10+4];
	st.shared.f32 	[%r64+4], %f45;
	ld.global.nc.f32 	%f46, [%rd10+8];
	st.shared.f32 	[%r64+8], %f46;
	ld.global.nc.f32 	%f47, [%rd10+12];
	st.shared.f32 	[%r64+12], %f47;
	ld.global.nc.f32 	%f48, [%rd10+16];
	st.shared.f32 	[%r64+16], %f48;
	ld.global.nc.f32 	%f49, [%rd10+20];
	st.shared.f32 	[%r64+20], %f49;
	ld.global.nc.f32 	%f50, [%rd10+24];
	st.shared.f32 	[%r64+24], %f50;
	shl.b32 	%r65, %r81, 4;
	shl.b32 	%r66, %r3, 14;
	shl.b32 	%r67, %r1, 10;
	add.s32 	%r68, %r66, %r67;
	add.s32 	%r12, %r68, %r65;
	@%p13 bra 	$L__BB13_3;
	add.s32 	%r69, %r12, %r4;
	mul.wide.u32 	%rd11, %r69, 4;
	add.s64 	%rd12, %rd2, %rd11;
	ld.global.nc.f32 	%f51, [%rd12];
	st.shared.f32 	[%r5], %f51;
$L__BB13_3:
	@%p14 bra 	$L__BB13_5;
	add.s32 	%r70, %r12, %r6;
	mul.wide.u32 	%rd13, %r70, 4;
	add.s64 	%rd14, %rd2, %rd13;
	ld.global.nc.f32 	%f52, [%rd14];
	st.shared.f32 	[%r5+4], %f52;
$L__BB13_5:
	@%p15 bra 	$L__BB13_7;
	add.s32 	%r71, %r12, %r7;
	mul.wide.u32 	%rd15, %r71, 4;
	add.s64 	%rd16, %rd2, %rd15;
	ld.global.nc.f32 	%f53, [%rd16];
	st.shared.f32 	[%r5+8], %f53;
$L__BB13_7:
	@%p16 bra 	$L__BB13_9;
	add.s32 	%r72, %r12, %r8;
	mul.wide.u32 	%rd17, %r72, 4;
	add.s64 	%rd18, %rd2, %rd17;
	ld.global.nc.f32 	%f54, [%rd18];
	st.shared.f32 	[%r5+12], %f54;
$L__BB13_9:
	@%p17 bra 	$L__BB13_11;
	add.s32 	%r73, %r12, %r9;
	mul.wide.u32 	%rd19, %r73, 4;
	add.s64 	%rd20, %rd2, %rd19;
	ld.global.nc.f32 	%f55, [%rd20];
	st.shared.f32 	[%r5+16], %f55;
$L__BB13_11:
	shl.b32 	%r75, %r1, 6;
	mov.u32 	%r76, _ZZ62tvmgen_default_fused_nn_conv2d_add_multiply_add_nn_relu_kernelE9p1_shared;
	add.s32 	%r77, %r75, %r76;
	add.s32 	%r83, %r77, 1028;
	bar.sync 	0;
	mov.b32 	%r84, 1024;
	mov.u32 	%r82, %r10;
$L__BB13_12:
	ld.shared.f32 	%f56, [%r83+-4];
	ld.shared.f32 	%f57, [%r83+-1028];
	ld.shared.f32 	%f58, [%r82+-220];
	fma.rn.f32 	%f59, %f58, %f57, %f175;
	fma.rn.f32 	%f60, %f58, %f56, %f168;
	ld.shared.f32 	%f61, [%r82+-216];
	fma.rn.f32 	%f62, %f61, %f57, %f174;
	fma.rn.f32 	%f63, %f61, %f56, %f167;
	ld.shared.f32 	%f64, [%r82+-212];
	fma.rn.f32 	%f65, %f64, %f57, %f173;
	fma.rn.f32 	%f66, %f64, %f56, %f166;
	ld.shared.f32 	%f67, [%r82+-208];
	fma.rn.f32 	%f68, %f67, %f57, %f172;
	fma.rn.f32 	%f69, %f67, %f56, %f165;
	ld.shared.f32 	%f70, [%r82+-204];
	fma.rn.f32 	%f71, %f70, %f57, %f171;
	fma.rn.f32 	%f72, %f70, %f56, %f164;
	ld.shared.f32 	%f73, [%r82+-200];
	fma.rn.f32 	%f74, %f73, %f57, %f170;
	fma.rn.f32 	%f75, %f73, %f56, %f163;
	ld.shared.f32 	%f76, [%r82+-196];
	fma.rn.f32 	%f77, %f76, %f57, %f169;
	fma.rn.f32 	%f78, %f76, %f56, %f162;
	ld.shared.f32 	%f79, [%r83];
	ld.shared.f32 	%f80, [%r83+-1024];
	ld.shared.f32 	%f81, [%r82+-24];
	fma.rn.f32 	%f175, %f81, %f80, %f59;
	fma.rn.f32 	%f168, %f81, %f79, %f60;
	ld.shared.f32 	%f82, [%r82+-20];
	fma.rn.f32 	%f174, %f82, %f80, %f62;
	fma.rn.f32 	%f167, %f82, %f79, %f63;
	ld.shared.f32 	%f83, [%r82+-16];
	fma.rn.f32 	%f173, %f83, %f80, %f65;
	fma.rn.f32 	%f166, %f83, %f79, %f66;
	ld.shared.f32 	%f84, [%r82+-12];
	fma.rn.f32 	%f172, %f84, %f80, %f68;
	fma.rn.f32 	%f165, %f84, %f79, %f69;
	ld.shared.f32 	%f85, [%r82+-8];
	fma.rn.f32 	%f171, %f85, %f80, %f71;
	fma.rn.f32 	%f164, %f85, %f79, %f72;
	ld.shared.f32 	%f86, [%r82+-4];
	fma.rn.f32 	%f170, %f86, %f80, %f74;
	fma.rn.f32 	%f163, %f86, %f79, %f75;
	ld.shared.f32 	%f87, [%r82];
	fma.rn.f32 	%f169, %f87, %f80, %f77;
	fma.rn.f32 	%f162, %f87, %f79, %f78;
	add.s32 	%r84, %r84, 8;
	add.s32 	%r83, %r83, 8;
	add.s32 	%r82, %r82, 392;
	setp.ne.s32 	%p18, %r84, 1088;
	@%p18 bra 	$L__BB13_12;
	add.s32 	%r81, %r81, 1;
	setp.ne.s32 	%p19, %r81, 32;
	@%p19 bra 	$L__BB13_1;
	ld.param.u64 	%rd33, [tvmgen_default_fused_nn_conv2d_add_multiply_add_nn_relu_kernel_param_4];
	ld.param.u64 	%rd32, [tvmgen_default_fused_nn_conv2d_add_multiply_add_nn_relu_kernel_param_3];
	ld.param.u64 	%rd31, [tvmgen_default_fused_nn_conv2d_add_multiply_add_nn_relu_kernel_param_0];
	cvta.to.global.u64 	%rd21, %rd33;
	cvta.to.global.u64 	%rd22, %rd6;
	mad.lo.s32 	%r78, %r3, 1568, %r2;
	shl.b32 	%r79, %r3, 5;
	add.s32 	%r80, %r79, %r1;
	mul.wide.u32 	%rd23, %r80, 4;
	add.s64 	%rd24, %rd21, %rd23;
	add.s64 	%rd25, %rd22, %rd23;
	ld.global.nc.f32 	%f88, [%rd25+64];
	ld.global.nc.f32 	%f89, [%rd24+64];
	ld.global.nc.f32 	%f90, [%rd25];
	ld.global.nc.f32 	%f91, [%rd24];
	cvta.to.global.u64 	%rd26, %rd32;
	cvta.to.global.u64 	%rd27, %rd31;
	mul.wide.u32 	%rd28, %r78, 4;
	add.s64 	%rd29, %rd26, %rd28;
	ld.global.nc.f32 	%f92, [%rd29];
	add.f32 	%f93, %f175, %f92;
	fma.rn.f32 	%f94, %f93, %f91, %f90;
	max.f32 	%f95, %f94, 0f00000000;
	add.s64 	%rd30, %rd27, %rd28;
	st.global.f32 	[%rd30], %f95;
	ld.global.nc.f32 	%f96, [%rd29+3136];
	add.f32 	%f97, %f168, %f96;
	fma.rn.f32 	%f98, %f97, %f89, %f88;
	max.f32 	%f99, %f98, 0f00000000;
	st.global.f32 	[%rd30+3136], %f99;
	ld.global.nc.f32 	%f100, [%rd29+4];
	add.f32 	%f101, %f174, %f100;
	fma.rn.f32 	%f102, %f101, %f91, %f90;
	max.f32 	%f103, %f102, 0f00000000;
	st.global.f32 	[%rd30+4], %f103;
	ld.global.nc.f32 	%f104, [%rd29+3140];
	add.f32 	%f105, %f167, %f104;
	fma.rn.f32 	%f106, %f105, %f89, %f88;
	max.f32 	%f107, %f106, 0f00000000;
	st.global.f32 	[%rd30+3140], %f107;
	ld.global.nc.f32 	%f108, [%rd29+8];
	add.f32 	%f109, %f173, %f108;
	fma.rn.f32 	%f110, %f109, %f91, %f90;
	max.f32 	%f111, %f110, 0f00000000;
	st.global.f32 	[%rd30+8], %f111;
	ld.global.nc.f32 	%f112, [%rd29+3144];
	add.f32 	%f113, %f166, %f112;
	fma.rn.f32 	%f114, %f113, %f89, %f88;
	max.f32 	%f115, %f114, 0f00000000;
	st.global.f32 	[%rd30+3144], %f115;
	ld.global.nc.f32 	%f116, [%rd29+12];
	add.f32 	%f117, %f172, %f116;
	fma.rn.f32 	%f118, %f117, %f91, %f90;
	max.f32 	%f119, %f118, 0f00000000;
	st.global.f32 	[%rd30+12], %f119;
	ld.global.nc.f32 	%f120, [%rd29+3148];
	add.f32 	%f121, %f165, %f120;
	fma.rn.f32 	%f122, %f121, %f89, %f88;
	max.f32 	%f123, %f122, 0f00000000;
	st.global.f32 	[%rd30+3148], %f123;
	ld.global.nc.f32 	%f124, [%rd29+16];
	add.f32 	%f125, %f171, %f124;
	fma.rn.f32 	%f126, %f125, %f91, %f90;
	max.f32 	%f127, %f126, 0f00000000;
	st.global.f32 	[%rd30+16], %f127;
	ld.global.nc.f32 	%f128, [%rd29+3152];
	add.f32 	%f129, %f164, %f128;
	fma.rn.f32 	%f130, %f129, %f89, %f88;
	max.f32 	%f131, %f130, 0f00000000;
	st.global.f32 	[%rd30+3152], %f131;
	ld.global.nc.f32 	%f132, [%rd29+20];
	add.f32 	%f133, %f170, %f132;
	fma.rn.f32 	%f134, %f133, %f91, %f90;
	max.f32 	%f135, %f134, 0f00000000;
	st.global.f32 	[%rd30+20], %f135;
	ld.global.nc.f32 	%f136, [%rd29+3156];
	add.f32 	%f137, %f163, %f136;
	fma.rn.f32 	%f138, %f137, %f89, %f88;
	max.f32 	%f139, %f138, 0f00000000;
	st.global.f32 	[%rd30+3156], %f139;
	ld.global.nc.f32 	%f140, [%rd29+24];
	add.f32 	%f141, %f169, %f140;
	fma.rn.f32 	%f142, %f141, %f91, %f90;
	max.f32 	%f143, %f142, 0f00000000;
	st.global.f32 	[%rd30+24], %f143;
	ld.global.nc.f32 	%f144, [%rd29+3160];
	add.f32 	%f145, %f162, %f144;
	fma.rn.f32 	%f146, %f145, %f89, %f88;
	max.f32 	%f147, %f146, 0f00000000;
	st.global.f32 	[%rd30+3160], %f147;
	ret;

}
	// .globl	tvmgen_default_fused_nn_contrib_conv2d_winograd_without_weight_transform_add_nn_relu_1_kernel_1
.visible .entry tvmgen_default_fused_nn_contrib_conv2d_winograd_without_weight_transform_add_nn_relu_1_kernel_1(
	.param .u64 .ptr .align 1 tvmgen_default_fused_nn_contrib_conv2d_winograd_without_weight_transform_add_nn_relu_1_kernel_1_param_0,
	.param .u64 .ptr .align 1 tvmgen_default_fused_nn_contrib_conv2d_winograd_without_weight_transform_add_nn_relu_1_kernel_1_param_1,
	.param .u64 .ptr .align 1 tvmgen_default_fused_nn_contrib_conv2d_winograd_without_weight_transform_add_nn_relu_1_kernel_1_param_2
)
.maxntid 196
{
	.reg .pred 	%p<8>;
	.reg .b32 	%r<70>;
	.reg .b32 	%f<129>;
	.reg .b64 	%rd<19>;
	// demoted variable
	.shared .align 4 .b8 _ZZ95tvmgen_default_fused_nn_contrib_conv2d_winograd_without_weight_transform_add_nn_relu_1_kernel_1E9p1_shared[2048];
	// demoted variable
	.shared .align 4 .b8 _ZZ95tvmgen_default_fused_nn_contrib_conv2d_winograd_without_weight_transform_add_nn_relu_1_kernel_1E16data_pack_shared[6272];
	ld.param.u64 	%rd4, [tvmgen_default_fused_nn_contrib_conv2d_winograd_without_weight_transform_add_nn_relu_1_kernel_1_param_2];
	cvta.to.global.u64 	%rd1, %rd4;
	mov.u32 	%r23, %ctaid.z;
	mov.u32 	%r1, %tid.y;
	mov.u32 	%r24, %tid.x;
	mad.lo.s32 	%r25, %r1, 49, %r24;
	shl.b32 	%r26, %r25, 2;
	and.b32  	%r27, %r26, 130944;
	mov.u32 	%r2, %ctaid.y;
	shl.b32 	%r28, %r2, 5;
	and.b32  	%r29, %r25, 31;
	or.b32  	%r30, %r29, %r28;
	add.s32 	%r3, %r30, %r27;
	mov.u32 	%r31, _ZZ95tvmgen_default_fused_nn_contrib_conv2d_winograd_without_weight_transform_add_nn_relu_1_kernel_1E9p1_shared;
	add.s32 	%r4, %r31, %r26;
	add.s32 	%r32, %r26, 784;
	and.b32  	%r33, %r32, 262016;
	add.s32 	%r34, %r25, 4;
	and.b32  	%r35, %r34, 31;
	or.b32  	%r36, %r35, %r28;
	add.s32 	%r5, %r36, %r33;
	setp.lt.u32 	%p2, %r25, 120;
	setp.lt.u32 	%p3, %r1, 3;
	and.pred  	%p1, %p3, %p2;
	add.s32 	%r37, %r26, 1568;
	and.b32  	%r38, %r37, 3968;
	add.s32 	%r39, %r25, 8;
	and.b32  	%r40, %r39, 31;
	or.b32  	%r41, %r40, %r28;
	add.s32 	%r6, %r41, %r38;
	mul.lo.s32 	%r42, %r23, 25088;
	shr.u32 	%r43, %r1, 1;
	mov.u32 	%r44, %ctaid.x;
	mul.lo.s32 	%r7, %r44, 98;
	and.b32  	%r45, %r1, 1;
	setp.eq.b32 	%p4, %r45, 1;
	selp.b32 	%r46, 49, 0, %p4;
	or.b32  	%r8, %r42, %r24;
	add.s32 	%r47, %r8, %r7;
	mad.lo.s32 	%r48, %r43, 196, %r47;
	add.s32 	%r9, %r48, %r46;
	mov.u32 	%r49, _ZZ95tvmgen_default_fused_nn_contrib_conv2d_winograd_without_weight_transform_add_nn_relu_1_kernel_1E16data_pack_shared;
	add.s32 	%r10, %r49, %r26;
	shl.b32 	%r50, %r24, 2;
	add.s32 	%r51, %r50, %r49;
	add.s32 	%r11, %r51, 392;
	mov.f32 	%f113, 0f00000000;
	mov.b32 	%r66, 0;
	not.pred 	%p5, %p1;
	mov.f32 	%f114, %f113;
	mov.f32 	%f115, %f113;
	mov.f32 	%f116, %f113;
	mov.f32 	%f117, %f113;
	mov.f32 	%f118, %f113;
	mov.f32 	%f119, %f113;
	mov.f32 	%f120, %f113;
	mov.f32 	%f121, %f113;
	mov.f32 	%f122, %f113;
	mov.f32 	%f123, %f113;
	mov.f32 	%f124, %f113;
	mov.f32 	%f125, %f113;
	mov.f32 	%f126, %f113;
	mov.f32 	%f127, %f113;
	mov.f32 	%f128, %f113;
$L__BB14_1:
	bar.sync 	0;
	shl.b32 	%r52, %r66, 11;
	mov.u32 	%r53, %ctaid.z;
	shl.b32 	%r54, %r53, 14;
	add.s32 	%r13, %r52, %r54;
	add.s32 	%r55, %r3, %r13;
	mul.wide.u32 	%rd5, %r55, 4;
	add.s64 	%rd6, %rd1, %rd5;
	ld.global.nc.f32 	%f50, [%rd6];
	st.shared.f32 	[%r4], %f50;
	add.s32 	%r56, %r5, %r13;
	mul.wide.u32 	%rd7, %r56, 4;
	add.s64 	%rd8, %rd1, %rd7;
	ld.global.nc.f32 	%f51, [%rd8];
	st.shared.f32 	[%r4+784], %f51;
	@%p5 bra 	$L__BB14_3;
	add.s32 	%r57, %r6, %r13;
	mul.wide.u32 	%rd9, %r57, 4;
	add.s64 	%rd10, %rd1, %rd9;
	ld.global.nc.f32 	%f52, [%rd10];
	st.shared.f32 	[%r4+1568], %f52;
$L__BB14_3:
	ld.param.u64 	%rd18, [tvmgen_default_fused_nn_contrib_conv2d_winograd_without_weight_transform_add_nn_relu_1_kernel_1_param_1];
	shl.b32 	%r59, %r1, 3;
	mov.u32 	%r60, _ZZ95tvmgen_default_fused_nn_contrib_conv2d_winograd_without_weight_transform_add_nn_relu_1_kernel_1E9p1_shared;
	add.s32 	%r61, %r59, %r60;
	add.s32 	%r68, %r61, 128;
	mad.lo.s32 	%r62, %r66, 3136, %r9;
	cvta.to.global.u64 	%rd11, %rd18;
	mul.wide.u32 	%rd12, %r62, 4;
	add.s64 	%rd13, %rd11, %rd12;
	ld.global.nc.f32 	%f53, [%rd13];
	st.shared.f32 	[%r10], %f53;
	ld.global.nc.f32 	%f54, [%rd13+1568];
	st.shared.f32 	[%r10+784], %f54;
	ld.global.nc.f32 	%f55, [%rd13+3136];
	st.shared.f32 	[%r10+1568], %f55;
	ld.global.nc.f32 	%f56, [%rd13+4704];
	st.shared.f32 	[%r10+2352], %f56;
	ld.global.nc.f32 	%f57, [%rd13+6272];
	st.shared.f32 	[%r10+3136], %f57;
	ld.global.nc.f32 	%f58, [%rd13+7840];
	st.shared.f32 	[%r10+3920], %f58;
	ld.global.nc.f32 	%f59, [%rd13+9408];
	st.shared.f32 	[%r10+4704], %f59;
	ld.global.nc.f32 	%f60, [%rd13+10976];
	st.shared.f32 	[%r10+5488], %f60;
	bar.sync 	0;
	mov.b32 	%r69, 128;
	mov.u32 	%r67, %r11;
$L__BB14_4:
	ld.shared.f32 	%f61, [%r68+-128];
	ld.shared.f32 	%f62, [%r67+-392];
	fma.rn.f32 	%f63, %f61, %f62, %f113;
	ld.shared.f32 	%f64, [%r68+-96];
	fma.rn.f32 	%f65, %f62, %f64, %f117;
	ld.shared.f32 	%f66, [%r68+-64];
	fma.rn.f32 	%f67, %f66, %f62, %f121;
	ld.shared.f32 	%f68, [%r68+-32];
	fma.rn.f32 	%f69, %f62, %f68, %f125;
	ld.shared.f32 	%f70, [%r67+-196];
	fma.rn.f32 	%f71, %f61, %f70, %f115;
	fma.rn.f32 	%f72, %f70, %f64, %f119;
	fma.rn.f32 	%f73, %f66, %f70, %f123;
	fma.rn.f32 	%f74, %f70, %f68, %f127;
	ld.shared.f32 	%f75, [%r68+-124];
	fma.rn.f32 	%f76, %f75, %f62, %f114;
	ld.shared.f32 	%f77, [%r68+-92];
	fma.rn.f32 	%f78, %f62, %f77, %f118;
	ld.shared.f32 	%f79, [%r68+-60];
	fma.rn.f32 	%f80, %f79, %f62, %f122;
	ld.shared.f32 	%f81, [%r68+-28];
	fma.rn.f32 	%f82, %f62, %f81, %f126;
	fma.rn.f32 	%f83, %f75, %f70, %f116;
	fma.rn.f32 	%f84, %f70, %f77, %f120;
	fma.rn.f32 	%f85, %f79, %f70, %f124;
	fma.rn.f32 	%f86, %f70, %f81, %f128;
	ld.shared.f32 	%f87, [%r68];
	ld.shared.f32 	%f88, [%r67];
	fma.rn.f32 	%f113, %f87, %f88, %f63;
	ld.shared.f32 	%f89, [%r68+32];
	fma.rn.f32 	%f117, %f88, %f89, %f65;
	ld.shared.f32 	%f90, [%r68+64];
	fma.rn.f32 	%f121, %f90, %f88, %f67;
	ld.shared.f32 	%f91, [%r68+96];
	fma.rn.f32 	%f125, %f88, %f91, %f69;
	ld.shared.f32 	%f92, [%r67+196];
	fma.rn.f32 	%f115, %f87, %f92, %f71;
	fma.rn.f32 	%f119, %f92, %f89, %f72;
	fma.rn.f32 	%f123, %f90, %f92, %f73;
	fma.rn.f32 	%f127, %f92, %f91, %f74;
	ld.shared.f32 	%f93, [%r68+4];
	fma.rn.f32 	%f114, %f93, %f88, %f76;
	ld.shared.f32 	%f94, [%r68+36];
	fma.rn.f32 	%f118, %f88, %f94, %f78;
	ld.shared.f32 	%f95, [%r68+68];
	fma.rn.f32 	%f122, %f95, %f88, %f80;
	ld.shared.f32 	%f96, [%r68+100];
	fma.rn.f32 	%f126, %f88, %f96, %f82;
	fma.rn.f32 	%f116, %f93, %f92, %f83;
	fma.rn.f32 	%f120, %f92, %f94, %f84;
	fma.rn.f32 	%f124, %f95, %f92, %f85;
	fma.rn.f32 	%f128, %f92, %f96, %f86;
	add.s32 	%r69, %r69, 256;
	add.s32 	%r68, %r68, 256;
	add.s32 	%r67, %r67, 784;
	setp.ne.s32 	%p6, %r69, 2176;
	@%p6 bra 	$L__BB14_4;
	add.s32 	%r66, %r66, 1;
	setp.ne.s32 	%p7, %r66, 8;
	@%p7 bra 	$L__BB14_1;
	ld.param.u64 	%rd17, [tvmgen_default_fused_nn_contrib_conv2d_winograd_without_weight_transform_add_nn_relu_1_kernel_1_param_0];
	cvta.to.global.u64 	%rd14, %rd17;
	mad.lo.s32 	%r63, %r2, 6272, %r8;
	mad.lo.s32 	%r64, %r1, 392, %r63;
	add.s32 	%r65, %r64, %r7;
	mul.wide.u32 	%rd15, %r65, 4;
	add.s64 	%rd16, %rd14, %rd15;
	st.global.f32 	[%rd16], %f113;
	st.global.f32 	[%rd16+6272], %f117;
	st.global.f32 	[%rd16+12544], %f121;
	st.global.f32 	[%rd16+18816], %f125;
	st.global.f32 	[%rd16+196], %f115;
	st.global.f32 	[%rd16+6468], %f119;
	st.global.f32 	[%rd16+12740], %f123;
	st.global.f32 	[%rd16+19012], %f127;
	st.global.f32 	[%rd16+784], %f114;
	st.global.f32 	[%rd16+7056], %f118;
	st.global.f32 	[%rd16+13328], %f122;
	st.global.f32 	[%rd16+19600], %f126;
	st.global.f32 	[%rd16+980], %f116;
	st.global.f32 	[%rd16+7252], %f120;
	st.global.f32 	[%rd16+13524], %f124;
	st.global.f32 	[%rd16+19796], %f128;
	ret;

}
	// .globl	tvmgen_default_fused_nn_conv2d_add_nn_relu_kernel
.visible .entry tvmgen_default_fused_nn_conv2d_add_nn_relu_kernel(
	.param .u64 .ptr .align 1 tvmgen_default_fused_nn_conv2d_add_nn_relu_kernel_param_0,
	.param .u64 .ptr .align 1 tvmgen_default_fused_nn_conv2d_add_nn_relu_kernel_param_1,
	.param .u64 .ptr .align 1 tvmgen_default_fused_nn_conv2d_add_nn_relu_kernel_param_2,
	.param .u64 .ptr .align 1 tvmgen_default_fused_nn_conv2d_add_nn_relu_kernel_param_3
)
.maxntid 128
{
	.reg .pred 	%p<18>;
	.reg .b16 	%rs<50>;
	.reg .b32 	%r<76>;
	.reg .b32 	%f<541>;
	.reg .b64 	%rd<25>;
	// demoted variable
	.shared .align 4 .b8 _ZZ49tvmgen_default_fused_nn_conv2d_add_nn_relu_kernelE15pad_temp_shared[916];
	// demoted variable
	.shared .align 4 .b8 _ZZ49tvmgen_default_fused_nn_conv2d_add_nn_relu_kernelE9p1_shared[1792];
	ld.param.u64 	%rd6, [tvmgen_default_fused_nn_conv2d_add_nn_relu_kernel_param_1];
	ld.param.u64 	%rd7, [tvmgen_default_fused_nn_conv2d_add_nn_relu_kernel_param_2];
	cvta.to.global.u64 	%rd1, %rd6;
	cvta.to.global.u64 	%rd2, %rd7;
	mov.u32 	%r1, %tid.z;
	mov.u32 	%r28, %tid.x;
	shl.b32 	%r29, %r28, 1;
	mad.lo.s32 	%r30, %r1, 29, %r29;
	mov.u32 	%r3, %ctaid.y;
	shl.b32 	%r31, %r3, 1;
	add.s32 	%r4, %r31, -3;
	mad.lo.s32 	%r32, %r3, 448, %r30;
	add.s32 	%r5, %r32, -675;
	cvt.u16.u32 	%rs1, %r28;
	and.b16  	%rs2, %rs1, 254;
	shr.u16 	%rs3, %rs2, 1;
	mul.lo.s16 	%rs4, %rs3, 147;
	shr.u16 	%rs5, %rs4, 10;
	cvt.u32.u16 	%r33, %rs5;
	add.s32 	%r34, %r1, %r33;
	setp.lt.u32 	%p4, %r34, 8;
	setp.lt.u32 	%p5, %r28, 14;
	and.pred  	%p1, %p5, %p4;
	shl.b32 	%r35, %r28, 2;
	mul.lo.s32 	%r36, %r1, 56;
	add.s32 	%r37, %r36, %r35;
	setp.lt.u32 	%p7, %r30, 229;
	setp.lt.u32 	%p8, %r28, 15;
	and.pred  	%p2, %p7, %p8;
	add.s32 	%r6, %r30, -3;
	shl.b32 	%r38, %r30, 2;
	mov.u32 	%r39, _ZZ49tvmgen_default_fused_nn_conv2d_add_nn_relu_kernelE15pad_temp_shared;
	add.s32 	%r7, %r39, %r38;
	setp.lt.u32 	%p9, %r30, 228;
	and.pred  	%p3, %p9, %p5;
	add.s32 	%r8, %r30, -2;
	cvt.u16.u32 	%rs6, %r35;
	and.b16  	%rs7, %rs6, 252;
	mul.lo.s16 	%rs8, %rs7, 37;
	shr.u16 	%rs9, %rs8, 8;
	sub.s16 	%rs10, %rs6, %rs9;
	and.b16  	%rs11, %rs10, 254;
	shr.u16 	%rs12, %rs11, 1;
	add.s16 	%rs13, %rs12, %rs9;
	shr.u16 	%rs14, %rs13, 2;
	mul.wide.u16 	%r40, %rs14, 147;
	mul.lo.s16 	%rs15, %rs14, 7;
	sub.s16 	%rs16, %rs6, %rs15;
	cvt.u32.u16 	%r41, %rs16;
	and.b32  	%r42, %r41, 255;
	add.s32 	%r9, %r40, %r42;
	shl.b32 	%r43, %r37, 2;
	mov.u32 	%r44, _ZZ49tvmgen_default_fused_nn_conv2d_add_nn_relu_kernelE9p1_shared;
	add.s32 	%r10, %r44, %r43;
	or.b16  	%rs17, %rs6, 1;
	and.b16  	%rs18, %rs17, 253;
	mul.lo.s16 	%rs19, %rs18, 37;
	shr.u16 	%rs20, %rs19, 8;
	sub.s16 	%rs21, %rs17, %rs20;
	and.b16  	%rs22, %rs21, 254;
	shr.u16 	%rs23, %rs22, 1;
	add.s16 	%rs24, %rs23, %rs20;
	shr.u16 	%rs25, %rs24, 2;
	mul.wide.u16 	%r45, %rs25, 147;
	mul.lo.s16 	%rs26, %rs25, 7;
	sub.s16 	%rs27, %rs17, %rs26;
	cvt.u32.u16 	%r46, %rs27;
	and.b32  	%r47, %r46, 255;
	add.s32 	%r11, %r45, %r47;
	or.b16  	%rs28, %rs6, 2;
	and.b16  	%rs29, %rs28, 254;
	mul.lo.s16 	%rs30, %rs29, 37;
	shr.u16 	%rs31, %rs30, 8;
	sub.s16 	%rs32, %rs28, %rs31;
	and.b16  	%rs33, %rs32, 254;
	shr.u16 	%rs34, %rs33, 1;
	add.s16 	%rs35, %rs34, %rs31;
	shr.u16 	%rs36, %rs35, 2;
	mul.wide.u16 	%r48, %rs36, 147;
	mul.lo.s16 	%rs37, %rs36, 7;
	sub.s16 	%rs38, %rs28, %rs37;
	cvt.u32.u16 	%r49, %rs38;
	and.b32  	%r50, %r49, 255;
	add.s32 	%r12, %r48, %r50;
	or.b16  	%rs39, %rs6, 3;
	and.b16  	%rs40, %rs39, 255;
	mul.lo.s16 	%rs41, %rs40, 37;
	shr.u16 	%rs42, %rs41, 8;
	sub.s16 	%rs43, %rs39, %rs42;
	and.b16  	%rs44, %rs43, 254;
	shr.u16 	%rs45, %rs44, 1;
	add.s16 	%rs46, %rs45, %rs42;
	shr.u16 	%rs47, %rs46, 2;
	mul.wide.u16 	%r51, %rs47, 147;
	mul.lo.s16 	%rs48, %rs47, 7;
	sub.s16 	%rs49, %rs39, %rs48;
	cvt.u32.u16 	%r52, %rs49;
	and.b32  	%r53, %r52, 255;
	add.s32 	%r13, %r51, %r53;
	add.s32 	%r54, %r36, %r44;
	add.s32 	%r14, %r54, 896;
	shl.b32 	%r55, %r28, 3;
	add.s32 	%r56, %r55, %r39;
	add.s32 	%r15, %r56, 384;
	mov.b32 	%r72, 0;
	mov.f32 	%f485, 0f00000000;
	not.pred 	%p10, %p2;
	not.pred 	%p12, %p3;
	not.pred 	%p14, %p1;
	mov.f32 	%f486, %f485;
	mov.f32 	%f487, %f485;
	mov.f32 	%f488, %f485;
	mov.f32 	%f489, %f485;
	mov.f32 	%f490, %f485;
	mov.f32 	%f491, %f485;
	mov.f32 	%f492, %f485;
	mov.f32 	%f493, %f485;
	mov.f32 	%f494, %f485;
	mov.f32 	%f495, %f485;
	mov.f32 	%f496, %f485;
	mov.f32 	%f497, %f485;
	mov.f32 	%f498, %f485;
	mov.f32 	%f499, %f485;
	mov.f32 	%f500, %f485;
	mov.f32 	%f501, %f485;
	mov.f32 	%f502, %f485;
	mov.f32 	%f503, %f485;
	mov.f32 	%f504, %f485;
	mov.f32 	%f505, %f485;
	mov.f32 	%f506, %f485;
	mov.f32 	%f507, %f485;
	mov.f32 	%f508, %f485;
	mov.f32 	%f509, %f485;
	mov.f32 	%f510, %f485;
	mov.f32 	%f511, %f485;
	mov.f32 	%f512, %f485;
	mov.f32 	%f513, %f485;
	mov.f32 	%f514, %f485;
	mov.f32 	%f515, %f485;
	mov.f32 	%f516, %f485;
	mov.f32 	%f517, %f485;
	mov.f32 	%f518, %f485;
	mov.f32 	%f519, %f485;
	mov.f32 	%f520, %f485;
	mov.f32 	%f521, %f485;
	mov.f32 	%f522, %f485;
	mov.f32 	%f523, %f485;
	mov.f32 	%f524, %f485;
	mov.f32 	%f525, %f485;
	mov.f32 	%f526, %f485;
	mov.f32 	%f527, %f485;
	mov.f32 	%f528, %f485;
	mov.f32 	%f529, %f485;
	mov.f32 	%f530, %f485;
	mov.f32 	%f531, %f485;
	mov.f32 	%f532, %f485;
	mov.f32 	%f533, %f485;
	mov.f32 	%f534, %f485;
	mov.f32 	%f535, %f485;
	mov.f32 	%f536, %f485;
	mov.f32 	%f537, %f485;
	mov.f32 	%f538, %f485;
	mov.f32 	%f539, %f485;
	mov.f32 	%f540, %f485;
$L__BB15_1:
	mad.lo.s32 	%r17, %r72, 50176, %r5;
	mul.lo.s32 	%r58, %r1, 1176;
	mad.lo.s32 	%r18, %r72, 49, %r58;
	mov.b32 	%r73, 0;
$L__BB15_2:
	bar.sync 	0;
	add.s32 	%r20, %r4, %r73;
	mad.lo.s32 	%r59, %r73, 224, %r17;
	mul.wide.s32 	%rd8, %r59, 4;
	add.s64 	%rd3, %rd1, %rd8;
	@%p10 bra 	$L__BB15_6;
	max.u32 	%r60, %r20, %r6;
	setp.gt.u32 	%p11, %r60, 223;
	mov.f32 	%f483, 0f00000000;
	@%p11 bra 	$L__BB15_5;
	ld.global.nc.f32 	%f483, [%rd3];
$L__BB15_5:
	st.shared.f32 	[%r7], %f483;
$L__BB15_6:
	@%p12 bra 	$L__BB15_10;
	max.u32 	%r61, %r20, %r8;
	setp.gt.u32 	%p13, %r61, 223;
	mov.f32 	%f484, 0f00000000;
	@%p13 bra 	$L__BB15_9;
	ld.global.nc.f32 	%f484, [%rd3+4];
$L__BB15_9:
	st.shared.f32 	[%r7+4], %f484;
$L__BB15_10:
	@%p14 bra 	$L__BB15_12;
	mad.lo.s32 	%r62, %r73, 7, %r18;
	add.s32 	%r63, %r62, %r9;
	mul.wide.u32 	%rd9, %r63, 4;
	add.s64 	%rd10, %rd2, %rd9;
	ld.global.nc.f32 	%f232, [%rd10];
	st.shared.f32 	[%r10], %f232;
	add.s32 	%r64, %r62, %r11;
	mul.wide.u32 	%rd11, %r64, 4;
	add.s64 	%rd12, %rd2, %rd11;
	ld.global.nc.f32 	%f233, [%rd12];
	st.shared.f32 	[%r10+4], %f233;
	add.s32 	%r65, %r62, %r12;
	mul.wide.u32 	%rd13, %r65, 4;
	add.s64 	%rd14, %rd2, %rd13;
	ld.global.nc.f32 	%f234, [%rd14];
	st.shared.f32 	[%r10+8], %f234;
	add.s32 	%r66, %r62, %r13;
	mul.wide.u32 	%rd15, %r66, 4;
	add.s64 	%rd16, %rd2, %rd15;
	ld.global.nc.f32 	%f235, [%rd16];
	st.shared.f32 	[%r10+12], %f235;
$L__BB15_12:
	bar.sync 	0;
	mov.b32 	%r75, 768;
	mov.u32 	%r74, %r15;
$L__BB15_13:
	ld.shared.f32 	%f236, [%r74+384];
	ld.shared.f32 	%f237, [%r74+256];
	ld.shared.f32 	%f238, [%r74+128];
	ld.shared.f32 	%f239, [%r74];
	ld.shared.f32 	%f240, [%r74+-128];
	ld.shared.f32 	%f241, [%r74+-256];
	ld.shared.f32 	%f242, [%r74+-384];
	add.s32 	%r68, %r14, %r75;
	ld.shared.f32 	%f243, [%r68+-1664];
	fma.rn.f32 	%f540, %f242, %f243, %f540;
	ld.shared.f32 	%f244, [%r68+-1216];
	fma.rn.f32 	%f526, %f242, %f244, %f526;
	ld.shared.f32 	%f245, [%r68+-768];
	fma.rn.f32 	%f512, %f242, %f245, %f512;
	ld.shared.f32 	%f246, [%r68+-320];
	fma.rn.f32 	%f498, %f242, %f246, %f498;
	fma.rn.f32 	%f538, %f241, %f243, %f538;
	fma.rn.f32 	%f524, %f241, %f244, %f524;
	fma.rn.f32 	%f510, %f241, %f245, %f510;
	fma.rn.f32 	%f496, %f241, %f246, %f496;
	fma.rn.f32 	%f536, %f240, %f243, %f536;
	fma.rn.f32 	%f522, %f240, %f244, %f522;
	fma.rn.f32 	%f508, %f240, %f245, %f508;
	fma.rn.f32 	%f494, %f240, %f246, %f494;
	fma.rn.f32 	%f534, %f239, %f243, %f534;
	fma.rn.f32 	%f520, %f239, %f244, %f520;
	fma.rn.f32 	%f506, %f239, %f245, %f506;
	fma.rn.f32 	%f492, %f239, %f246, %f492;
	fma.rn.f32 	%f532, %f238, %f243, %f532;
	fma.rn.f32 	%f518, %f238, %f244, %f518;
	fma.rn.f32 	%f504, %f238, %f245, %f504;
	fma.rn.f32 	%f490, %f238, %f246, %f490;
	fma.rn.f32 	%f530, %f237, %f243, %f530;
	fma.rn.f32 	%f516, %f237, %f244, %f516;
	fma.rn.f32 	%f502, %f237, %f245, %f502;
	fma.rn.f32 	%f488, %f237, %f246, %f488;
	fma.rn.f32 	%f528, %f236, %f243, %f528;
	fma.rn.f32 	%f514, %f236, %f244, %f514;
	fma.rn.f32 	%f500, %f236, %f245, %f500;
	fma.rn.f32 	%f486, %f236, %f246, %f486;
	ld.shared.f32 	%f247, [%r68+-1636];
	fma.rn.f32 	%f539, %f242, %f247, %f539;
	ld.shared.f32 	%f248, [%r68+-1188];
	fma.rn.f32 	%f525, %f242, %f248, %f525;
	ld.shared.f32 	%f249, [%r68+-740];
	fma.rn.f32 	%f511, %f242, %f249, %f511;
	ld.shared.f32 	%f250, [%r68+-292];
	fma.rn.f32 	%f497, %f242, %f250, %f497;
	fma.rn.f32 	%f537, %f241, %f247, %f537;
	fma.rn.f32 	%f523, %f241, %f248, %f523;
	fma.rn.f32 	%f509, %f241, %f249, %f509;
	fma.rn.f32 	%f495, %f241, %f250, %f495;
	fma.rn.f32 	%f535, %f240, %f247, %f535;
	fma.rn.f32 	%f521, %f240, %f248, %f521;
	fma.rn.f32 	%f507, %f240, %f249, %f507;
	fma.rn.f32 	%f493, %f240, %f250, %f493;
	fma.rn.f32 	%f533, %f239, %f247, %f533;
	fma.rn.f32 	%f519, %f239, %f248, %f519;
	fma.rn.f32 	%f505, %f239, %f249, %f505;
	fma.rn.f32 	%f491, %f239, %f250, %f491;
	fma.rn.f32 	%f531, %f238, %f247, %f531;
	fma.rn.f32 	%f517, %f238, %f248, %f517;
	fma.rn.f32 	%f503, %f238, %f249, %f503;
	fma.rn.f32 	%f489, %f238, %f250, %f489;
	fma.rn.f32 	%f529, %f237, %f247, %f529;
	fma.rn.f32 	%f515, %f237, %f248, %f515;
	fma.rn.f32 	%f501, %f237, %f249, %f501;
	fma.rn.f32 	%f487, %f237, %f250, %f487;
	fma.rn.f32 	%f527, %f236, %f247, %f527;
	fma.rn.f32 	%f513, %f236, %f248, %f513;
	fma.rn.f32 	%f499, %f236, %f249, %f499;
	fma.rn.f32 	%f485, %f236, %f250, %f485;
	add.s32 	%r75, %r75, 4;
	add.s32 	%r74, %r74, 4;
	setp.ne.s32 	%p15, %r75, 796;
	@%p15 bra 	$L__BB15_13;
	add.s32 	%r73, %r73, 1;
	setp.ne.s32 	%p16, %r73, 7;
	@%p16 bra 	$L__BB15_2;
	add.s32 	%r72, %r72, 1;
	setp.ne.s32 	%p17, %r72, 3;
	@%p17 bra 	$L__BB15_1;
	ld.param.u64 	%rd24, [tvmgen_default_fused_nn_conv2d_add_nn_relu_kernel_param_3];
	ld.param.u64 	%rd23, [tvmgen_default_fused_nn_conv2d_add_nn_relu_kernel_param_0];
	cvta.to.global.u64 	%rd17, %rd23;
	mad.lo.s32 	%r69, %r1, 25088, %r28;
	mad.lo.s32 	%r70, %r3, 112, %r69;
	shl.b32 	%r71, %r1, 1;
	cvta.to.global.u64 	%rd18, %rd24;
	mul.wide.u32 	%rd19, %r71, 4;
	add.s64 	%rd20, %rd18, %rd19;
	ld.global.nc.f32 	%f251, [%rd20];
	add.f32 	%f252, %f540, %f251;
	max.f32 	%f253, %f252, 0f00000000;
	mul.wide.u32 	%rd21, %r70, 4;
	add.s64 	%rd22, %rd17, %rd21;
	st.global.f32 	[%rd22], %f253;
	ld.global.nc.f32 	%f254, [%rd20+64];
	add.f32 	%f255, %f526, %f254;
	max.f32 	%f256, %f255, 0f00000000;
	st.global.f32 	[%rd22+802816], %f256;
	ld.global.nc.f32 	%f257, [%rd20+128];
	add.f32 	%f258, %f512, %f257;
	max.f32 	%f259, %f258, 0f00000000;
	st.global.f32 	[%rd22+1605632], %f259;
	ld.global.nc.f32 	%f260, [%rd20+192];
	add.f32 	%f261, %f498, %f260;
	max.f32 	%f262, %f261, 0f00000000;
	st.global.f32 	[%rd22+2408448], %f262;
	add.f32 	%f263, %f538, %f251;
	max.f32 	%f264, %f263, 0f00000000;
	st.global.f32 	[%rd22+64], %f264;
	add.f32 	%f265, %f524, %f254;
	max.f32 	%f266, %f265, 0f00000000;
	st.global.f32 	[%rd22+802880], %f266;
	add.f32 	%f267, %f510, %f257;
	max.f32 	%f268, %f267, 0f00000000;
	st.global.f32 	[%rd22+1605696], %f268;
	add.f32 	%f269, %f496, %f260;
	max.f32 	%f270, %f269, 0f00000000;
	st.global.f32 	[%rd22+2408512], %f270;
	add.f32 	%f271, %f536, %f251;
	max.f32 	%f272, %f271, 0f00000000;
	st.global.f32 	[%rd22+128], %f272;
	add.f32 	%f273, %f522, %f254;
	max.f32 	%f274, %f273, 0f00000000;
	st.global.f32 	[%rd22+802944], %f274;
	add.f32 	%f275, %f508, %f257;
	max.f32 	%f276, %f275, 0f00000000;
	st.global.f32 	[%rd22+1605760], %f276;
	add.f32 	%f277, %f494, %f260;
	max.f32 	%f278, %f277, 0f00000000;
	st.global.f32 	[%rd22+2408576], %f278;
	add.f32 	%f279, %f534, %f251;
	max.f32 	%f280, %f279, 0f00000000;
	st.global.f32 	[%rd22+192], %f280;
	add.f32 	%f281, %f520, %f254;
	max.f32 	%f282, %f281, 0f00000000;
	st.global.f32 	[%rd22+803008], %f282;
	add.f32 	%f283, %f506, %f257;
	max.f32 	%f284, %f283, 0f00000000;
	st.global.f32 	[%rd22+1605824], %f284;
	add.f32 	%f285, %f492, %f260;
	max.f32 	%f286, %f285, 0f00000000;
	st.global.f32 	[%rd22+2408640], %f286;
	add.f32 	%f287, %f532, %f251;
	max.f32 	%f288, %f287, 0f00000000;
	st.global.f32 	[%rd22+256], %f288;
	add.f32 	%f289, %f518, %f254;
	max.f32 	%f290, %f289, 0f00000000;
	st.global.f32 	[%rd22+803072], %f290;
	add.f32 	%f291, %f504, %f257;
	max.f32 	%f292, %f291, 0f00000000;
	st.global.f32 	[%rd22+1605888], %f292;
	add.f32 	%f293, %f490, %f260;
	max.f32 	%f294, %f293, 0f00000000;
	st.global.f32 	[%rd22+2408704], %f294;
	add.f32 	%f295, %f530, %f251;
	max.f32 	%f296, %f295, 0f00000000;
	st.global.f32 	[%rd22+320], %f296;
	add.f32 	%f297, %f516, %f254;
	max.f32 	%f298, %f297, 0f00000000;
	st.global.f32 	[%rd22+803136], %f298;
	add.f32 	%f299, %f502, %f257;
	max.f32 	%f300, %f299, 0f00000000;
	st.global.f32 	[%rd22+1605952], %f300;
	add.f32 	%f301, %f488, %f260;
	max.f32 	%f302, %f301, 0f00000000;
	st.global.f32 	[%rd22+2408768], %f302;
	add.f32 	%f303, %f528, %f251;
	max.f32 	%f304, %f303, 0f00000000;
	st.global.f32 	[%rd22+384], %f304;
	add.f32 	%f305, %f514, %f254;
	max.f32 	%f306, %f305, 0f00000000;
	st.global.f32 	[%rd22+803200], %f306;
	add.f32 	%f307, %f500, %f257;
	max.f32 	%f308, %f307, 0f00000000;
	st.global.f32 	[%rd22+1606016], %f308;
	add.f32 	%f309, %f486, %f260;
	max.f32 	%f310, %f309, 0f00000000;
	st.global.f32 	[%rd22+2408832], %f310;
	ld.global.nc.f32 	%f311, [%rd20+4];
	add.f32 	%f312, %f539, %f311;
	max.f32 	%f313, %f312, 0f00000000;
	st.global.f32 	[%rd22+50176], %f313;
	ld.global.nc.f32 	%f314, [%rd20+68];
	add.f32 	%f315, %f525, %f314;
	max.f32 	%f316, %f315, 0f00000000;
	st.global.f32 	[%rd22+852992], %f316;
	ld.global.nc.f32 	%f317, [%rd20+132];
	add.f32 	%f318, %f511, %f317;
	max.f32 	%f319, %f318, 0f00000000;
	st.global.f32 	[%rd22+1655808], %f319;
	ld.global.nc.f32 	%f320, [%rd20+196];
	add.f32 	%f321, %f497, %f320;
	max.f32 	%f322, %f321, 0f00000000;
	st.global.f32 	[%rd22+2458624], %f322;
	add.f32 	%f323, %f537, %f311;
	max.f32 	%f324, %f323, 0f00000000;
	st.global.f32 	[%rd22+50240], %f324;
	add.f32 	%f325, %f523, %f314;
	max.f32 	%f326, %f325, 0f00000000;
	st.global.f32 	[%rd22+853056], %f326;
	add.f32 	%f327, %f509, %f317;
	max.f32 	%f328, %f327, 0f00000000;
	st.global.f32 	[%rd22+1655872], %f328;
	add.f32 	%f329, %f495, %f320;
	max.f32 	%f330, %f329, 0f00000000;
	st.global.f32 	[%rd22+2458688], %f330;
	add.f32 	%f331, %f535, %f311;
	max.f32 	%f332, %f331, 0f00000000;
	st.global.f32 	[%rd22+50304], %f332;
	add.f32 	%f333, %f521, %f314;
	max.f32 	%f334, %f333, 0f00000000;
	st.global.f32 	[%rd22+853120], %f334;
	add.f32 	%f335, %f507, %f317;
	max.f32 	%f336, %f335, 0f00000000;
	st.global.f32 	[%rd22+1655936], %f336;
	add.f32 	%f337, %f493, %f320;
	max.f32 	%f338, %f337, 0f00000000;
	st.global.f32 	[%rd22+2458752], %f338;
	add.f32 	%f339, %f533, %f311;
	max.f32 	%f340, %f339, 0f00000000;
	st.global.f32 	[%rd22+50368], %f340;
	add.f32 	%f341, %f519, %f314;
	max.f32 	%f342, %f341, 0f00000000;
	st.global.f32 	[%rd22+853184], %f342;
	add.f32 	%f343, %f505, %f317;
	max.f32 	%f344, %f343, 0f00000000;
	st.global.f32 	[%rd22+1656000], %f344;
	add.f32 	%f345, %f491, %f320;
	max.f32 	%f346, %f345, 0f00000000;
	st.global.f32 	[%rd22+2458816], %f346;
	add.f32 	%f347, %f531, %f311;
	max.f32 	%f348, %f347, 0f00000000;
	st.global.f32 	[%rd22+50432], %f348;
	add.f32 	%f349, %f517, %f314;
	max.f32 	%f350, %f349, 0f00000000;
	st.global.f32 	[%rd22+853248], %f350;
	add.f32 	%f351, %f503, %f317;
	max.f32 	%f352, %f351, 0f00000000;
	st.global.f32 	[%rd22+1656064], %f352;
	add.f32 	%f353, %f489, %f320;
	max.f32 	%f354, %f353, 0f00000000;
	st.global.f32 	[%rd22+2458880], %f354;
	add.f32 	%f355, %f529, %f311;
	max.f32 	%f356, %f355, 0f00000000;
	st.global.f32 	[%rd22+50496], %f356;
	add.f32 	%f357, %f515, %f314;
	max.f32 	%f358, %f357, 0f00000000;
	st.global.f32 	[%rd22+853312], %f358;
	add.f32 	%f359, %f501, %f317;
	max.f32 	%f360, %f359, 0f00000000;
	st.global.f32 	[%rd22+1656128], %f360;
	add.f32 	%f361, %f487, %f320;
	max.f32 	%f362, %f361, 0f00000000;
	st.global.f32 	[%rd22+2458944], %f362;
	add.f32 	%f363, %f527, %f311;
	max.f32 	%f364, %f363, 0f00000000;
	st.global.f32 	[%rd22+50560], %f364;
	add.f32 	%f365, %f513, %f314;
	max.f32 	%f366, %f365, 0f00000000;
	st.global.f32 	[%rd22+853376], %f366;
	add.f32 	%f367, %f499, %f317;
	max.f32 	%f368, %f367, 0f00000000;
	st.global.f32 	[%rd22+1656192], %f368;
	add.f32 	%f369, %f485, %f320;
	max.f32 	%f370, %f369, 0f00000000;
	st.global.f32 	[%rd22+2459008], %f370;
	ret;

}
	// .globl	tvmgen_default_fused_add_nn_relu_3_kernel
.visible .entry tvmgen_default_fused_add_nn_relu_3_kernel(
	.param .u64 .ptr .align 1 tvmgen_default_fused_add_nn_relu_3_kernel_param_0,
	.param .u64 .ptr .align 1 tvmgen_default_fused_add_nn_relu_3_kernel_param_1,
	.param .u64 .ptr .align 1 tvmgen_default_fused_add_nn_relu_3_kernel_param_2
)
.maxntid 1024
{
	.reg .b32 	%r<7>;
	.reg .b32 	%f<5>;
	.reg .b64 	%rd<12>;

	ld.param.u64 	%rd1, [tvmgen_default_fused_add_nn_relu_3_kernel_param_0];
	ld.param.u64 	%rd2, [tvmgen_default_fused_add_nn_relu_3_kernel_param_1];
	ld.param.u64 	%rd3, [tvmgen_default_fused_add_nn_relu_3_kernel_param_2];
	cvta.to.global.u64 	%rd4, %rd1;
	cvta.to.global.u64 	%rd5, %rd3;
	cvta.to.global.u64 	%rd6, %rd2;
	mov.u32 	%r1, %ctaid.x;
	shl.b32 	%r2, %r1, 10;
	mov.u32 	%r3, %tid.x;
	or.b32  	%r4, %r2, %r3;
	mul.wide.u32 	%rd7, %r4, 4;
	add.s64 	%rd8, %rd6, %rd7;
	ld.global.nc.f32 	%f1, [%rd8];
	mul.hi.u32 	%r5, %r4, 1402438301;
	shr.u32 	%r6, %r5, 4;
	mul.wide.u32 	%rd9, %r6, 4;
	add.s64 	%rd10, %rd5, %rd9;
	ld.global.nc.f32 	%f2, [%rd10];
	add.f32 	%f3, %f1, %f2;
	max.f32 	%f4, %f3, 0f00000000;
	add.s64 	%rd11, %rd4, %rd7;
	st.global.f32 	[%rd11], %f4;
	ret;

}
	// .globl	tvmgen_default_fused_nn_contrib_conv2d_winograd_without_weight_transform_add_nn_relu_3_kernel_1
.visible .entry tvmgen_default_fused_nn_contrib_conv2d_winograd_without_weight_transform_add_nn_relu_3_kernel_1(
	.param .u64 .ptr .align 1 tvmgen_default_fused_nn_contrib_conv2d_winograd_without_weight_transform_add_nn_relu_3_kernel_1_param_0,
	.param .u64 .ptr .align 1 tvmgen_default_fused_nn_contrib_conv2d_winograd_without_weight_transform_add_nn_relu_3_kernel_1_param_1,
	.param .u64 .ptr .align 1 tvmgen_default_fused_nn_contrib_conv2d_winograd_without_weight_transform_add_nn_relu_3_kernel_1_param_2
)
.maxntid 128
{
	.reg .pred 	%p<3>;
	.reg .b32 	%r<54>;
	.reg .b32 	%f<72>;
	.reg .b64 	%rd<13>;
	// demoted variable
	.shared .align 4 .b8 _ZZ95tvmgen_default_fused_nn_contrib_conv2d_winograd_without_weight_transform_add_nn_relu_3_kernel_1E9p1_shared[4096];
	// demoted variable
	.shared .align 4 .b8 _ZZ95tvmgen_default_fused_nn_contrib_conv2d_winograd_without_weight_transform_add_nn_relu_3_kernel_1E16data_pack_shared[1024];
	ld.param.u64 	%rd3, [tvmgen_default_fused_nn_contrib_conv2d_winograd_without_weight_transform_add_nn_relu_3_kernel_1_param_0];
	ld.param.u64 	%rd4, [tvmgen_default_fused_nn_contrib_conv2d_winograd_without_weight_transform_add_nn_relu_3_kernel_1_param_1];
	ld.param.u64 	%rd5, [tvmgen_default_fused_nn_contrib_conv2d_winograd_without_weight_transform_add_nn_relu_3_kernel_1_param_2];
	cvta.to.global.u64 	%rd1, %rd5;
	cvta.to.global.u64 	%rd2, %rd4;
	mov.u32 	%r1, %ctaid.z;
	shl.b32 	%r20, %r1, 18;
	mov.u32 	%r21, %tid.y;
	shl.b32 	%r2, %r21, 6;
	and.b32  	%r22, %r2, 7680;
	mov.u32 	%r3, %ctaid.y;
	shl.b32 	%r23, %r3, 6;
	shl.b32 	%r24, %r21, 3;
	and.b32  	%r25, %r24, 56;
	mov.u32 	%r4, %tid.x;
	or.b32  	%r26, %r20, %r4;
	add.s32 	%r27, %r26, %r23;
	add.s32 	%r28, %r27, %r22;
	add.s32 	%r5, %r28, %r25;
	add.s32 	%r29, %r24, %r4;
	mad.lo.s32 	%r30, %r1, -253952, %r26;
	add.s32 	%r6, %r30, %r24;
	shl.b32 	%r31, %r29, 2;
	mov.u32 	%r32, _ZZ95tvmgen_default_fused_nn_contrib_conv2d_winograd_without_weight_transform_add_nn_relu_3_kernel_1E9p1_shared;
	add.s32 	%r7, %r32, %r31;
	mov.u32 	%r33, _ZZ95tvmgen_default_fused_nn_contrib_conv2d_winograd_without_weight_transform_add_nn_relu_3_kernel_1E16data_pack_shared;
	add.s32 	%r8, %r33, %r31;
	shl.b32 	%r34, %r21, 4;
	add.s32 	%r35, %r34, %r32;
	add.s32 	%r9, %r35, 256;
	mov.b32 	%r50, 0;
	mov.f32 	%f64, 0f00000000;
	mov.f32 	%f65, %f64;
	mov.f32 	%f66, %f64;
	mov.f32 	%f67, %f64;
	mov.f32 	%f68, %f64;
	mov.f32 	%f69, %f64;
	mov.f32 	%f70, %f64;
	mov.f32 	%f71, %f64;
$L__BB17_1:
	shl.b32 	%r37, %r4, 3;
	add.s32 	%r39, %r37, %r33;
	add.s32 	%r52, %r39, 68;
	bar.sync 	0;
	shl.b32 	%r40, %r50, 13;
	add.s32 	%r41, %r5, %r40;
	mul.wide.u32 	%rd6, %r41, 4;
	add.s64 	%rd7, %rd1, %rd6;
	ld.global.nc.f32 	%f26, [%rd7];
	st.shared.f32 	[%r7], %f26;
	ld.global.nc.f32 	%f27, [%rd7+4096];
	st.shared.f32 	[%r7+512], %f27;
	ld.global.nc.f32 	%f28, [%rd7+8192];
	st.shared.f32 	[%r7+1024], %f28;
	ld.global.nc.f32 	%f29, [%rd7+12288];
	st.shared.f32 	[%r7+1536], %f29;
	ld.global.nc.f32 	%f30, [%rd7+16384];
	st.shared.f32 	[%r7+2048], %f30;
	ld.global.nc.f32 	%f31, [%rd7+20480];
	st.shared.f32 	[%r7+2560], %f31;
	ld.global.nc.f32 	%f32, [%rd7+24576];
	st.shared.f32 	[%r7+3072], %f32;
	ld.global.nc.f32 	%f33, [%rd7+28672];
	st.shared.f32 	[%r7+3584], %f33;
	shl.b32 	%r42, %r50, 8;
	add.s32 	%r43, %r6, %r42;
	mul.wide.u32 	%rd8, %r43, 4;
	add.s64 	%rd9, %rd2, %rd8;
	ld.global.nc.f32 	%f34, [%rd9];
	st.shared.f32 	[%r8], %f34;
	ld.global.nc.f32 	%f35, [%rd9+512];
	st.shared.f32 	[%r8+512], %f35;
	bar.sync 	0;
	mov.b32 	%r53, 64;
	mov.u32 	%r51, %r9;
$L__BB17_2:
	ld.shared.f32 	%f36, [%r51+-256];
	ld.shared.f32 	%f37, [%r52+-68];
	fma.rn.f32 	%f38, %f36, %f37, %f71;
	ld.shared.f32 	%f39, [%r52+-64];
	fma.rn.f32 	%f40, %f36, %f39, %f70;
	ld.shared.f32 	%f41, [%r51+-252];
	fma.rn.f32 	%f42, %f41, %f37, %f69;
	fma.rn.f32 	%f43, %f41, %f39, %f68;
	ld.shared.f32 	%f44, [%r51+-248];
	fma.rn.f32 	%f45, %f44, %f37, %f67;
	fma.rn.f32 	%f46, %f44, %f39, %f66;
	ld.shared.f32 	%f47, [%r51+-244];
	fma.rn.f32 	%f48, %f47, %f37, %f65;
	fma.rn.f32 	%f49, %f47, %f39, %f64;
	ld.shared.f32 	%f50, [%r51];
	ld.shared.f32 	%f51, [%r52+-4];
	fma.rn.f32 	%f71, %f50, %f51, %f38;
	ld.shared.f32 	%f52, [%r52];
	fma.rn.f32 	%f70, %f50, %f52, %f40;
	ld.shared.f32 	%f53, [%r51+4];
	fma.rn.f32 	%f69, %f53, %f51, %f42;
	fma.rn.f32 	%f68, %f53, %f52, %f43;
	ld.shared.f32 	%f54, [%r51+8];
	fma.rn.f32 	%f67, %f54, %f51, %f45;
	fma.rn.f32 	%f66, %f54, %f52, %f46;
	ld.shared.f32 	%f55, [%r51+12];
	fma.rn.f32 	%f65, %f55, %f51, %f48;
	fma.rn.f32 	%f64, %f55, %f52, %f49;
	add.s32 	%r53, %r53, 128;
	add.s32 	%r52, %r52, 128;
	add.s32 	%r51, %r51, 512;
	setp.ne.s32 	%p1, %r53, 1088;
	@%p1 bra 	$L__BB17_2;
	add.s32 	%r50, %r50, 1;
	setp.ne.s32 	%p2, %r50, 32;
	@%p2 bra 	$L__BB17_1;
	shl.b32 	%r44, %r1, 13;
	cvta.to.global.u64 	%rd10, %rd3;
	shl.b32 	%r45, %r3, 10;
	add.s32 	%r46, %r44, %r45;
	add.s32 	%r47, %r46, %r2;
	shl.b32 	%r48, %r4, 1;
	add.s32 	%r49, %r47, %r48;
	mul.wide.u32 	%rd11, %r49, 4;
	add.s64 	%rd12, %rd10, %rd11;
	st.global.f32 	[%rd12], %f71;
	st.global.f32 	[%rd12+4], %f70;
	st.global.f32 	[%rd12+64], %f69;
	st.global.f32 	[%rd12+68], %f68;
	st.global.f32 	[%rd12+128], %f67;
	st.global.f32 	[%rd12+132], %f66;
	st.global.f32 	[%rd12+192], %f65;
	st.global.f32 	[%rd12+196], %f64;
	ret;

}
	// .globl	tvmgen_default_fused_nn_max_pool2d_add_nn_relu_kernel
.visible .entry tvmgen_default_fused_nn_max_pool2d_add_nn_relu_kernel(
	.param .u64 .ptr .align 1 tvmgen_default_fused_nn_max_pool2d_add_nn_relu_kernel_param_0,
	.param .u64 .ptr .align 1 tvmgen_default_fused_nn_max_pool2d_add_nn_relu_kernel_param_1,
	.param .u64 .ptr .align 1 tvmgen_default_fused_nn_max_pool2d_add_nn_relu_kernel_param_2
)
.maxntid 1024
{
	.reg .pred 	%p<8>;
	.reg .b32 	%r<26>;
	.reg .b32 	%f<37>;
	.reg .b64 	%rd<15>;

	ld.param.u64 	%rd3, [tvmgen_default_fused_nn_max_pool2d_add_nn_relu_kernel_param_0];
	ld.param.u64 	%rd5, [tvmgen_default_fused_nn_max_pool2d_add_nn_relu_kernel_param_1];
	ld.param.u64 	%rd4, [tvmgen_default_fused_nn_max_pool2d_add_nn_relu_kernel_param_2];
	cvta.to.global.u64 	%rd1, %rd5;
	mov.u32 	%r1, %ctaid.x;
	shl.b32 	%r8, %r1, 7;
	mov.u32 	%r2, %tid.x;
	shr.u32 	%r9, %r2, 3;
	or.b32  	%r10, %r8, %r9;
	shl.b32 	%r3, %r1, 4;
	add.s32 	%r4, %r3, %r2;
	mul.hi.u32 	%r11, %r4, -1840700269;
	shr.u32 	%r12, %r11, 5;
	mul.lo.s32 	%r13, %r12, 56;
	sub.s32 	%r14, %r4, %r13;
	shl.b32 	%r15, %r14, 1;
	mul.hi.u32 	%r16, %r10, -1840700269;
	shr.u32 	%r17, %r16, 2;
	mul.hi.u32 	%r18, %r10, 1402438301;
	shr.u32 	%r19, %r18, 7;
	mul.lo.s32 	%r20, %r19, 392;
	sub.s32 	%r6, %r10, %r20;
	setp.lt.u32 	%p1, %r6, 7;
	setp.eq.s32 	%p2, %r14, 0;
	or.pred  	%p3, %p1, %p2;
	mad.lo.s32 	%r7, %r17, 224, %r15;
	mul.wide.u32 	%rd6, %r7, 4;
	add.s64 	%rd2, %rd1, %rd6;
	mov.f32 	%f32, 0fFF7FFFFD;
	@%p3 bra 	$L__BB18_2;
	ld.global.nc.f32 	%f32, [%rd2+-452];
$L__BB18_2:
	setp.lt.u32 	%p4, %r6, 7;
	mov.f32 	%f33, 0fFF7FFFFD;
	@%p4 bra 	$L__BB18_4;
	ld.global.nc.f32 	%f33, [%rd2+-448];
$L__BB18_4:
	setp.lt.u32 	%p5, %r6, 7;
	max.f32 	%f17, %f32, 0fFF7FFFFD;
	max.f32 	%f5, %f17, %f33;
	mov.f32 	%f34, 0fFF7FFFFD;
	@%p5 bra 	$L__BB18_6;
	ld.global.nc.f32 	%f34, [%rd2+-444];
$L__BB18_6:
	setp.eq.s32 	%p6, %r14, 0;
	max.f32 	%f8, %f5, %f34;
	mov.f32 	%f35, 0fFF7FFFFD;
	@%p6 bra 	$L__BB18_8;
	ld.global.nc.f32 	%f35, [%rd2+-4];
$L__BB18_8:
	setp.eq.s32 	%p7, %r14, 0;
	max.f32 	%f20, %f8, %f35;
	mul.wide.s32 	%rd7, %r7, 4;
	add.s64 	%rd8, %rd1, %rd7;
	ld.global.nc.f32 	%f21, [%rd8];
	max.f32 	%f22, %f20, %f21;
	ld.global.nc.f32 	%f23, [%rd2+4];
	max.f32 	%f11, %f22, %f23;
	mov.f32 	%f36, 0fFF7FFFFD;
	@%p7 bra 	$L__BB18_10;
	ld.global.nc.f32 	%f36, [%rd2+444];
$L__BB18_10:
	max.f32 	%f24, %f11, %f36;
	ld.global.nc.f32 	%f25, [%rd2+448];
	max.f32 	%f26, %f24, %f25;
	ld.global.nc.f32 	%f27, [%rd2+452];
	max.f32 	%f28, %f26, %f27;
	cvta.to.global.u64 	%rd9, %rd4;
	cvta.to.global.u64 	%rd10, %rd3;
	shr.u32 	%r21, %r2, 6;
	add.s32 	%r22, %r3, %r21;
	mul.hi.u32 	%r23, %r22, 1402438301;
	shr.u32 	%r24, %r23, 4;
	mul.wide.u32 	%rd11, %r24, 4;
	add.s64 	%rd12, %rd9, %rd11;
	ld.global.nc.f32 	%f29, [%rd12];
	add.f32 	%f30, %f28, %f29;
	max.f32 	%f31, %f30, 0f00000000;
	mad.lo.s32 	%r25, %r1, 1008, %r4;
	mul.wide.u32 	%rd13, %r25, 4;
	add.s64 	%rd14, %rd10, %rd13;
	st.global.f32 	[%rd14], %f31;
	ret;

}
	// .globl	tvmgen_default_fused_nn_conv2d_add_add_nn_relu_1_kernel
.visible .entry tvmgen_default_fused_nn_conv2d_add_add_nn_relu_1_kernel(
	.param .u64 .ptr .align 1 tvmgen_default_fused_nn_conv2d_add_add_nn_relu_1_kernel_param_0,
	.param .u64 .ptr .align 1 tvmgen_default_fused_nn_conv2d_add_add_nn_relu_1_kernel_param_1,
	.param .u64 .ptr .align 1 tvmgen_default_fused_nn_conv2d_add_add_nn_relu_1_kernel_param_2,
	.param .u64 .ptr .align 1 tvmgen_default_fused_nn_conv2d_add_add_nn_relu_1_kernel_param_3,
	.param .u64 .ptr .align 1 tvmgen_default_fused_nn_conv2d_add_add_nn_relu_1_kernel_param_4
)
.maxntid 896
{
	.reg .pred 	%p<7>;
	.reg .b32 	%r<65>;
	.reg .b32 	%f<185>;
	.reg .b64 	%rd<25>;
	// demoted variable
	.shared .align 4 .b8 _ZZ55tvmgen_default_fused_nn_conv2d_add_add_nn_relu_1_kernelE15pad_temp_shared[3584];
	// demoted variable
	.shared .align 4 .b8 _ZZ55tvmgen_default_fused_nn_conv2d_add_add_nn_relu_1_kernelE9p1_shared[4096];
	mov.u32 	%r1, %tid.z;
	mov.u32 	%r17, %ctaid.y;
	mul.lo.s32 	%r2, %r17, 112;
	mov.u32 	%r18, %tid.x;
	mad.lo.s32 	%r3, %r1, 28, %r18;
	shr.u32 	%r19, %r18, 4;
	add.s32 	%r20, %r19, %r1;
	setp.lt.u32 	%p2, %r20, 32;
	setp.lt.u32 	%p3, %r18, 16;
	and.pred  	%p1, %p3, %p2;
	mov.u32 	%r4, %ctaid.z;
	shl.b32 	%r21, %r4, 14;
	shl.b32 	%r22, %r1, 9;
	add.s32 	%r23, %r21, %r22;
	shl.b32 	%r24, %r18, 5;
	and.b32  	%r25, %r24, 384;
	or.b32  	%r26, %r23, %r25;
	shl.b32 	%r27, %r18, 1;
	and.b32  	%r28, %r27, 6;
	or.b32  	%r5, %r26, %r28;
	mov.b32 	%r61, 0;
	mov.f32 	%f169, 0f00000000;
	not.pred 	%p4, %p1;
	mov.f32 	%f170, %f169;
	mov.f32 	%f171, %f169;
	mov.f32 	%f172, %f169;
	mov.f32 	%f173, %f169;
	mov.f32 	%f174, %f169;
	mov.f32 	%f175, %f169;
	mov.f32 	%f176, %f169;
	mov.f32 	%f177, %f169;
	mov.f32 	%f178, %f169;
	mov.f32 	%f179, %f169;
	mov.f32 	%f180, %f169;
	mov.f32 	%f181, %f169;
	mov.f32 	%f182, %f169;
	mov.f32 	%f183, %f169;
	mov.f32 	%f184, %f169;
$L__BB19_1:
	ld.param.u64 	%rd21, [tvmgen_default_fused_nn_conv2d_add_add_nn_relu_1_kernel_param_1];
	bar.sync 	0;
	add.s32 	%r30, %r2, %r18;
	shr.u32 	%r31, %r1, 2;
	mad.lo.s32 	%r32, %r31, 784, %r30;
	and.b32  	%r33, %r1, 3;
	mad.lo.s32 	%r34, %r33, 28, %r32;
	mad.lo.s32 	%r35, %r61, 6272, %r34;
	cvta.to.global.u64 	%rd6, %rd21;
	mul.wide.u32 	%rd7, %r35, 4;
	add.s64 	%rd8, %rd6, %rd7;
	ld.global.nc.f32 	%f50, [%rd8];
	shl.b32 	%r36, %r3, 2;
	mov.u32 	%r37, _ZZ55tvmgen_default_fused_nn_conv2d_add_add_nn_relu_1_kernelE15pad_temp_shared;
	add.s32 	%r38, %r37, %r36;
	st.shared.f32 	[%r38], %f50;
	@%p4 bra 	$L__BB19_3;
	ld.param.u64 	%rd22, [tvmgen_default_fused_nn_conv2d_add_add_nn_relu_1_kernel_param_2];
	shl.b32 	%r39, %r61, 3;
	add.s32 	%r40, %r5, %r39;
	cvta.to.global.u64 	%rd9, %rd22;
	mul.wide.u32 	%rd10, %r40, 4;
	add.s64 	%rd11, %rd9, %rd10;
	ld.global.nc.f32 	%f51, [%rd11];
	shl.b32 	%r41, %r1, 5;
	shl.b32 	%r43, %r18, 1;
	add.s32 	%r44, %r41, %r43;
	shl.b32 	%r45, %r44, 2;
	mov.u32 	%r46, _ZZ55tvmgen_default_fused_nn_conv2d_add_add_nn_relu_1_kernelE9p1_shared;
	add.s32 	%r47, %r46, %r45;
	st.shared.f32 	[%r47], %f51;
	ld.global.nc.f32 	%f52, [%rd11+4];
	st.shared.f32 	[%r47+4], %f52;
$L__BB19_3:
	shl.b32 	%r50, %r18, 2;
	add.s32 	%r52, %r50, %r37;
	add.s32 	%r62, %r52, 448;
	shl.b32 	%r53, %r1, 5;
	mov.u32 	%r54, _ZZ55tvmgen_default_fused_nn_conv2d_add_add_nn_relu_1_kernelE9p1_shared;
	add.s32 	%r55, %r53, %r54;
	add.s32 	%r63, %r55, 2048;
	bar.sync 	0;
	mov.b32 	%r64, 2048;
$L__BB19_4:
	ld.shared.f32 	%f53, [%r63+1024];
	ld.shared.f32 	%f54, [%r63];
	ld.shared.f32 	%f55, [%r63+-1024];
	ld.shared.f32 	%f56, [%r63+-2048];
	ld.shared.f32 	%f57, [%r62+-448];
	fma.rn.f32 	%f58, %f57, %f56, %f184;
	fma.rn.f32 	%f59, %f57, %f55, %f180;
	fma.rn.f32 	%f60, %f57, %f54, %f176;
	fma.rn.f32 	%f61, %f57, %f53, %f172;
	ld.shared.f32 	%f62, [%r62+-336];
	fma.rn.f32 	%f63, %f62, %f56, %f183;
	fma.rn.f32 	%f64, %f62, %f55, %f179;
	fma.rn.f32 	%f65, %f62, %f54, %f175;
	fma.rn.f32 	%f66, %f62, %f53, %f171;
	ld.shared.f32 	%f67, [%r62+-224];
	fma.rn.f32 	%f68, %f67, %f56, %f182;
	fma.rn.f32 	%f69, %f67, %f55, %f178;
	fma.rn.f32 	%f70, %f67, %f54, %f174;
	fma.rn.f32 	%f71, %f67, %f53, %f170;
	ld.shared.f32 	%f72, [%r62+-112];
	fma.rn.f32 	%f73, %f72, %f56, %f181;
	fma.rn.f32 	%f74, %f72, %f55, %f177;
	fma.rn.f32 	%f75, %f72, %f54, %f173;
	fma.rn.f32 	%f76, %f72, %f53, %f169;
	ld.shared.f32 	%f77, [%r63+1028];
	ld.shared.f32 	%f78, [%r63+4];
	ld.shared.f32 	%f79, [%r63+-1020];
	ld.shared.f32 	%f80, [%r63+-2044];
	ld.shared.f32 	%f81, [%r62];
	fma.rn.f32 	%f184, %f81, %f80, %f58;
	fma.rn.f32 	%f180, %f81, %f79, %f59;
	fma.rn.f32 	%f176, %f81, %f78, %f60;
	fma.rn.f32 	%f172, %f81, %f77, %f61;
	ld.shared.f32 	%f82, [%r62+112];
	fma.rn.f32 	%f183, %f82, %f80, %f63;
	fma.rn.f32 	%f179, %f82, %f79, %f64;
	fma.rn.f32 	%f175, %f82, %f78, %f65;
	fma.rn.f32 	%f171, %f82, %f77, %f66;
	ld.shared.f32 	%f83, [%r62+224];
	fma.rn.f32 	%f182, %f83, %f80, %f68;
	fma.rn.f32 	%f178, %f83, %f79, %f69;
	fma.rn.f32 	%f174, %f83, %f78, %f70;
	fma.rn.f32 	%f170, %f83, %f77, %f71;
	ld.shared.f32 	%f84, [%r62+336];
	fma.rn.f32 	%f181, %f84, %f80, %f73;
	fma.rn.f32 	%f177, %f84, %f79, %f74;
	fma.rn.f32 	%f173, %f84, %f78, %f75;
	fma.rn.f32 	%f169, %f84, %f77, %f76;
	add.s32 	%r64, %r64, 8;
	add.s32 	%r63, %r63, 8;
	add.s32 	%r62, %r62, 896;
	setp.ne.s32 	%p5, %r64, 2080;
	@%p5 bra 	$L__BB19_4;
	add.s32 	%r61, %r61, 1;
	setp.ne.s32 	%p6, %r61, 16;
	@%p6 bra 	$L__BB19_1;
	ld.param.u64 	%rd24, [tvmgen_default_fused_nn_conv2d_add_add_nn_relu_1_kernel_param_4];
	ld.param.u64 	%rd23, [tvmgen_default_fused_nn_conv2d_add_add_nn_relu_1_kernel_param_3];
	ld.param.u64 	%rd20, [tvmgen_default_fused_nn_conv2d_add_add_nn_relu_1_kernel_param_0];
	cvta.to.global.u64 	%rd12, %rd24;
	mad.lo.s32 	%r56, %r1, 756, %r3;
	mad.lo.s32 	%r57, %r4, 100352, %r56;
	add.s32 	%r58, %r57, %r2;
	shl.b32 	%r59, %r4, 7;
	or.b32  	%r60, %r59, %r1;
	mul.wide.u32 	%rd13, %r60, 4;
	add.s64 	%rd14, %rd12, %rd13;
	ld.global.nc.f32 	%f85, [%rd14+384];
	ld.global.nc.f32 	%f86, [%rd14+256];
	ld.global.nc.f32 	%f87, [%rd14+128];
	ld.global.nc.f32 	%f88, [%rd14];
	cvta.to.global.u64 	%rd15, %rd23;
	cvta.to.global.u64 	%rd16, %rd20;
	mul.wide.u32 	%rd17, %r58, 4;
	add.s64 	%rd18, %rd15, %rd17;
	ld.global.nc.f32 	%f89, [%rd18];
	add.f32 	%f90, %f184, %f89;
	add.f32 	%f91, %f90, %f88;
	max.f32 	%f92, %f91, 0f00000000;
	add.s64 	%rd19, %rd16, %rd17;
	st.global.f32 	[%rd19], %f92;
	ld.global.nc.f32 	%f93, [%rd18+100352];
	add.f32 	%f94, %f180, %f93;
	add.f32 	%f95, %f94, %f87;
	max.f32 	%f96, %f95, 0f00000000;
	st.global.f32 	[%rd19+100352], %f96;
	ld.global.nc.f32 	%f97, [%rd18+200704];
	add.f32 	%f98, %f176, %f97;
	add.f32 	%f99, %f98, %f86;
	max.f32 	%f100, %f99, 0f00000000;
	st.global.f32 	[%rd19+200704], %f100;
	ld.global.nc.f32 	%f101, [%rd18+301056];
	add.f32 	%f102, %f172, %f101;
	add.f32 	%f103, %f102, %f85;
	max.f32 	%f104, %f103, 0f00000000;
	st.global.f32 	[%rd19+301056], %f104;
	ld.global.nc.f32 	%f105, [%rd18+112];
	add.f32 	%f106, %f183, %f105;
	add.f32 	%f107, %f106, %f88;
	max.f32 	%f108, %f107, 0f00000000;
	st.global.f32 	[%rd19+112], %f108;
	ld.global.nc.f32 	%f109, [%rd18+100464];
	add.f32 	%f110, %f179, %f109;
	add.f32 	%f111, %f110, %f87;
	max.f32 	%f112, %f111, 0f00000000;
	st.global.f32 	[%rd19+100464], %f112;
	ld.global.nc.f32 	%f113, [%rd18+200816];
	add.f32 	%f114, %f175, %f113;
	add.f32 	%f115, %f114, %f86;
	max.f32 	%f116, %f115, 0f00000000;
	st.global.f32 	[%rd19+200816], %f116;
	ld.global.nc.f32 	%f117, [%rd18+301168];
	add.f32 	%f118, %f171, %f117;
	add.f32 	%f119, %f118, %f85;
	max.f32 	%f120, %f119, 0f00000000;
	st.global.f32 	[%rd19+301168], %f120;
	ld.global.nc.f32 	%f121, [%rd18+224];
	add.f32 	%f122, %f182, %f121;
	add.f32 	%f123, %f122, %f88;
	max.f32 	%f124, %f123, 0f00000000;
	st.global.f32 	[%rd19+224], %f124;
	ld.global.nc.f32 	%f125, [%rd18+100576];
	add.f32 	%f126, %f178, %f125;
	add.f32 	%f127, %f126, %f87;
	max.f32 	%f128, %f127, 0f00000000;
	st.global.f32 	[%rd19+100576], %f128;
	ld.global.nc.f32 	%f129, [%rd18+200928];
	add.f32 	%f130, %f174, %f129;
	add.f32 	%f131, %f130, %f86;
	max.f32 	%f132, %f131, 0f00000000;
	st.global.f32 	[%rd19+200928], %f132;
	ld.global.nc.f32 	%f133, [%rd18+301280];
	add.f32 	%f134, %f170, %f133;
	add.f32 	%f135, %f134, %f85;
	max.f32 	%f136, %f135, 0f00000000;
	st.global.f32 	[%rd19+301280], %f136;
	ld.global.nc.f32 	%f137, [%rd18+336];
	add.f32 	%f138, %f181, %f137;
	add.f32 	%f139, %f138, %f88;
	max.f32 	%f140, %f139, 0f00000000;
	st.global.f32 	[%rd19+336], %f140;
	ld.global.nc.f32 	%f141, [%rd18+100688];
	add.f32 	%f142, %f177, %f141;
	add.f32 	%f143, %f142, %f87;
	max.f32 	%f144, %f143, 0f00000000;
	st.global.f32 	[%rd19+100688], %f144;
	ld.global.nc.f32 	%f145, [%rd18+201040];
	add.f32 	%f146, %f173, %f145;
	add.f32 	%f147, %f146, %f86;
	max.f32 	%f148, %f147, 0f00000000;
	st.global.f32 	[%rd19+201040], %f148;
	ld.global.nc.f32 	%f149, [%rd18+301392];
	add.f32 	%f150, %f169, %f149;
	add.f32 	%f151, %f150, %f85;
	max.f32 	%f152, %f151, 0f00000000;
	st.global.f32 	[%rd19+301392], %f152;
	ret;

}
	// .globl	tvmgen_default_fused_nn_conv2d_add_1_kernel
.visible .entry tvmgen_default_fused_nn_conv2d_add_1_kernel(
	.param .u64 .ptr .align 1 tvmgen_default_fused_nn_conv2d_add_1_kernel_param_0,
	.param .u64 .ptr .align 1 tvmgen_default_fused_nn_conv2d_add_1_kernel_param_1,
	.param .u64 .ptr .align 1 tvmgen_default_fused_nn_conv2d_add_1_kernel_param_2,
	.param .u64 .ptr .align 1 tvmgen_default_fused_nn_conv2d_add_1_kernel_param_3
)
.maxntid 896
{
	.reg .pred 	%p<7>;
	.reg .b32 	%r<63>;
	.reg .b32 	%f<149>;
	.reg .b64 	%rd<20>;
	// demoted variable
	.shared .align 4 .b8 _ZZ43tvmgen_default_fused_nn_conv2d_add_1_kernelE15pad_temp_shared[3584];
	// demoted variable
	.shared .align 4 .b8 _ZZ43tvmgen_default_fused_nn_conv2d_add_1_kernelE9p1_shared[4096];
	mov.u32 	%r1, %tid.z;
	mov.u32 	%r17, %ctaid.y;
	mul.lo.s32 	%r2, %r17, 112;
	mov.u32 	%r18, %tid.x;
	mad.lo.s32 	%r3, %r1, 28, %r18;
	shr.u32 	%r19, %r18, 4;
	add.s32 	%r20, %r19, %r1;
	setp.lt.u32 	%p2, %r20, 32;
	setp.lt.u32 	%p3, %r18, 16;
	and.pred  	%p1, %p3, %p2;
	mov.u32 	%r4, %ctaid.z;
	shl.b32 	%r21, %r4, 14;
	shl.b32 	%r22, %r1, 9;
	add.s32 	%r23, %r21, %r22;
	shl.b32 	%r24, %r18, 5;
	and.b32  	%r25, %r24, 384;
	or.b32  	%r26, %r23, %r25;
	shl.b32 	%r27, %r18, 1;
	and.b32  	%r28, %r27, 6;
	or.b32  	%r5, %r26, %r28;
	mov.b32 	%r59, 0;
	mov.f32 	%f133, 0f00000000;
	not.pred 	%p4, %p1;
	mov.f32 	%f134, %f133;
	mov.f32 	%f135, %f133;
	mov.f32 	%f136, %f133;
	mov.f32 	%f137, %f133;
	mov.f32 	%f138, %f133;
	mov.f32 	%f139, %f133;
	mov.f32 	%f140, %f133;
	mov.f32 	%f141, %f133;
	mov.f32 	%f142, %f133;
	mov.f32 	%f143, %f133;
	mov.f32 	%f144, %f133;
	mov.f32 	%f145, %f133;
	mov.f32 	%f146, %f133;
	mov.f32 	%f147, %f133;
	mov.f32 	%f148, %f133;
$L__BB20_1:
	ld.param.u64 	%rd17, [tvmgen_default_fused_nn_conv2d_add_1_kernel_param_1];
	bar.sync 	0;
	add.s32 	%r30, %r2, %r18;
	shr.u32 	%r31, %r1, 2;
	mad.lo.s32 	%r32, %r31, 784, %r30;
	and.b32  	%r33, %r1, 3;
	mad.lo.s32 	%r34, %r33, 28, %r32;
	mad.lo.s32 	%r35, %r59, 6272, %r34;
	cvta.to.global.u64 	%rd5, %rd17;
	mul.wide.u32 	%rd6, %r35, 4;
	add.s64 	%rd7, %rd5, %rd6;
	ld.global.nc.f32 	%f50, [%rd7];
	shl.b32 	%r36, %r3, 2;
	mov.u32 	%r37, _ZZ43tvmgen_default_fused_nn_conv2d_add_1_kernelE15pad_temp_shared;
	add.s32 	%r38, %r37, %r36;
	st.shared.f32 	[%r38], %f50;
	@%p4 bra 	$L__BB20_3;
	ld.param.u64 	%rd18, [tvmgen_default_fused_nn_conv2d_add_1_kernel_param_2];
	shl.b32 	%r39, %r59, 3;
	add.s32 	%r40, %r5, %r39;
	cvta.to.global.u64 	%rd8, %rd18;
	mul.wide.u32 	%rd9, %r40, 4;
	add.s64 	%rd10, %rd8, %rd9;
	ld.global.nc.f32 	%f51, [%rd10];
	shl.b32 	%r41, %r1, 5;
	shl.b32 	%r43, %r18, 1;
	add.s32 	%r44, %r41, %r43;
	shl.b32 	%r45, %r44, 2;
	mov.u32 	%r46, _ZZ43tvmgen_default_fused_nn_conv2d_add_1_kernelE9p1_shared;
	add.s32 	%r47, %r46, %r45;
	st.shared.f32 	[%r47], %f51;
	ld.global.nc.f32 	%f52, [%rd10+4];
	st.shared.f32 	[%r47+4], %f52;
$L__BB20_3:
	shl.b32 	%r50, %r18, 2;
	add.s32 	%r52, %r50, %r37;
	add.s32 	%r60, %r52, 448;
	shl.b32 	%r53, %r1, 5;
	mov.u32 	%r54, _ZZ43tvmgen_default_fused_nn_conv2d_add_1_kernelE9p1_shared;
	add.s32 	%r55, %r53, %r54;
	add.s32 	%r61, %r55, 2048;
	bar.sync 	0;
	mov.b32 	%r62, 2048;
$L__BB20_4:
	ld.shared.f32 	%f53, [%r61+1024];
	ld.shared.f32 	%f54, [%r61];
	ld.shared.f32 	%f55, [%r61+-1024];
	ld.shared.f32 	%f56, [%r61+-2048];
	ld.shared.f32 	%f57, [%r60+-448];
	fma.rn.f32 	%f58, %f57, %f56, %f148;
	fma.rn.f32 	%f59, %f57, %f55, %f144;
	fma.rn.f32 	%f60, %f57, %f54, %f140;
	fma.rn.f32 	%f61, %f57, %f53, %f136;
	ld.shared.f32 	%f62, [%r60+-336];
	fma.rn.f32 	%f63, %f62, %f56, %f147;
	fma.rn.f32 	%f64, %f62, %f55, %f143;
	fma.rn.f32 	%f65, %f62, %f54, %f139;
	fma.rn.f32 	%f66, %f62, %f53, %f135;
	ld.shared.f32 	%f67, [%r60+-224];
	fma.rn.f32 	%f68, %f67, %f56, %f146;
	fma.rn.f32 	%f69, %f67, %f55, %f142;
	fma.rn.f32 	%f70, %f67, %f54, %f138;
	fma.rn.f32 	%f71, %f67, %f53, %f134;
	ld.shared.f32 	%f72, [%r60+-112];
	fma.rn.f32 	%f73, %f72, %f56, %f145;
	fma.rn.f32 	%f74, %f72, %f55, %f141;
	fma.rn.f32 	%f75, %f72, %f54, %f137;
	fma.rn.f32 	%f76, %f72, %f53, %f133;
	ld.shared.f32 	%f77, [%r61+1028];
	ld.shared.f32 	%f78, [%r61+4];
	ld.shared.f32 	%f79, [%r61+-1020];
	ld.shared.f32 	%f80, [%r61+-2044];
	ld.shared.f32 	%f81, [%r60];
	fma.rn.f32 	%f148, %f81, %f80, %f58;
	fma.rn.f32 	%f144, %f81, %f79, %f59;
	fma.rn.f32 	%f140, %f81, %f78, %f60;
	fma.rn.f32 	%f136, %f81, %f77, %f61;
	ld.shared.f32 	%f82, [%r60+112];
	fma.rn.f32 	%f147, %f82, %f80, %f63;
	fma.rn.f32 	%f143, %f82, %f79, %f64;
	fma.rn.f32 	%f139, %f82, %f78, %f65;
	fma.rn.f32 	%f135, %f82, %f77, %f66;
	ld.shared.f32 	%f83, [%r60+224];
	fma.rn.f32 	%f146, %f83, %f80, %f68;
	fma.rn.f32 	%f142, %f83, %f79, %f69;
	fma.rn.f32 	%f138, %f83, %f78, %f70;
	fma.rn.f32 	%f134, %f83, %f77, %f71;
	ld.shared.f32 	%f84, [%r60+336];
	fma.rn.f32 	%f145, %f84, %f80, %f73;
	fma.rn.f32 	%f141, %f84, %f79, %f74;
	fma.rn.f32 	%f137, %f84, %f78, %f75;
	fma.rn.f32 	%f133, %f84, %f77, %f76;
	add.s32 	%r62, %r62, 8;
	add.s32 	%r61, %r61, 8;
	add.s32 	%r60, %r60, 896;
	setp.ne.s32 	%p5, %r62, 2080;
	@%p5 bra 	$L__BB20_4;
	add.s32 	%r59, %r59, 1;
	setp.ne.s32 	%p6, %r59, 16;
	@%p6 bra 	$L__BB20_1;
	ld.param.u64 	%rd19, [tvmgen_default_fused_nn_conv2d_add_1_kernel_param_3];
	ld.param.u64 	%rd16, [tvmgen_default_fused_nn_conv2d_add_1_kernel_param_0];
	mad.lo.s32 	%r56, %r1, 756, %r3;
	mad.lo.s32 	%r57, %r4, 100352, %r56;
	add.s32 	%r58, %r57, %r2;
	cvta.to.global.u64 	%rd11, %rd19;
	cvta.to.global.u64 	%rd12, %rd16;
	mul.wide.u32 	%rd13, %r58, 4;
	add.s64 	%rd14, %rd11, %rd13;
	ld.global.nc.f32 	%f85, [%rd14];
	add.f32 	%f86, %f148, %f85;
	add.s64 	%rd15, %rd12, %rd13;
	st.global.f32 	[%rd15], %f86;
	ld.global.nc.f32 	%f87, [%rd14+100352];
	add.f32 	%f88, %f144, %f87;
	st.global.f32 	[%rd15+100352], %f88;
	ld.global.nc.f32 	%f89, [%rd14+200704];
	add.f32 	%f90, %f140, %f89;
	st.global.f32 	[%rd15+200704], %f90;
	ld.global.nc.f32 	%f91, [%rd14+301056];
	add.f32 	%f92, %f136, %f91;
	st.global.f32 	[%rd15+301056], %f92;
	ld.global.nc.f32 	%f93, [%rd14+112];
	add.f32 	%f94, %f147, %f93;
	st.global.f32 	[%rd15+112], %f94;
	ld.global.nc.f32 	%f95, [%rd14+100464];
	add.f32 	%f96, %f143, %f95;
	st.global.f32 	[%rd15+100464], %f96;
	ld.global.nc.f32 	%f97, [%rd14+200816];
	add.f32 	%f98, %f139, %f97;
	st.global.f32 	[%rd15+200816], %f98;
	ld.global.nc.f32 	%f99, [%rd14+301168];
	add.f32 	%f100, %f135, %f99;
	st.global.f32 	[%rd15+301168], %f100;
	ld.global.nc.f32 	%f101, [%rd14+224];
	add.f32 	%f102, %f146, %f101;
	st.global.f32 	[%rd15+224], %f102;
	ld.global.nc.f32 	%f103, [%rd14+100576];
	add.f32 	%f104, %f142, %f103;
	st.global.f32 	[%rd15+100576], %f104;
	ld.global.nc.f32 	%f105, [%rd14+200928];
	add.f32 	%f106, %f138, %f105;
	st.global.f32 	[%rd15+200928], %f106;
	ld.global.nc.f32 	%f107, [%rd14+301280];
	add.f32 	%f108, %f134, %f107;
	st.global.f32 	[%rd15+301280], %f108;
	ld.global.nc.f32 	%f109, [%rd14+336];
	add.f32 	%f110, %f145, %f109;
	st.global.f32 	[%rd15+336], %f110;
	ld.global.nc.f32 	%f111, [%rd14+100688];
	add.f32 	%f112, %f141, %f111;
	st.global.f32 	[%rd15+100688], %f112;
	ld.global.nc.f32 	%f113, [%rd14+201040];
	add.f32 	%f114, %f137, %f113;
	st.global.f32 	[%rd15+201040], %f114;
	ld.global.nc.f32 	%f115, [%rd14+301392];
	add.f32 	%f116, %f133, %f115;
	st.global.f32 	[%rd15+301392], %f116;
	ret;

}
	// .globl	tvmgen_default_fused_nn_conv2d_add_nn_relu_8_kernel
.visible .entry tvmgen_default_fused_nn_conv2d_add_nn_relu_8_kernel(
	.param .u64 .ptr .align 1 tvmgen_default_fused_nn_conv2d_add_nn_relu_8_kernel_param_0,
	.param .u64 .ptr .align 1 tvmgen_default_fused_nn_conv2d_add_nn_relu_8_kernel_param_1,
	.param .u64 .ptr .align 1 tvmgen_default_fused_nn_conv2d_add_nn_relu_8_kernel_param_2,
	.param .u64 .ptr .align 1 tvmgen_default_fused_nn_conv2d_add_nn_relu_8_kernel_param_3
)
.maxntid 224
{
	.reg .pred 	%p<21>;
	.reg .b16 	%rs<12>;
	.reg .b32 	%r<57>;
	.reg .b32 	%f<111>;
	.reg .b64 	%rd<26>;
	// demoted variable
	.shared .align 4 .b8 _ZZ51tvmgen_default_fused_nn_conv2d_add_nn_relu_8_kernelE15pad_temp_shared[448];
	// demoted variable
	.shared .align 4 .b8 _ZZ51tvmgen_default_fused_nn_conv2d_add_nn_relu_8_kernelE9p1_shared[2048];
	ld.param.u64 	%rd4, [tvmgen_default_fused_nn_conv2d_add_nn_relu_8_kernel_param_0];
	ld.param.u64 	%rd6, [tvmgen_default_fused_nn_conv2d_add_nn_relu_8_kernel_param_1];
	ld.param.u64 	%rd7, [tvmgen_default_fused_nn_conv2d_add_nn_relu_8_kernel_param_2];
	ld.param.u64 	%rd5, [tvmgen_default_fused_nn_conv2d_add_nn_relu_8_kernel_param_3];
	cvta.to.global.u64 	%rd1, %rd7;
	cvta.to.global.u64 	%rd2, %rd6;
	mov.u32 	%r15, %tid.x;
	shr.u32 	%r16, %r15, 2;
	mov.u32 	%r1, %tid.z;
	add.s32 	%r17, %r16, %r1;
	setp.lt.u32 	%p5, %r17, 28;
	setp.lt.u32 	%p6, %r15, 4;
	and.pred  	%p1, %p6, %p5;
	shl.b32 	%r18, %r1, 2;
	add.s32 	%r2, %r18, %r15;
	cvt.u16.u32 	%rs1, %r2;
	mul.lo.s16 	%rs2, %rs1, 37;
	shr.u16 	%rs3, %rs2, 8;
	sub.s16 	%rs4, %rs1, %rs3;
	and.b16  	%rs5, %rs4, 254;
	shr.u16 	%rs6, %rs5, 1;
	add.s16 	%rs7, %rs6, %rs3;
	and.b16  	%rs8, %rs7, 252;
	shr.u16 	%rs9, %rs8, 2;
	mul.wide.u16 	%r19, %rs9, 49;
	mov.u32 	%r20, %ctaid.y;
	mul.lo.s32 	%r3, %r20, 7;
	mul.lo.s16 	%rs10, %rs9, 7;
	sub.s16 	%rs11, %rs1, %rs10;
	cvt.u32.u16 	%r21, %rs11;
	and.b32  	%r22, %r21, 255;
	add.s32 	%r23, %r3, %r22;
	add.s32 	%r4, %r23, %r19;
	shl.b32 	%r24, %r2, 2;
	mov.u32 	%r25, _ZZ51tvmgen_default_fused_nn_conv2d_add_nn_relu_8_kernelE15pad_temp_shared;
	add.s32 	%r5, %r25, %r24;
	mul.lo.s32 	%r26, %r15, 3;
	shr.u32 	%r27, %r26, 4;
	add.s32 	%r28, %r27, %r1;
	setp.lt.u32 	%p7, %r28, 32;
	setp.lt.u32 	%p8, %r15, 6;
	and.pred  	%p2, %p8, %p7;
	mov.u32 	%r6, %ctaid.z;
	shl.b32 	%r29, %r6, 16;
	shl.b32 	%r30, %r1, 11;
	add.s32 	%r31, %r29, %r30;
	or.b32  	%r7, %r31, %r26;
	shl.b32 	%r32, %r1, 4;
	add.s32 	%r33, %r32, %r26;
	shl.b32 	%r34, %r33, 2;
	mov.u32 	%r35, _ZZ51tvmgen_default_fused_nn_conv2d_add_nn_relu_8_kernelE9p1_shared;
	add.s32 	%r8, %r35, %r34;
	add.s32 	%r36, %r26, 1;
	shr.u32 	%r37, %r36, 4;
	add.s32 	%r38, %r37, %r1;
	setp.lt.u32 	%p9, %r38, 32;
	setp.lt.u32 	%p10, %r15, 5;
	and.pred  	%p3, %p10, %p9;
	add.s32 	%r39, %r26, 2;
	shr.u32 	%r40, %r39, 4;
	add.s32 	%r41, %r40, %r1;
	setp.lt.u32 	%p11, %r41, 32;
	and.pred  	%p4, %p10, %p11;
	shl.b32 	%r42, %r15, 2;
	add.s32 	%r9, %r25, %r42;
	shl.b32 	%r43, %r1, 6;
	add.s32 	%r10, %r35, %r43;
	mov.f32 	%f110, 0f00000000;
	mov.b32 	%r56, 0;
	cvt.u64.u32 	%rd13, %r7;
$L__BB21_1:
	bar.sync 	0;
	not.pred 	%p12, %p1;
	@%p12 bra 	$L__BB21_3;
	mad.lo.s32 	%r44, %r56, 784, %r4;
	mul.wide.u32 	%rd8, %r44, 4;
	add.s64 	%rd9, %rd2, %rd8;
	ld.global.nc.f32 	%f5, [%rd9];
	st.shared.f32 	[%r5], %f5;
$L__BB21_3:
	not.pred 	%p13, %p2;
	@%p13 bra 	$L__BB21_5;
	shl.b32 	%r45, %r56, 4;
	add.s32 	%r46, %r7, %r45;
	mul.wide.u32 	%rd10, %r46, 4;
	add.s64 	%rd11, %rd1, %rd10;
	ld.global.nc.f32 	%f6, [%rd11];
	st.shared.f32 	[%r8], %f6;
$L__BB21_5:
	shl.b32 	%r47, %r56, 4;
	cvt.u64.u32 	%rd12, %r47;
	add.s64 	%rd14, %rd13, %rd12;
	shl.b64 	%rd15, %rd14, 2;
	add.s64 	%rd3, %rd1, %rd15;
	not.pred 	%p14, %p3;
	@%p14 bra 	$L__BB21_7;
	ld.global.nc.f32 	%f7, [%rd3+4];
	st.shared.f32 	[%r8+4], %f7;
$L__BB21_7:
	not.pred 	%p15, %p4;
	@%p15 bra 	$L__BB21_9;
	ld.global.nc.f32 	%f8, [%rd3+8];
	st.shared.f32 	[%r8+8], %f8;
$L__BB21_9:
	bar.sync 	0;
	ld.shared.f32 	%f9, [%r9];
	ld.shared.f32 	%f10, [%r10];
	fma.rn.f32 	%f11, %f9, %f10, %f110;
	ld.shared.f32 	%f12, [%r9+28];
	ld.shared.f32 	%f13, [%r10+4];
	fma.rn.f32 	%f14, %f12, %f13, %f11;
	ld.shared.f32 	%f15, [%r9+56];
	ld.shared.f32 	%f16, [%r10+8];
	fma.rn.f32 	%f17, %f15, %f16, %f14;
	ld.shared.f32 	%f18, [%r9+84];
	ld.shared.f32 	%f19, [%r10+12];
	fma.rn.f32 	%f20, %f18, %f19, %f17;
	ld.shared.f32 	%f21, [%r9+112];
	ld.shared.f32 	%f22, [%r10+16];
	fma.rn.f32 	%f23, %f21, %f22, %f20;
	ld.shared.f32 	%f24, [%r9+140];
	ld.shared.f32 	%f25, [%r10+20];
	fma.rn.f32 	%f26, %f24, %f25, %f23;
	ld.shared.f32 	%f27, [%r9+168];
	ld.shared.f32 	%f28, [%r10+24];
	fma.rn.f32 	%f29, %f27, %f28, %f26;
	ld.shared.f32 	%f30, [%r9+196];
	ld.shared.f32 	%f31, [%r10+28];
	fma.rn.f32 	%f32, %f30, %f31, %f29;
	ld.shared.f32 	%f33, [%r9+224];
	ld.shared.f32 	%f34, [%r10+32];
	fma.rn.f32 	%f35, %f33, %f34, %f32;
	ld.shared.f32 	%f36, [%r9+252];
	ld.shared.f32 	%f37, [%r10+36];
	fma.rn.f32 	%f38, %f36, %f37, %f35;
	ld.shared.f32 	%f39, [%r9+280];
	ld.shared.f32 	%f40, [%r10+40];
	fma.rn.f32 	%f41, %f39, %f40, %f38;
	ld.shared.f32 	%f42, [%r9+308];
	ld.shared.f32 	%f43, [%r10+44];
	fma.rn.f32 	%f44, %f42, %f43, %f41;
	ld.shared.f32 	%f45, [%r9+336];
	ld.shared.f32 	%f46, [%r10+48];
	fma.rn.f32 	%f47, %f45, %f46, %f44;
	ld.shared.f32 	%f48, [%r9+364];
	ld.shared.f32 	%f49, [%r10+52];
	fma.rn.f32 	%f50, %f48, %f49, %f47;
	ld.shared.f32 	%f51, [%r9+392];
	ld.shared.f32 	%f52, [%r10+56];
	fma.rn.f32 	%f53, %f51, %f52, %f50;
	ld.shared.f32 	%f54, [%r9+420];
	ld.shared.f32 	%f55, [%r10+60];
	fma.rn.f32 	%f2, %f54, %f55, %f53;
	add.s32 	%r12, %r56, 1;
	bar.sync 	0;
	@%p12 bra 	$L__BB21_11;
	mad.lo.s32 	%r48, %r12, 784, %r4;
	mul.wide.u32 	%rd16, %r48, 4;
	add.s64 	%rd17, %rd2, %rd16;
	ld.global.nc.f32 	%f56, [%rd17];
	st.shared.f32 	[%r5], %f56;
$L__BB21_11:
	@%p13 bra 	$L__BB21_13;
	shl.b32 	%r49, %r12, 4;
	add.s32 	%r50, %r7, %r49;
	mul.wide.u32 	%rd18, %r50, 4;
	add.s64 	%rd19, %rd1, %rd18;
	ld.global.nc.f32 	%f57, [%rd19];
	st.shared.f32 	[%r8], %f57;
$L__BB21_13:
	@%p14 bra 	$L__BB21_15;
	ld.global.nc.f32 	%f58, [%rd3+68];
	st.shared.f32 	[%r8+4], %f58;
$L__BB21_15:
	@%p15 bra 	$L__BB21_17;
	ld.global.nc.f32 	%f59, [%rd3+72];
	st.shared.f32 	[%r8+8], %f59;
$L__BB21_17:
	bar.sync 	0;
	ld.shared.f32 	%f60, [%r9];
	ld.shared.f32 	%f61, [%r10];
	fma.rn.f32 	%f62, %f60, %f61, %f2;
	ld.shared.f32 	%f63, [%r9+28];
	ld.shared.f32 	%f64, [%r10+4];
	fma.rn.f32 	%f65, %f63, %f64, %f62;
	ld.shared.f32 	%f66, [%r9+56];
	ld.shared.f32 	%f67, [%r10+8];
	fma.rn.f32 	%f68, %f66, %f67, %f65;
	ld.shared.f32 	%f69, [%r9+84];
	ld.shared.f32 	%f70, [%r10+12];
	fma.rn.f32 	%f71, %f69, %f70, %f68;
	ld.shared.f32 	%f72, [%r9+112];
	ld.shared.f32 	%f73, [%r10+16];
	fma.rn.f32 	%f74, %f72, %f73, %f71;
	ld.shared.f32 	%f75, [%r9+140];
	ld.shared.f32 	%f76, [%r10+20];
	fma.rn.f32 	%f77, %f75, %f76, %f74;
	ld.shared.f32 	%f78, [%r9+168];
	ld.shared.f32 	%f79, [%r10+24];
	fma.rn.f32 	%f80, %f78, %f79, %f77;
	ld.shared.f32 	%f81, [%r9+196];
	ld.shared.f32 	%f82, [%r10+28];
	fma.rn.f32 	%f83, %f81, %f82, %f80;
	ld.shared.f32 	%f84, [%r9+224];
	ld.shared.f32 	%f85, [%r10+32];
	fma.rn.f32 	%f86, %f84, %f85, %f83;
	ld.shared.f32 	%f87, [%r9+252];
	ld.shared.f32 	%f88, [%r10+36];
	fma.rn.f32 	%f89, %f87, %f88, %f86;
	ld.shared.f32 	%f90, [%r9+280];
	ld.shared.f32 	%f91, [%r10+40];
	fma.rn.f32 	%f92, %f90, %f91, %f89;
	ld.shared.f32 	%f93, [%r9+308];
	ld.shared.f32 	%f94, [%r10+44];
	fma.rn.f32 	%f95, %f93, %f94, %f92;
	ld.shared.f32 	%f96, [%r9+336];
	ld.shared.f32 	%f97, [%r10+48];
	fma.rn.f32 	%f98, %f96, %f97, %f95;
	ld.shared.f32 	%f99, [%r9+364];
	ld.shared.f32 	%f100, [%r10+52];
	fma.rn.f32 	%f101, %f99, %f100, %f98;
	ld.shared.f32 	%f102, [%r9+392];
	ld.shared.f32 	%f103, [%r10+56];
	fma.rn.f32 	%f104, %f102, %f103, %f101;
	ld.shared.f32 	%f105, [%r9+420];
	ld.shared.f32 	%f106, [%r10+60];
	fma.rn.f32 	%f110, %f105, %f106, %f104;
	add.s32 	%r56, %r56, 2;
	setp.ne.s32 	%p20, %r56, 128;
	@%p20 bra 	$L__BB21_1;
	cvta.to.global.u64 	%rd20, %rd5;
	cvta.to.global.u64 	%rd21, %rd4;
	shl.b32 	%r51, %r6, 5;
	add.s32 	%r52, %r51, %r1;
	mul.wide.u32 	%rd22, %r52, 4;
	add.s64 	%rd23, %rd20, %rd22;
	ld.global.nc.f32 	%f107, [%rd23];
	add.f32 	%f108, %f110, %f107;
	max.f32 	%f109, %f108, 0f00000000;
	mad.lo.s32 	%r53, %r1, 45, %r2;
	mad.lo.s32 	%r54, %r6, 1568, %r53;
	add.s32 	%r55, %r54, %r3;
	mul.wide.u32 	%rd24, %r55, 4;
	add.s64 	%rd25, %rd21, %rd24;
	st.global.f32 	[%rd25], %f109;
	ret;

}
	// .globl	tvmgen_default_fused_nn_contrib_conv2d_winograd_without_weight_transform_add_nn_relu_kernel_2
.visible .entry tvmgen_default_fused_nn_contrib_conv2d_winograd_without_weight_transform_add_nn_relu_kernel_2(
	.param .u64 .ptr .align 1 tvmgen_default_fused_nn_contrib_conv2d_winograd_without_weight_transform_add_nn_relu_kernel_2_param_0,
	.param .u64 .ptr .align 1 tvmgen_default_fused_nn_contrib_conv2d_winograd_without_weight_transform_add_nn_relu_kernel_2_param_1,
	.param .u64 .ptr .align 1 tvmgen_default_fused_nn_contrib_conv2d_winograd_without_weight_transform_add_nn_relu_kernel_2_param_2
)
.maxntid 128
{
	.reg .b32 	%r<23>;
	.reg .b32 	%f<405>;
	.reg .b64 	%rd<13>;

	ld.param.u64 	%rd1, [tvmgen_default_fused_nn_contrib_conv2d_winograd_without_weight_transform_add_nn_relu_kernel_2_param_0];
	ld.param.u64 	%rd2, [tvmgen_default_fused_nn_contrib_conv2d_winograd_without_weight_transform_add_nn_relu_kernel_2_param_1];
	ld.param.u64 	%rd3, [tvmgen_default_fused_nn_contrib_conv2d_winograd_without_weight_transform_add_nn_relu_kernel_2_param_2];
	cvta.to.global.u64 	%rd4, %rd1;
	cvta.to.global.u64 	%rd5, %rd3;
	cvta.to.global.u64 	%rd6, %rd2;
	mov.u32 	%r1, %ctaid.x;
	shl.b32 	%r2, %r1, 7;
	mov.u32 	%r3, %tid.x;
	or.b32  	%r4, %r2, %r3;
	mul.wide.u32 	%rd7, %r4, 4;
	add.s64 	%rd8, %rd6, %rd7;
	ld.global.nc.f32 	%f1, [%rd8];
	add.f32 	%f2, %f1, 0f00000000;
	ld.global.nc.f32 	%f3, [%rd8+50176];
	add.f32 	%f4, %f2, %f3;
	ld.global.nc.f32 	%f5, [%rd8+100352];
	add.f32 	%f6, %f4, %f5;
	ld.global.nc.f32 	%f7, [%rd8+150528];
	add.f32 	%f8, %f6, %f7;
	ld.global.nc.f32 	%f9, [%rd8+200704];
	add.f32 	%f10, %f8, %f9;
	ld.global.nc.f32 	%f11, [%rd8+301056];
	add.f32 	%f12, %f10, %f11;
	ld.global.nc.f32 	%f13, [%rd8+351232];
	add.f32 	%f14, %f12, %f13;
	ld.global.nc.f32 	%f15, [%rd8+401408];
	add.f32 	%f16, %f14, %f15;
	ld.global.nc.f32 	%f17, [%rd8+451584];
	add.f32 	%f18, %f16, %f17;
	ld.global.nc.f32 	%f19, [%rd8+501760];
	add.f32 	%f20, %f18, %f19;
	ld.global.nc.f32 	%f21, [%rd8+602112];
	add.f32 	%f22, %f20, %f21;
	ld.global.nc.f32 	%f23, [%rd8+652288];
	add.f32 	%f24, %f22, %f23;
	ld.global.nc.f32 	%f25, [%rd8+702464];
	add.f32 	%f26, %f24, %f25;
	ld.global.nc.f32 	%f27, [%rd8+752640];
	add.f32 	%f28, %f26, %f27;
	ld.global.nc.f32 	%f29, [%rd8+802816];
	add.f32 	%f30, %f28, %f29;
	ld.global.nc.f32 	%f31, [%rd8+903168];
	add.f32 	%f32, %f30, %f31;
	ld.global.nc.f32 	%f33, [%rd8+953344];
	add.f32 	%f34, %f32, %f33;
	ld.global.nc.f32 	%f35, [%rd8+1003520];
	add.f32 	%f36, %f34, %f35;
	ld.global.nc.f32 	%f37, [%rd8+1053696];
	add.f32 	%f38, %f36, %f37;
	ld.global.nc.f32 	%f39, [%rd8+1103872];
	add.f32 	%f40, %f38, %f39;
	ld.global.nc.f32 	%f41, [%rd8+1204224];
	add.f32 	%f42, %f40, %f41;
	ld.global.nc.f32 	%f43, [%rd8+1254400];
	add.f32 	%f44, %f42, %f43;
	ld.global.nc.f32 	%f45, [%rd8+1304576];
	add.f32 	%f46, %f44, %f45;
	ld.global.nc.f32 	%f47, [%rd8+1354752];
	add.f32 	%f48, %f46, %f47;
	ld.global.nc.f32 	%f49, [%rd8+1404928];
	add.f32 	%f50, %f48, %f49;
	mov.f32 	%f51, 0f00000000;
	sub.f32 	%f52, %f51, %f3;
	add.f32 	%f53, %f52, %f5;
	fma.rn.f32 	%f54, %f7, 0f3F000000, %f53;
	add.f32 	%f55, %f9, %f9;
	sub.f32 	%f56, %f54, %f55;
	sub.f32 	%f57, %f56, %f13;
	add.f32 	%f58, %f57, %f15;
	mul.f32 	%f59, %f17, 0f3F000000;
	add.f32 	%f60, %f58, %f59;
	add.f32 	%f61, %f19, %f19;
	sub.f32 	%f62, %f60, %f61;
	sub.f32 	%f63, %f62, %f23;
	add.f32 	%f64, %f63, %f25;
	fma.rn.f32 	%f65, %f27, 0f3F000000, %f64;
	add.f32 	%f66, %f29, %f29;
	sub.f32 	%f67, %f65, %f66;
	sub.f32 	%f68, %f67, %f33;
	add.f32 	%f69, %f68, %f35;
	mul.f32 	%f70, %f37, 0f3F000000;
	add.f32 	%f71, %f69, %f70;
	add.f32 	%f72, %f39, %f39;
	sub.f32 	%f73, %f71, %f72;
	sub.f32 	%f74, %f73, %f43;
	add.f32 	%f75, %f74, %f45;
	fma.rn.f32 	%f76, %f47, 0f3F000000, %f75;
	add.f32 	%f77, %f49, %f49;
	sub.f32 	%f78, %f76, %f77;
	add.f32 	%f79, %f3, 0f00000000;
	add.f32 	%f80, %f79, %f5;
	fma.rn.f32 	%f81, %f7, 0f3E800000, %f80;
	fma.rn.f32 	%f82, %f9, 0f40800000, %f81;
	add.f32 	%f83, %f82, %f13;
	add.f32 	%f84, %f83, %f15;
	mul.f32 	%f85, %f17, 0f3E800000;
	add.f32 	%f86, %f84, %f85;
	mul.f32 	%f87, %f19, 0f40800000;
	add.f32 	%f88, %f86, %f87;
	add.f32 	%f89, %f88, %f23;
	add.f32 	%f90, %f89, %f25;
	fma.rn.f32 	%f91, %f27, 0f3E800000, %f90;
	fma.rn.f32 	%f92, %f29, 0f40800000, %f91;
	add.f32 	%f93, %f92, %f33;
	add.f32 	%f94, %f93, %f35;
	mul.f32 	%f95, %f37, 0f3E800000;
	add.f32 	%f96, %f94, %f95;
	fma.rn.f32 	%f97, %f39, 0f40800000, %f96;
	add.f32 	%f98, %f97, %f43;
	add.f32 	%f99, %f98, %f45;
	fma.rn.f32 	%f100, %f47, 0f3E800000, %f99;
	mul.f32 	%f101, %f49, 0f40800000;
	add.f32 	%f102, %f100, %f101;
	fma.rn.f32 	%f103, %f7, 0f3E000000, %f53;
	mul.f32 	%f104, %f9, 0f41000000;
	sub.f32 	%f105, %f103, %f104;
	ld.global.nc.f32 	%f106, [%rd8+250880];
	add.f32 	%f107, %f105, %f106;
	sub.f32 	%f108, %f107, %f13;
	add.f32 	%f109, %f108, %f15;
	mul.f32 	%f110, %f17, 0f3E000000;
	add.f32 	%f111, %f109, %f110;
	mul.f32 	%f112, %f19, 0f41000000;
	sub.f32 	%f113, %f111, %f112;
	ld.global.nc.f32 	%f114, [%rd8+551936];
	add.f32 	%f115, %f113, %f114;
	sub.f32 	%f116, %f115, %f23;
	add.f32 	%f117, %f116, %f25;
	fma.rn.f32 	%f118, %f27, 0f3E000000, %f117;
	mul.f32 	%f119, %f29, 0f41000000;
	sub.f32 	%f120, %f118, %f119;
	ld.global.nc.f32 	%f121, [%rd8+852992];
	add.f32 	%f122, %f120, %f121;
	sub.f32 	%f123, %f122, %f33;
	add.f32 	%f124, %f123, %f35;
	mul.f32 	%f125, %f37, 0f3E000000;
	add.f32 	%f126, %f124, %f125;
	mul.f32 	%f127, %f39, 0f41000000;
	sub.f32 	%f128, %f126, %f127;
	ld.global.nc.f32 	%f129, [%rd8+1154048];
	add.f32 	%f130, %f128, %f129;
	sub.f32 	%f131, %f130, %f43;
	add.f32 	%f132, %f131, %f45;
	fma.rn.f32 	%f133, %f47, 0f3E000000, %f132;
	mul.f32 	%f134, %f49, 0f41000000;
	sub.f32 	%f135, %f133, %f134;
	ld.global.nc.f32 	%f136, [%rd8+1455104];
	add.f32 	%f137, %f135, %f136;
	sub.f32 	%f138, %f51, %f11;
	sub.f32 	%f139, %f138, %f13;
	sub.f32 	%f140, %f139, %f15;
	sub.f32 	%f141, %f140, %f17;
	sub.f32 	%f142, %f141, %f19;
	add.f32 	%f143, %f142, %f21;
	add.f32 	%f144, %f143, %f23;
	add.f32 	%f145, %f144, %f25;
	add.f32 	%f146, %f145, %f27;
	add.f32 	%f147, %f146, %f29;
	fma.rn.f32 	%f148, %f31, 0f3F000000, %f147;
	mul.f32 	%f149, %f33, 0f3F000000;
	add.f32 	%f150, %f148, %f149;
	fma.rn.f32 	%f151, %f35, 0f3F000000, %f150;
	add.f32 	%f152, %f151, %f70;
	mul.f32 	%f153, %f39, 0f3F000000;
	add.f32 	%f154, %f152, %f153;
	add.f32 	%f155, %f41, %f41;
	sub.f32 	%f156, %f154, %f155;
	add.f32 	%f157, %f43, %f43;
	sub.f32 	%f158, %f156, %f157;
	add.f32 	%f159, %f45, %f45;
	sub.f32 	%f160, %f158, %f159;
	add.f32 	%f161, %f47, %f47;
	sub.f32 	%f162, %f160, %f161;
	sub.f32 	%f163, %f162, %f77;
	add.f32 	%f164, %f13, 0f00000000;
	sub.f32 	%f165, %f164, %f15;
	sub.f32 	%f166, %f165, %f59;
	add.f32 	%f167, %f166, %f61;
	sub.f32 	%f168, %f167, %f23;
	add.f32 	%f169, %f168, %f25;
	fma.rn.f32 	%f170, %f27, 0f3F000000, %f169;
	sub.f32 	%f171, %f170, %f66;
	sub.f32 	%f172, %f171, %f149;
	fma.rn.f32 	%f173, %f35, 0f3F000000, %f172;
	fma.rn.f32 	%f174, %f70, 0f3F000000, %f173;
	add.f32 	%f175, %f153, %f153;
	sub.f32 	%f176, %f174, %f175;
	add.f32 	%f177, %f176, %f157;
	sub.f32 	%f178, %f177, %f159;
	mul.f32 	%f179, %f161, 0f3F000000;
	sub.f32 	%f180, %f178, %f179;
	fma.rn.f32 	%f181, %f77, 0f40000000, %f180;
	sub.f32 	%f182, %f51, %f13;
	sub.f32 	%f183, %f182, %f15;
	sub.f32 	%f184, %f183, %f85;
	sub.f32 	%f185, %f184, %f87;
	add.f32 	%f186, %f185, %f23;
	add.f32 	%f187, %f186, %f25;
	fma.rn.f32 	%f188, %f27, 0f3E800000, %f187;
	fma.rn.f32 	%f189, %f29, 0f40800000, %f188;
	add.f32 	%f190, %f189, %f149;
	fma.rn.f32 	%f191, %f35, 0f3F000000, %f190;
	fma.rn.f32 	%f192, %f70, 0f3E800000, %f191;
	fma.rn.f32 	%f193, %f153, 0f40800000, %f192;
	sub.f32 	%f194, %f193, %f157;
	sub.f32 	%f195, %f194, %f159;
	mul.f32 	%f196, %f161, 0f3E800000;
	sub.f32 	%f197, %f195, %f196;
	mul.f32 	%f198, %f77, 0f40800000;
	sub.f32 	%f199, %f197, %f198;
	sub.f32 	%f200, %f165, %f110;
	add.f32 	%f201, %f200, %f112;
	sub.f32 	%f202, %f201, %f114;
	sub.f32 	%f203, %f202, %f23;
	add.f32 	%f204, %f203, %f25;
	fma.rn.f32 	%f205, %f27, 0f3E000000, %f204;
	sub.f32 	%f206, %f205, %f119;
	add.f32 	%f207, %f206, %f121;
	sub.f32 	%f208, %f207, %f149;
	fma.rn.f32 	%f209, %f35, 0f3F000000, %f208;
	fma.rn.f32 	%f210, %f70, 0f3E000000, %f209;
	mul.f32 	%f211, %f153, 0f41000000;
	sub.f32 	%f212, %f210, %f211;
	fma.rn.f32 	%f213, %f129, 0f3F000000, %f212;
	add.f32 	%f214, %f213, %f157;
	sub.f32 	%f215, %f214, %f159;
	mul.f32 	%f216, %f161, 0f3E000000;
	sub.f32 	%f217, %f215, %f216;
	fma.rn.f32 	%f218, %f77, 0f41000000, %f217;
	add.f32 	%f219, %f136, %f136;
	sub.f32 	%f220, %f218, %f219;
	add.f32 	%f221, %f11, 0f00000000;
	add.f32 	%f222, %f221, %f13;
	add.f32 	%f223, %f222, %f15;
	add.f32 	%f224, %f223, %f17;
	add.f32 	%f225, %f224, %f19;
	add.f32 	%f226, %f225, %f21;
	add.f32 	%f227, %f226, %f23;
	add.f32 	%f228, %f227, %f25;
	add.f32 	%f229, %f228, %f27;
	add.f32 	%f230, %f229, %f29;
	fma.rn.f32 	%f231, %f31, 0f3E800000, %f230;
	mul.f32 	%f232, %f33, 0f3E800000;
	add.f32 	%f233, %f231, %f232;
	fma.rn.f32 	%f234, %f35, 0f3E800000, %f233;
	add.f32 	%f235, %f234, %f95;
	mul.f32 	%f236, %f39, 0f3E800000;
	add.f32 	%f237, %f235, %f236;
	fma.rn.f32 	%f238, %f41, 0f40800000, %f237;
	mul.f32 	%f239, %f43, 0f40800000;
	add.f32 	%f240, %f238, %f239;
	fma.rn.f32 	%f241, %f45, 0f40800000, %f240;
	mul.f32 	%f242, %f47, 0f40800000;
	add.f32 	%f243, %f241, %f242;
	add.f32 	%f244, %f243, %f101;
	add.f32 	%f245, %f182, %f15;
	add.f32 	%f246, %f245, %f59;
	sub.f32 	%f247, %f246, %f61;
	sub.f32 	%f248, %f247, %f23;
	add.f32 	%f249, %f248, %f25;
	fma.rn.f32 	%f250, %f27, 0f3F000000, %f249;
	sub.f32 	%f251, %f250, %f66;
	sub.f32 	%f252, %f251, %f232;
	fma.rn.f32 	%f253, %f35, 0f3E800000, %f252;
	fma.rn.f32 	%f254, %f95, 0f3F000000, %f253;
	add.f32 	%f255, %f236, %f236;
	sub.f32 	%f256, %f254, %f255;
	sub.f32 	%f257, %f256, %f239;
	fma.rn.f32 	%f258, %f45, 0f40800000, %f257;
	fma.rn.f32 	%f259, %f242, 0f3F000000, %f258;
	add.f32 	%f260, %f101, %f101;
	sub.f32 	%f261, %f259, %f260;
	add.f32 	%f262, %f164, %f15;
	add.f32 	%f263, %f262, %f85;
	add.f32 	%f264, %f263, %f87;
	add.f32 	%f265, %f264, %f23;
	add.f32 	%f266, %f265, %f25;
	fma.rn.f32 	%f267, %f27, 0f3E800000, %f266;
	fma.rn.f32 	%f268, %f29, 0f40800000, %f267;
	add.f32 	%f269, %f268, %f232;
	fma.rn.f32 	%f270, %f35, 0f3E800000, %f269;
	fma.rn.f32 	%f271, %f95, 0f3E800000, %f270;
	fma.rn.f32 	%f272, %f236, 0f40800000, %f271;
	add.f32 	%f273, %f272, %f239;
	fma.rn.f32 	%f274, %f45, 0f40800000, %f273;
	fma.rn.f32 	%f275, %f242, 0f3E800000, %f274;
	fma.rn.f32 	%f276, %f101, 0f40800000, %f275;
	add.f32 	%f277, %f245, %f110;
	sub.f32 	%f278, %f277, %f112;
	add.f32 	%f279, %f278, %f114;
	sub.f32 	%f280, %f279, %f23;
	add.f32 	%f281, %f280, %f25;
	fma.rn.f32 	%f282, %f27, 0f3E000000, %f281;
	sub.f32 	%f283, %f282, %f119;
	add.f32 	%f284, %f283, %f121;
	sub.f32 	%f285, %f284, %f232;
	fma.rn.f32 	%f286, %f35, 0f3E800000, %f285;
	fma.rn.f32 	%f287, %f95, 0f3E000000, %f286;
	mul.f32 	%f288, %f236, 0f41000000;
	sub.f32 	%f289, %f287, %f288;
	fma.rn.f32 	%f290, %f129, 0f3E800000, %f289;
	sub.f32 	%f291, %f290, %f239;
	fma.rn.f32 	%f292, %f45, 0f40800000, %f291;
	fma.rn.f32 	%f293, %f242, 0f3E000000, %f292;
	mul.f32 	%f294, %f101, 0f41000000;
	sub.f32 	%f295, %f293, %f294;
	fma.rn.f32 	%f296, %f136, 0f40800000, %f295;
	fma.rn.f32 	%f297, %f31, 0f3E000000, %f147;
	mul.f32 	%f298, %f33, 0f3E000000;
	add.f32 	%f299, %f297, %f298;
	fma.rn.f32 	%f300, %f35, 0f3E000000, %f299;
	add.f32 	%f301, %f300, %f125;
	mul.f32 	%f302, %f39, 0f3E000000;
	add.f32 	%f303, %f301, %f302;
	mul.f32 	%f304, %f41, 0f41000000;
	sub.f32 	%f305, %f303, %f304;
	mul.f32 	%f306, %f43, 0f41000000;
	sub.f32 	%f307, %f305, %f306;
	mul.f32 	%f308, %f45, 0f41000000;
	sub.f32 	%f309, %f307, %f308;
	mul.f32 	%f310, %f47, 0f41000000;
	sub.f32 	%f311, %f309, %f310;
	sub.f32 	%f312, %f311, %f134;
	ld.global.nc.f32 	%f313, [%rd8+1505280];
	add.f32 	%f314, %f312, %f313;
	ld.global.nc.f32 	%f315, [%rd8+1555456];
	add.f32 	%f316, %f314, %f315;
	ld.global.nc.f32 	%f317, [%rd8+1605632];
	add.f32 	%f318, %f316, %f317;
	ld.global.nc.f32 	%f319, [%rd8+1655808];
	add.f32 	%f320, %f318, %f319;
	ld.global.nc.f32 	%f321, [%rd8+1705984];
	add.f32 	%f322, %f320, %f321;
	sub.f32 	%f323, %f171, %f298;
	fma.rn.f32 	%f324, %f35, 0f3E000000, %f323;
	fma.rn.f32 	%f325, %f125, 0f3F000000, %f324;
	add.f32 	%f326, %f302, %f302;
	sub.f32 	%f327, %f325, %f326;
	add.f32 	%f328, %f327, %f306;
	sub.f32 	%f329, %f328, %f308;
	mul.f32 	%f330, %f310, 0f3F000000;
	sub.f32 	%f331, %f329, %f330;
	fma.rn.f32 	%f332, %f134, 0f40000000, %f331;
	sub.f32 	%f333, %f332, %f315;
	add.f32 	%f334, %f333, %f317;
	fma.rn.f32 	%f335, %f319, 0f3F000000, %f334;
	add.f32 	%f336, %f321, %f321;
	sub.f32 	%f337, %f335, %f336;
	add.f32 	%f338, %f189, %f298;
	fma.rn.f32 	%f339, %f35, 0f3E000000, %f338;
	fma.rn.f32 	%f340, %f125, 0f3E800000, %f339;
	fma.rn.f32 	%f341, %f302, 0f40800000, %f340;
	sub.f32 	%f342, %f341, %f306;
	sub.f32 	%f343, %f342, %f308;
	mul.f32 	%f344, %f310, 0f3E800000;
	sub.f32 	%f345, %f343, %f344;
	mul.f32 	%f346, %f134, 0f40800000;
	sub.f32 	%f347, %f345, %f346;
	add.f32 	%f348, %f315, %f347;
	add.f32 	%f349, %f348, %f317;
	fma.rn.f32 	%f350, %f319, 0f3E800000, %f349;
	fma.rn.f32 	%f351, %f321, 0f40800000, %f350;
	sub.f32 	%f352, %f207, %f298;
	fma.rn.f32 	%f353, %f35, 0f3E000000, %f352;
	fma.rn.f32 	%f354, %f125, 0f3E000000, %f353;
	mul.f32 	%f355, %f302, 0f41000000;
	sub.f32 	%f356, %f354, %f355;
	fma.rn.f32 	%f357, %f129, 0f3E000000, %f356;
	add.f32 	%f358, %f357, %f306;
	sub.f32 	%f359, %f358, %f308;
	mul.f32 	%f360, %f310, 0f3E000000;
	sub.f32 	%f361, %f359, %f360;
	fma.rn.f32 	%f362, %f134, 0f41000000, %f361;
	mul.f32 	%f363, %f136, 0f41000000;
	sub.f32 	%f364, %f362, %f363;
	sub.f32 	%f365, %f364, %f315;
	add.f32 	%f366, %f365, %f317;
	fma.rn.f32 	%f367, %f319, 0f3E000000, %f366;
	mul.f32 	%f368, %f321, 0f41000000;
	sub.f32 	%f369, %f367, %f368;
	ld.global.nc.f32 	%f370, [%rd8+1756160];
	add.f32 	%f371, %f369, %f370;
	shl.b32 	%r5, %r1, 5;
	shr.u32 	%r6, %r3, 2;
	or.b32  	%r7, %r5, %r6;
	mul.hi.u32 	%r8, %r7, 1402438301;
	shr.u32 	%r9, %r8, 4;
	mul.wide.u32 	%rd9, %r9, 4;
	add.s64 	%rd10, %rd5, %rd9;
	ld.global.nc.f32 	%f372, [%rd10];
	shl.b32 	%r10, %r1, 6;
	shr.u32 	%r11, %r3, 1;
	or.b32  	%r12, %r10, %r11;
	mul.hi.u32 	%r13, %r12, -1840700269;
	shr.u32 	%r14, %r13, 2;
	mad.lo.s32 	%r15, %r1, -126, %r4;
	shr.u32 	%r16, %r15, 1;
	mul.hi.u32 	%r17, %r16, -1840700269;
	shr.u32 	%r18, %r17, 2;
	mul.lo.s32 	%r19, %r18, 14;
	sub.s32 	%r20, %r15, %r19;
	shl.b32 	%r21, %r20, 2;
	mad.lo.s32 	%r22, %r14, 224, %r21;
	add.f32 	%f373, %f50, %f372;
	max.f32 	%f374, %f373, 0f00000000;
	mul.wide.u32 	%rd11, %r22, 4;
	add.s64 	%rd12, %rd4, %rd11;
	st.global.f32 	[%rd12], %f374;
	add.f32 	%f375, %f78, %f372;
	max.f32 	%f376, %f375, 0f00000000;
	st.global.f32 	[%rd12+4], %f376;
	add.f32 	%f377, %f102, %f372;
	max.f32 	%f378, %f377, 0f00000000;
	st.global.f32 	[%rd12+8], %f378;
	add.f32 	%f379, %f137, %f372;
	max.f32 	%f380, %f379, 0f00000000;
	st.global.f32 	[%rd12+12], %f380;
	add.f32 	%f381, %f163, %f372;
	max.f32 	%f382, %f381, 0f00000000;
	st.global.f32 	[%rd12+224], %f382;
	add.f32 	%f383, %f181, %f372;
	max.f32 	%f384, %f383, 0f00000000;
	st.global.f32 	[%rd12+228], %f384;
	add.f32 	%f385, %f199, %f372;
	max.f32 	%f386, %f385, 0f00000000;
	st.global.f32 	[%rd12+232], %f386;
	add.f32 	%f387, %f220, %f372;
	max.f32 	%f388, %f387, 0f00000000;
	st.global.f32 	[%rd12+236], %f388;
	add.f32 	%f389, %f244, %f372;
	max.f32 	%f390, %f389, 0f00000000;
	st.global.f32 	[%rd12+448], %f390;
	add.f32 	%f391, %f261, %f372;
	max.f32 	%f392, %f391, 0f00000000;
	st.global.f32 	[%rd12+452], %f392;
	add.f32 	%f393, %f276, %f372;
	max.f32 	%f394, %f393, 0f00000000;
	st.global.f32 	[%rd12+456], %f394;
	add.f32 	%f395, %f296, %f372;
	max.f32 	%f396, %f395, 0f00000000;
	st.global.f32 	[%rd12+460], %f396;
	add.f32 	%f397, %f322, %f372;
	max.f32 	%f398, %f397, 0f00000000;
	st.global.f32 	[%rd12+672], %f398;
	add.f32 	%f399, %f337, %f372;
	max.f32 	%f400, %f399, 0f00000000;
	st.global.f32 	[%rd12+676], %f400;
	add.f32 	%f401, %f351, %f372;
	max.f32 	%f402, %f401, 0f00000000;
	st.global.f32 	[%rd12+680], %f402;
	add.f32 	%f403, %f371, %f372;
	max.f32 	%f404, %f403, 0f00000000;
	st.global.f32 	[%rd12+684], %f404;
	ret;

}
	// .globl	tvmgen_default_fused_nn_dense_add_kernel
.visible .entry tvmgen_default_fused_nn_dense_add_kernel(
	.param .u64 .ptr .align 1 tvmgen_default_fused_nn_dense_add_kernel_param_0,
	.param .u64 .ptr .align 1 tvmgen_default_fused_nn_dense_add_kernel_param_1,
	.param .u64 .ptr .align 1 tvmgen_default_fused_nn_dense_add_kernel_param_2,
	.param .u64 .ptr .align 1 tvmgen_default_fused_nn_dense_add_kernel_param_3
)
.maxntid 64
{
	.reg .pred 	%p<5>;
	.reg .b32 	%r<8>;
	.reg .b32 	%f<119>;
	.reg .b64 	%rd<16>;
	// demoted variable
	.shared .align 4 .b8 _ZZ40tvmgen_default_fused_nn_dense_add_kernelE8red_buf0[256];
	// demoted variable
	.shared .align 4 .f32 _ZZ40tvmgen_default_fused_nn_dense_add_kernelE11T_matmul_NT_$_0;
	ld.param.u64 	%rd1, [tvmgen_default_fused_nn_dense_add_kernel_param_0];
	ld.param.u64 	%rd3, [tvmgen_default_fused_nn_dense_add_kernel_param_1];
	ld.param.u64 	%rd4, [tvmgen_default_fused_nn_dense_add_kernel_param_2];
	ld.param.u64 	%rd2, [tvmgen_default_fused_nn_dense_add_kernel_param_3];
	mov.u32 	%r1, %tid.x;
	mov.u32 	%r2, %ctaid.x;
	shl.b32 	%r4, %r2, 11;
	or.b32  	%r5, %r4, %r1;
	cvta.to.global.u64 	%rd5, %rd3;
	cvta.to.global.u64 	%rd6, %rd4;
	mul.wide.u32 	%rd7, %r1, 4;
	add.s64 	%rd8, %rd5, %rd7;
	ld.global.nc.f32 	%f1, [%rd8];
	mul.wide.u32 	%rd9, %r5, 4;
	add.s64 	%rd10, %rd6, %rd9;
	ld.global.nc.f32 	%f2, [%rd10];
	fma.rn.f32 	%f3, %f1, %f2, 0f00000000;
	ld.global.nc.f32 	%f4, [%rd8+256];
	ld.global.nc.f32 	%f5, [%rd10+256];
	fma.rn.f32 	%f6, %f4, %f5, %f3;
	ld.global.nc.f32 	%f7, [%rd8+512];
	ld.global.nc.f32 	%f8, [%rd10+512];
	fma.rn.f32 	%f9, %f7, %f8, %f6;
	ld.global.nc.f32 	%f10, [%rd8+768];
	ld.global.nc.f32 	%f11, [%rd10+768];
	fma.rn.f32 	%f12, %f10, %f11, %f9;
	ld.global.nc.f32 	%f13, [%rd8+1024];
	ld.global.nc.f32 	%f14, [%rd10+1024];
	fma.rn.f32 	%f15, %f13, %f14, %f12;
	ld.global.nc.f32 	%f16, [%rd8+1280];
	ld.global.nc.f32 	%f17, [%rd10+1280];
	fma.rn.f32 	%f18, %f16, %f17, %f15;
	ld.global.nc.f32 	%f19, [%rd8+1536];
	ld.global.nc.f32 	%f20, [%rd10+1536];
	fma.rn.f32 	%f21, %f19, %f20, %f18;
	ld.global.nc.f32 	%f22, [%rd8+1792];
	ld.global.nc.f32 	%f23, [%rd10+1792];
	fma.rn.f32 	%f24, %f22, %f23, %f21;
	ld.global.nc.f32 	%f25, [%rd8+2048];
	ld.global.nc.f32 	%f26, [%rd10+2048];
	fma.rn.f32 	%f27, %f25, %f26, %f24;
	ld.global.nc.f32 	%f28, [%rd8+2304];
	ld.global.nc.f32 	%f29, [%rd10+2304];
	fma.rn.f32 	%f30, %f28, %f29, %f27;
	ld.global.nc.f32 	%f31, [%rd8+2560];
	ld.global.nc.f32 	%f32, [%rd10+2560];
	fma.rn.f32 	%f33, %f31, %f32, %f30;
	ld.global.nc.f32 	%f34, [%rd8+2816];
	ld.global.nc.f32 	%f35, [%rd10+2816];
	fma.rn.f32 	%f36, %f34, %f35, %f33;
	ld.global.nc.f32 	%f37, [%rd8+3072];
	ld.global.nc.f32 	%f38, [%rd10+3072];
	fma.rn.f32 	%f39, %f37, %f38, %f36;
	ld.global.nc.f32 	%f40, [%rd8+3328];
	ld.global.nc.f32 	%f41, [%rd10+3328];
	fma.rn.f32 	%f42, %f40, %f41, %f39;
	ld.global.nc.f32 	%f43, [%rd8+3584];
	ld.global.nc.f32 	%f44, [%rd10+3584];
	fma.rn.f32 	%f45, %f43, %f44, %f42;
	ld.global.nc.f32 	%f46, [%rd8+3840];
	ld.global.nc.f32 	%f47, [%rd10+3840];
	fma.rn.f32 	%f48, %f46, %f47, %f45;
	ld.global.nc.f32 	%f49, [%rd8+4096];
	ld.global.nc.f32 	%f50, [%rd10+4096];
	fma.rn.f32 	%f51, %f49, %f50, %f48;
	ld.global.nc.f32 	%f52, [%rd8+4352];
	ld.global.nc.f32 	%f53, [%rd10+4352];
	fma.rn.f32 	%f54, %f52, %f53, %f51;
	ld.global.nc.f32 	%f55, [%rd8+4608];
	ld.global.nc.f32 	%f56, [%rd10+4608];
	fma.rn.f32 	%f57, %f55, %f56, %f54;
	ld.global.nc.f32 	%f58, [%rd8+4864];
	ld.global.nc.f32 	%f59, [%rd10+4864];
	fma.rn.f32 	%f60, %f58, %f59, %f57;
	ld.global.nc.f32 	%f61, [%rd8+5120];
	ld.global.nc.f32 	%f62, [%rd10+5120];
	fma.rn.f32 	%f63, %f61, %f62, %f60;
	ld.global.nc.f32 	%f64, [%rd8+5376];
	ld.global.nc.f32 	%f65, [%rd10+5376];
	fma.rn.f32 	%f66, %f64, %f65, %f63;
	ld.global.nc.f32 	%f67, [%rd8+5632];
	ld.global.nc.f32 	%f68, [%rd10+5632];
	fma.rn.f32 	%f69, %f67, %f68, %f66;
	ld.global.nc.f32 	%f70, [%rd8+5888];
	ld.global.nc.f32 	%f71, [%rd10+5888];
	fma.rn.f32 	%f72, %f70, %f71, %f69;
	ld.global.nc.f32 	%f73, [%rd8+6144];
	ld.global.nc.f32 	%f74, [%rd10+6144];
	fma.rn.f32 	%f75, %f73, %f74, %f72;
	ld.global.nc.f32 	%f76, [%rd8+6400];
	ld.global.nc.f32 	%f77, [%rd10+6400];
	fma.rn.f32 	%f78, %f76, %f77, %f75;
	ld.global.nc.f32 	%f79, [%rd8+6656];
	ld.global.nc.f32 	%f80, [%rd10+6656];
	fma.rn.f32 	%f81, %f79, %f80, %f78;
	ld.global.nc.f32 	%f82, [%rd8+6912];
	ld.global.nc.f32 	%f83, [%rd10+6912];
	fma.rn.f32 	%f84, %f82, %f83, %f81;
	ld.global.nc.f32 	%f85, [%rd8+7168];
	ld.global.nc.f32 	%f86, [%rd10+7168];
	fma.rn.f32 	%f87, %f85, %f86, %f84;
	ld.global.nc.f32 	%f88, [%rd8+7424];
	ld.global.nc.f32 	%f89, [%rd10+7424];
	fma.rn.f32 	%f90, %f88, %f89, %f87;
	ld.global.nc.f32 	%f91, [%rd8+7680];
	ld.global.nc.f32 	%f92, [%rd10+7680];
	fma.rn.f32 	%f93, %f91, %f92, %f90;
	ld.global.nc.f32 	%f94, [%rd8+7936];
	ld.global.nc.f32 	%f95, [%rd10+7936];
	fma.rn.f32 	%f96, %f94, %f95, %f93;
	bar.sync 	0;
	shl.b32 	%r6, %r1, 2;
	mov.u32 	%r7, _ZZ40tvmgen_default_fused_nn_dense_add_kernelE8red_buf0;
	add.s32 	%r3, %r7, %r6;
	st.volatile.shared.f32 	[%r3], %f96;
	bar.sync 	0;
	setp.gt.u32 	%p1, %r1, 31;
	@%p1 bra 	$L__BB23_2;
	ld.volatile.shared.f32 	%f97, [%r3];
	ld.volatile.shared.f32 	%f98, [%r3+128];
	add.f32 	%f99, %f97, %f98;
	st.volatile.shared.f32 	[%r3], %f99;
$L__BB23_2:
	bar.sync 	0;
	setp.gt.u32 	%p2, %r1, 15;
	@%p2 bra 	$L__BB23_4;
	ld.volatile.shared.f32 	%f100, [%r3];
	ld.volatile.shared.f32 	%f101, [%r3+64];
	add.f32 	%f102, %f100, %f101;
	st.volatile.shared.f32 	[%r3], %f102;
	ld.volatile.shared.f32 	%f103, [%r3];
	ld.volatile.shared.f32 	%f104, [%r3+32];
	add.f32 	%f105, %f103, %f104;
	st.volatile.shared.f32 	[%r3], %f105;
	ld.volatile.shared.f32 	%f106, [%r3];
	ld.volatile.shared.f32 	%f107, [%r3+16];
	add.f32 	%f108, %f106, %f107;
	st.volatile.shared.f32 	[%r3], %f108;
	ld.volatile.shared.f32 	%f109, [%r3];
	ld.volatile.shared.f32 	%f110, [%r3+8];
	add.f32 	%f111, %f109, %f110;
	st.volatile.shared.f32 	[%r3], %f111;
	ld.volatile.shared.f32 	%f112, [%r3];
	ld.volatile.shared.f32 	%f113, [%r3+4];
	add.f32 	%f114, %f112, %f113;
	st.volatile.shared.f32 	[%r3], %f114;
$L__BB23_4:
	bar.sync 	0;
	setp.ne.s32 	%p3, %r1, 0;
	@%p3 bra 	$L__BB23_6;
	ld.volatile.shared.f32 	%f115, [_ZZ40tvmgen_default_fused_nn_dense_add_kernelE8red_buf0];
	st.shared.f32 	[_ZZ40tvmgen_default_fused_nn_dense_add_kernelE11T_matmul_NT_$_0], %f115;
$L__BB23_6:
	setp.ne.s32 	%p4, %r1, 0;
	bar.sync 	0;
	@%p4 bra 	$L__BB23_8;
	ld.shared.f32 	%f116, [_ZZ40tvmgen_default_fused_nn_dense_add_kernelE11T_matmul_NT_$_0];
	cvta.to.global.u64 	%rd11, %rd2;
	mul.wide.u32 	%rd12, %r2, 4;
	add.s64 	%rd13, %rd11, %rd12;
	ld.global.nc.f32 	%f117, [%rd13];
	add.f32 	%f118, %f116, %f117;
	cvta.to.global.u64 	%rd14, %rd1;
	add.s64 	%rd15, %rd14, %rd12;
	st.global.f32 	[%rd15], %f118;
$L__BB23_8:
	ret;

}
	// .globl	tvmgen_default_fused_nn_conv2d_add_nn_relu_7_kernel
.visible .entry tvmgen_default_fused_nn_conv2d_add_nn_relu_7_kernel(
	.param .u64 .ptr .align 1 tvmgen_default_fused_nn_conv2d_add_nn_relu_7_kernel_param_0,
	.param .u64 .ptr .align 1 tvmgen_default_fused_nn_conv2d_add_nn_relu_7_kernel_param_1,
	.param .u64 .ptr .align 1 tvmgen_default_fused_nn_conv2d_add_nn_relu_7_kernel_param_2,
	.param .u64 .ptr .align 1 tvmgen_default_fused_nn_conv2d_add_nn_relu_7_kernel_param_3
)
.maxntid 224
{
	.reg .pred 	%p<14>;
	.reg .b16 	%rs<7>;
	.reg .b32 	%r<46>;
	.reg .b32 	%f<59>;
	.reg .b64 	%rd<24>;
	// demoted variable
	.shared .align 4 .b8 _ZZ51tvmgen_default_fused_nn_conv2d_add_nn_relu_7_kernelE15pad_temp_shared[832];
	// demoted variable
	.shared .align 4 .b8 _ZZ51tvmgen_default_fused_nn_conv2d_add_nn_relu_7_kernelE9p1_shared[2048];
	ld.param.u64 	%rd7, [tvmgen_default_fused_nn_conv2d_add_nn_relu_7_kernel_param_0];
	ld.param.u64 	%rd9, [tvmgen_default_fused_nn_conv2d_add_nn_relu_7_kernel_param_1];
	ld.param.u64 	%rd10, [tvmgen_default_fused_nn_conv2d_add_nn_relu_7_kernel_param_2];
	ld.param.u64 	%rd8, [tvmgen_default_fused_nn_conv2d_add_nn_relu_7_kernel_param_3];
	cvta.to.global.u64 	%rd11, %rd10;
	cvta.to.global.u64 	%rd12, %rd9;
	mov.u32 	%r1, %tid.z;
	mov.u32 	%r12, %tid.x;
	mad.lo.s32 	%r2, %r1, 7, %r12;
	cvt.u16.u32 	%rs1, %r2;
	and.b16  	%rs2, %rs1, 255;
	mul.lo.s16 	%rs3, %rs2, 79;
	shr.u16 	%rs4, %rs3, 10;
	mul.wide.u16 	%r14, %rs4, 196;
	mov.u32 	%r3, %ctaid.y;
	mul.lo.s16 	%rs5, %rs4, 13;
	sub.s16 	%rs6, %rs1, %rs5;
	cvt.u32.u16 	%r15, %rs6;
	and.b32  	%r16, %r15, 255;
	shl.b32 	%r17, %r2, 2;
	mov.u32 	%r18, _ZZ51tvmgen_default_fused_nn_conv2d_add_nn_relu_7_kernelE15pad_temp_shared;
	add.s32 	%r4, %r18, %r17;
	mul.lo.s32 	%r19, %r12, 3;
	mov.u32 	%r5, %ctaid.z;
	shl.b32 	%r20, %r5, 15;
	shl.b32 	%r21, %r1, 10;
	shl.b32 	%r22, %r1, 4;
	add.s32 	%r23, %r22, %r19;
	shl.b32 	%r24, %r12, 3;
	add.s32 	%r6, %r18, %r24;
	shr.u32 	%r25, %r19, 4;
	add.s32 	%r26, %r25, %r1;
	setp.lt.u32 	%p4, %r26, 32;
	setp.lt.u32 	%p5, %r12, 6;
	and.pred  	%p1, %p4, %p5;
	shl.b32 	%r27, %r23, 2;
	mov.u32 	%r28, _ZZ51tvmgen_default_fused_nn_conv2d_add_nn_relu_7_kernelE9p1_shared;
	add.s32 	%r7, %r28, %r27;
	add.s32 	%r29, %r19, 1;
	shr.u32 	%r30, %r29, 4;
	add.s32 	%r31, %r30, %r1;
	setp.lt.u32 	%p6, %r31, 32;
	setp.lt.u32 	%p7, %r12, 5;
	and.pred  	%p2, %p6, %p7;
	add.s32 	%r32, %r19, 2;
	shr.u32 	%r33, %r32, 4;
	add.s32 	%r34, %r33, %r1;
	setp.lt.u32 	%p8, %r34, 32;
	and.pred  	%p3, %p8, %p7;
	shl.b32 	%r35, %r1, 6;
	add.s32 	%r8, %r28, %r35;
	add.s32 	%r36, %r20, %r21;
	or.b32  	%r37, %r36, %r19;
	mul.wide.u32 	%rd13, %r37, 4;
	add.s64 	%rd14, %rd13, %rd11;
	add.s64 	%rd23, %rd14, 8;
	mad.lo.s32 	%r38, %r3, 28, %r14;
	add.s32 	%r39, %r38, %r16;
	mul.wide.u32 	%rd15, %r39, 4;
	add.s64 	%rd22, %rd12, %rd15;
	mov.f32 	%f58, 0f00000000;
	mov.b32 	%r45, 0;
	not.pred 	%p10, %p1;
	not.pred 	%p11, %p2;
	not.pred 	%p12, %p3;
$L__BB24_1:
	setp.gt.u32 	%p9, %r2, 207;
	bar.sync 	0;
	@%p9 bra 	$L__BB24_3;
	ld.global.nc.f32 	%f4, [%rd22];
	st.shared.f32 	[%r4], %f4;
$L__BB24_3:
	@%p10 bra 	$L__BB24_5;
	ld.global.nc.f32 	%f5, [%rd23+-8];
	st.shared.f32 	[%r7], %f5;
$L__BB24_5:
	@%p11 bra 	$L__BB24_7;
	ld.global.nc.f32 	%f6, [%rd23+-4];
	st.shared.f32 	[%r7+4], %f6;
$L__BB24_7:
	@%p12 bra 	$L__BB24_9;
	ld.global.nc.f32 	%f7, [%rd23];
	st.shared.f32 	[%r7+8], %f7;
$L__BB24_9:
	bar.sync 	0;
	ld.shared.f32 	%f8, [%r6];
	ld.shared.f32 	%f9, [%r8];
	fma.rn.f32 	%f10, %f8, %f9, %f58;
	ld.shared.f32 	%f11, [%r6+52];
	ld.shared.f32 	%f12, [%r8+4];
	fma.rn.f32 	%f13, %f11, %f12, %f10;
	ld.shared.f32 	%f14, [%r6+104];
	ld.shared.f32 	%f15, [%r8+8];
	fma.rn.f32 	%f16, %f14, %f15, %f13;
	ld.shared.f32 	%f17, [%r6+156];
	ld.shared.f32 	%f18, [%r8+12];
	fma.rn.f32 	%f19, %f17, %f18, %f16;
	ld.shared.f32 	%f20, [%r6+208];
	ld.shared.f32 	%f21, [%r8+16];
	fma.rn.f32 	%f22, %f20, %f21, %f19;
	ld.shared.f32 	%f23, [%r6+260];
	ld.shared.f32 	%f24, [%r8+20];
	fma.rn.f32 	%f25, %f23, %f24, %f22;
	ld.shared.f32 	%f26, [%r6+312];
	ld.shared.f32 	%f27, [%r8+24];
	fma.rn.f32 	%f28, %f26, %f27, %f25;
	ld.shared.f32 	%f29, [%r6+364];
	ld.shared.f32 	%f30, [%r8+28];
	fma.rn.f32 	%f31, %f29, %f30, %f28;
	ld.shared.f32 	%f32, [%r6+416];
	ld.shared.f32 	%f33, [%r8+32];
	fma.rn.f32 	%f34, %f32, %f33, %f31;
	ld.shared.f32 	%f35, [%r6+468];
	ld.shared.f32 	%f36, [%r8+36];
	fma.rn.f32 	%f37, %f35, %f36, %f34;
	ld.shared.f32 	%f38, [%r6+520];
	ld.shared.f32 	%f39, [%r8+40];
	fma.rn.f32 	%f40, %f38, %f39, %f37;
	ld.shared.f32 	%f41, [%r6+572];
	ld.shared.f32 	%f42, [%r8+44];
	fma.rn.f32 	%f43, %f41, %f42, %f40;
	ld.shared.f32 	%f44, [%r6+624];
	ld.shared.f32 	%f45, [%r8+48];
	fma.rn.f32 	%f46, %f44, %f45, %f43;
	ld.shared.f32 	%f47, [%r6+676];
	ld.shared.f32 	%f48, [%r8+52];
	fma.rn.f32 	%f49, %f47, %f48, %f46;
	ld.shared.f32 	%f50, [%r6+728];
	ld.shared.f32 	%f51, [%r8+56];
	fma.rn.f32 	%f52, %f50, %f51, %f49;
	ld.shared.f32 	%f53, [%r6+780];
	ld.shared.f32 	%f54, [%r8+60];
	fma.rn.f32 	%f58, %f53, %f54, %f52;
	add.s32 	%r45, %r45, 1;
	add.s64 	%rd23, %rd23, 64;
	add.s64 	%rd22, %rd22, 12544;
	setp.ne.s32 	%p13, %r45, 64;
	@%p13 bra 	$L__BB24_1;
	cvta.to.global.u64 	%rd16, %rd8;
	cvta.to.global.u64 	%rd17, %rd7;
	shl.b32 	%r40, %r5, 5;
	add.s32 	%r41, %r40, %r1;
	mul.wide.u32 	%rd18, %r41, 4;
	add.s64 	%rd19, %rd16, %rd18;
	ld.global.nc.f32 	%f55, [%rd19];
	add.f32 	%f56, %f58, %f55;
	max.f32 	%f57, %f56, 0f00000000;
	mad.lo.s32 	%r42, %r1, 42, %r2;
	mad.lo.s32 	%r43, %r5, 1568, %r42;
	mad.lo.s32 	%r44, %r3, 7, %r43;
	mul.wide.u32 	%rd20, %r44, 4;
	add.s64 	%rd21, %rd17, %rd20;
	st.global.f32 	[%rd21], %f57;
	ret;

}
	// .globl	tvmgen_default_fused_nn_conv2d_add_nn_relu_6_kernel
.visible .entry tvmgen_default_fused_nn_conv2d_add_nn_relu_6_kernel(
	.param .u64 .ptr .align 1 tvmgen_default_fused_nn_conv2d_add_nn_relu_6_kernel_param_0,
	.param .u64 .ptr .align 1 tvmgen_default_fused_nn_conv2d_add_nn_relu_6_kernel_param_1,
	.param .u64 .ptr .align 1 tvmgen_default_fused_nn_conv2d_add_nn_relu_6_kernel_param_2,
	.param .u64 .ptr .align 1 tvmgen_default_fused_nn_conv2d_add_nn_relu_6_kernel_param_3
)
.maxntid 448
{
	.reg .pred 	%p<14>;
	.reg .b16 	%rs<5>;
	.reg .b32 	%r<45>;
	.reg .b32 	%f<95>;
	.reg .b64 	%rd<24>;
	// demoted variable
	.shared .align 4 .b8 _ZZ51tvmgen_default_fused_nn_conv2d_add_nn_relu_6_kernelE15pad_temp_shared[1792];
	// demoted variable
	.shared .align 4 .b8 _ZZ51tvmgen_default_fused_nn_conv2d_add_nn_relu_6_kernelE9p1_shared[2048];
	ld.param.u64 	%rd7, [tvmgen_default_fused_nn_conv2d_add_nn_relu_6_kernel_param_0];
	ld.param.u64 	%rd9, [tvmgen_default_fused_nn_conv2d_add_nn_relu_6_kernel_param_1];
	ld.param.u64 	%rd10, [tvmgen_default_fused_nn_conv2d_add_nn_relu_6_kernel_param_2];
	ld.param.u64 	%rd8, [tvmgen_default_fused_nn_conv2d_add_nn_relu_6_kernel_param_3];
	cvta.to.global.u64 	%rd11, %rd10;
	cvta.to.global.u64 	%rd12, %rd9;
	mov.u32 	%r1, %tid.z;
	mov.u32 	%r13, %ctaid.y;
	mov.u32 	%r14, %tid.y;
	mul.lo.s32 	%r15, %r14, 14;
	mov.u32 	%r16, %tid.x;
	mad.lo.s32 	%r17, %r1, 196, %r16;
	mad.lo.s32 	%r18, %r13, 28, %r17;
	add.s32 	%r2, %r18, %r15;
	add.s32 	%r19, %r15, %r16;
	mad.lo.s32 	%r20, %r1, 28, %r19;
	shl.b32 	%r21, %r20, 2;
	mov.u32 	%r22, _ZZ51tvmgen_default_fused_nn_conv2d_add_nn_relu_6_kernelE15pad_temp_shared;
	add.s32 	%r3, %r22, %r21;
	shr.u32 	%r23, %r16, 3;
	add.s32 	%r24, %r23, %r14;
	cvt.u16.u32 	%rs1, %r14;
	cvt.u16.u32 	%rs2, %r23;
	add.s16 	%rs3, %rs2, %rs1;
	shr.u16 	%rs4, %rs3, 1;
	cvt.u32.u16 	%r25, %rs4;
	add.s32 	%r4, %r25, %r1;
	setp.gt.u32 	%p3, %r4, 15;
	shl.b32 	%r26, %r1, 5;
	shl.b32 	%r27, %r14, 4;
	add.s32 	%r28, %r26, %r27;
	shl.b32 	%r29, %r16, 1;
	add.s32 	%r30, %r28, %r29;
	setp.gt.u32 	%p4, %r24, 1;
	setp.gt.u32 	%p5, %r16, 7;
	or.pred  	%p1, %p5, %p4;
	mov.u32 	%r6, %ctaid.z;
	shl.b32 	%r31, %r6, 15;
	shl.b32 	%r32, %r1, 11;
	shl.b32 	%r33, %r14, 10;
	shl.b32 	%r34, %r19, 2;
	add.s32 	%r7, %r22, %r34;
	setp.gt.u32 	%p7, %r30, 511;
	or.pred  	%p8, %p3, %p7;
	or.pred  	%p2, %p8, %p1;
	shl.b32 	%r35, %r30, 2;
	mov.u32 	%r36, _ZZ51tvmgen_default_fused_nn_conv2d_add_nn_relu_6_kernelE9p1_shared;
	add.s32 	%r8, %r36, %r35;
	shl.b32 	%r37, %r1, 6;
	add.s32 	%r9, %r36, %r37;
	add.s32 	%r38, %r31, %r32;
	add.s32 	%r39, %r38, %r33;
	or.b32  	%r40, %r39, %r29;
	mul.wide.u32 	%rd13, %r40, 4;
	add.s64 	%rd14, %rd13, %rd11;
	add.s64 	%rd23, %rd14, 4;
	mul.wide.u32 	%rd15, %r2, 4;
	add.s64 	%rd22, %rd12, %rd15;
	mov.f32 	%f93, 0f00000000;
	mov.b32 	%r44, 0;
	mov.f32 	%f94, %f93;
$L__BB25_1:
	bar.sync 	0;
	ld.global.nc.f32 	%f6, [%rd22];
	st.shared.f32 	[%r3], %f6;
	@%p2 bra 	$L__BB25_3;
	ld.global.nc.f32 	%f7, [%rd23+-4];
	st.shared.f32 	[%r8], %f7;
$L__BB25_3:
	setp.gt.u32 	%p9, %r30, 510;
	setp.gt.u32 	%p10, %r4, 15;
	or.pred  	%p11, %p10, %p9;
	or.pred  	%p12, %p11, %p1;
	@%p12 bra 	$L__BB25_5;
	ld.global.nc.f32 	%f8, [%rd23];
	st.shared.f32 	[%r8+4], %f8;
$L__BB25_5:
	bar.sync 	0;
	ld.shared.f32 	%f9, [%r7];
	ld.shared.f32 	%f10, [%r9];
	fma.rn.f32 	%f11, %f9, %f10, %f93;
	ld.shared.f32 	%f12, [%r9+1024];
	fma.rn.f32 	%f13, %f9, %f12, %f94;
	ld.shared.f32 	%f14, [%r7+112];
	ld.shared.f32 	%f15, [%r9+4];
	fma.rn.f32 	%f16, %f14, %f15, %f11;
	ld.shared.f32 	%f17, [%r9+1028];
	fma.rn.f32 	%f18, %f14, %f17, %f13;
	ld.shared.f32 	%f19, [%r7+224];
	ld.shared.f32 	%f20, [%r9+8];
	fma.rn.f32 	%f21, %f19, %f20, %f16;
	ld.shared.f32 	%f22, [%r9+1032];
	fma.rn.f32 	%f23, %f19, %f22, %f18;
	ld.shared.f32 	%f24, [%r7+336];
	ld.shared.f32 	%f25, [%r9+12];
	fma.rn.f32 	%f26, %f24, %f25, %f21;
	ld.shared.f32 	%f27, [%r9+1036];
	fma.rn.f32 	%f28, %f24, %f27, %f23;
	ld.shared.f32 	%f29, [%r7+448];
	ld.shared.f32 	%f30, [%r9+16];
	fma.rn.f32 	%f31, %f29, %f30, %f26;
	ld.shared.f32 	%f32, [%r9+1040];
	fma.rn.f32 	%f33, %f29, %f32, %f28;
	ld.shared.f32 	%f34, [%r7+560];
	ld.shared.f32 	%f35, [%r9+20];
	fma.rn.f32 	%f36, %f34, %f35, %f31;
	ld.shared.f32 	%f37, [%r9+1044];
	fma.rn.f32 	%f38, %f34, %f37, %f33;
	ld.shared.f32 	%f39, [%r7+672];
	ld.shared.f32 	%f40, [%r9+24];
	fma.rn.f32 	%f41, %f39, %f40, %f36;
	ld.shared.f32 	%f42, [%r9+1048];
	fma.rn.f32 	%f43, %f39, %f42, %f38;
	ld.shared.f32 	%f44, [%r7+784];
	ld.shared.f32 	%f45, [%r9+28];
	fma.rn.f32 	%f46, %f44, %f45, %f41;
	ld.shared.f32 	%f47, [%r9+1052];
	fma.rn.f32 	%f48, %f44, %f47, %f43;
	ld.shared.f32 	%f49, [%r7+896];
	ld.shared.f32 	%f50, [%r9+32];
	fma.rn.f32 	%f51, %f49, %f50, %f46;
	ld.shared.f32 	%f52, [%r9+1056];
	fma.rn.f32 	%f53, %f49, %f52, %f48;
	ld.shared.f32 	%f54, [%r7+1008];
	ld.shared.f32 	%f55, [%r9+36];
	fma.rn.f32 	%f56, %f54, %f55, %f51;
	ld.shared.f32 	%f57, [%r9+1060];
	fma.rn.f32 	%f58, %f54, %f57, %f53;
	ld.shared.f32 	%f59, [%r7+1120];
	ld.shared.f32 	%f60, [%r9+40];
	fma.rn.f32 	%f61, %f59, %f60, %f56;
	ld.shared.f32 	%f62, [%r9+1064];
	fma.rn.f32 	%f63, %f59, %f62, %f58;
	ld.shared.f32 	%f64, [%r7+1232];
	ld.shared.f32 	%f65, [%r9+44];
	fma.rn.f32 	%f66, %f64, %f65, %f61;
	ld.shared.f32 	%f67, [%r9+1068];
	fma.rn.f32 	%f68, %f64, %f67, %f63;
	ld.shared.f32 	%f69, [%r7+1344];
	ld.shared.f32 	%f70, [%r9+48];
	fma.rn.f32 	%f71, %f69, %f70, %f66;
	ld.shared.f32 	%f72, [%r9+1072];
	fma.rn.f32 	%f73, %f69, %f72, %f68;
	ld.shared.f32 	%f74, [%r7+1456];
	ld.shared.f32 	%f75, [%r9+52];
	fma.rn.f32 	%f76, %f74, %f75, %f71;
	ld.shared.f32 	%f77, [%r9+1076];
	fma.rn.f32 	%f78, %f74, %f77, %f73;
	ld.shared.f32 	%f79, [%r7+1568];
	ld.shared.f32 	%f80, [%r9+56];
	fma.rn.f32 	%f81, %f79, %f80, %f76;
	ld.shared.f32 	%f82, [%r9+1080];
	fma.rn.f32 	%f83, %f79, %f82, %f78;
	ld.shared.f32 	%f84, [%r7+1680];
	ld.shared.f32 	%f85, [%r9+60];
	fma.rn.f32 	%f93, %f84, %f85, %f81;
	ld.shared.f32 	%f86, [%r9+1084];
	fma.rn.f32 	%f94, %f84, %f86, %f83;
	add.s32 	%r44, %r44, 1;
	add.s64 	%rd23, %rd23, 64;
	add.s64 	%rd22, %rd22, 12544;
	setp.ne.s32 	%p13, %r44, 64;
	@%p13 bra 	$L__BB25_1;
	cvta.to.global.u64 	%rd16, %rd8;
	cvta.to.global.u64 	%rd17, %rd7;
	shl.b32 	%r41, %r6, 5;
	add.s32 	%r42, %r41, %r1;
	mul.wide.u32 	%rd18, %r42, 4;
	add.s64 	%rd19, %rd16, %rd18;
	ld.global.nc.f32 	%f87, [%rd19];
	add.f32 	%f88, %f93, %f87;
	max.f32 	%f89, %f88, 0f00000000;
	mad.lo.s32 	%r43, %r6, 6272, %r2;
	mul.wide.u32 	%rd20, %r43, 4;
	add.s64 	%rd21, %rd17, %rd20;
	st.global.f32 	[%rd21], %f89;
	ld.global.nc.f32 	%f90, [%rd19+64];
	add.f32 	%f91, %f94, %f90;
	max.f32 	%f92, %f91, 0f00000000;
	st.global.f32 	[%rd21+12544], %f92;
	ret;

}
	// .globl	tvmgen_default_fused_nn_conv2d_add_add_nn_relu_kernel
.visible .entry tvmgen_default_fused_nn_conv2d_add_add_nn_relu_kernel(
	.param .u64 .ptr .align 1 tvmgen_default_fused_nn_conv2d_add_add_nn_relu_kernel_param_0,
	.param .u64 .ptr .align 1 tvmgen_default_fused_nn_conv2d_add_add_nn_relu_kernel_param_1,
	.param .u64 .ptr .align 1 tvmgen_default_fused_nn_conv2d_add_add_nn_relu_kernel_param_2,
	.param .u64 .ptr .align 1 tvmgen_default_fused_nn_conv2d_add_add_nn_relu_kernel_param_3,
	.param .u64 .ptr .align 1 tvmgen_default_fused_nn_conv2d_add_add_nn_relu_kernel_param_4
)
.maxntid 448
{
	.reg .pred 	%p<14>;
	.reg .b16 	%rs<11>;
	.reg .b32 	%r<84>;
	.reg .b32 	%f<189>;
	.reg .b64 	%rd<25>;
	// demoted variable
	.shared .align 4 .b8 _ZZ53tvmgen_default_fused_nn_conv2d_add_add_nn_relu_kernelE15pad_temp_shared[7168];
	// demoted variable
	.shared .align 4 .b8 _ZZ53tvmgen_default_fused_nn_conv2d_add_add_nn_relu_kernelE9p1_shared[4096];
	ld.param.u64 	%rd3, [tvmgen_default_fused_nn_conv2d_add_add_nn_relu_kernel_param_0];
	ld.param.u64 	%rd6, [tvmgen_default_fused_nn_conv2d_add_add_nn_relu_kernel_param_1];
	ld.param.u64 	%rd7, [tvmgen_default_fused_nn_conv2d_add_add_nn_relu_kernel_param_2];
	ld.param.u64 	%rd4, [tvmgen_default_fused_nn_conv2d_add_add_nn_relu_kernel_param_3];
	cvta.to.global.u64 	%rd1, %rd6;
	cvta.to.global.u64 	%rd2, %rd7;
	mov.u32 	%r1, %tid.z;
	mul.lo.s32 	%r2, %r1, 3136;
	mov.u32 	%r25, %ctaid.y;
	mul.lo.s32 	%r3, %r25, 224;
	mov.u32 	%r26, %tid.x;
	cvt.u16.u32 	%rs1, %r26;
	mul.hi.u16 	%rs2, %rs1, 9363;
	sub.s16 	%rs3, %rs1, %rs2;
	shr.u16 	%rs4, %rs3, 1;
	add.s16 	%rs5, %rs4, %rs2;
	shr.u16 	%rs6, %rs5, 2;
	mul.lo.s16 	%rs7, %rs6, 56;
	cvt.u32.u16 	%r27, %rs7;
	mov.u32 	%r28, %ctaid.x;
	mul.lo.s32 	%r5, %r28, 28;
	mul.lo.s16 	%rs8, %rs6, 7;
	sub.s16 	%rs9, %rs1, %rs8;
	shl.b16 	%rs10, %rs9, 2;
	cvt.u32.u16 	%r29, %rs10;
	add.s32 	%r30, %r3, %r2;
	add.s32 	%r31, %r30, %r5;
	add.s32 	%r32, %r31, %r27;
	add.s32 	%r6, %r32, %r29;
	shl.b32 	%r33, %r26, 2;
	mad.lo.s32 	%r34, %r1, 112, %r33;
	mul.lo.s32 	%r35, %r26, 3;
	mov.u32 	%r7, %ctaid.z;
	shl.b32 	%r36, %r1, 6;
	add.s32 	%r37, %r36, %r35;
	shl.b32 	%r38, %r34, 2;
	mov.u32 	%r39, _ZZ53tvmgen_default_fused_nn_conv2d_add_add_nn_relu_kernelE15pad_temp_shared;
	add.s32 	%r8, %r39, %r38;
	shr.u32 	%r40, %r35, 6;
	add.s32 	%r41, %r40, %r1;
	setp.lt.u32 	%p4, %r41, 16;
	setp.lt.u32 	%p5, %r26, 22;
	and.pred  	%p1, %p4, %p5;
	mul.lo.s32 	%r42, %r26, 12;
	and.b32  	%r43, %r42, 192;
	and.b32  	%r44, %r35, 15;
	or.b32  	%r9, %r44, %r43;
	shl.b32 	%r45, %r37, 2;
	mov.u32 	%r46, _ZZ53tvmgen_default_fused_nn_conv2d_add_add_nn_relu_kernelE9p1_shared;
	add.s32 	%r10, %r46, %r45;
	add.s32 	%r47, %r35, 1;
	shr.u32 	%r48, %r47, 6;
	add.s32 	%r49, %r48, %r1;
	setp.lt.u32 	%p6, %r49, 16;
	setp.lt.u32 	%p7, %r26, 21;
	and.pred  	%p2, %p6, %p7;
	shl.b32 	%r50, %r47, 2;
	and.b32  	%r51, %r50, 192;
	and.b32  	%r52, %r47, 15;
	or.b32  	%r11, %r52, %r51;
	add.s32 	%r53, %r35, 2;
	shr.u32 	%r54, %r53, 6;
	add.s32 	%r55, %r54, %r1;
	setp.lt.u32 	%p8, %r55, 16;
	and.pred  	%p3, %p8, %p7;
	shl.b32 	%r56, %r53, 2;
	and.b32  	%r57, %r56, 192;
	and.b32  	%r58, %r53, 15;
	or.b32  	%r12, %r58, %r57;
	mov.b32 	%r80, 0;
	mov.f32 	%f173, 0f00000000;
	not.pred 	%p9, %p1;
	not.pred 	%p10, %p2;
	not.pred 	%p11, %p3;
	mov.f32 	%f174, %f173;
	mov.f32 	%f175, %f173;
	mov.f32 	%f176, %f173;
	mov.f32 	%f177, %f173;
	mov.f32 	%f178, %f173;
	mov.f32 	%f179, %f173;
	mov.f32 	%f180, %f173;
	mov.f32 	%f181, %f173;
	mov.f32 	%f182, %f173;
	mov.f32 	%f183, %f173;
	mov.f32 	%f184, %f173;
	mov.f32 	%f185, %f173;
	mov.f32 	%f186, %f173;
	mov.f32 	%f187, %f173;
	mov.f32 	%f188, %f173;
$L__BB26_1:
	bar.sync 	0;
	mad.lo.s32 	%r59, %r80, 50176, %r6;
	mul.wide.u32 	%rd8, %r59, 4;
	add.s64 	%rd9, %rd1, %rd8;
	ld.global.nc.f32 	%f50, [%rd9];
	st.shared.f32 	[%r8], %f50;
	ld.global.nc.f32 	%f51, [%rd9+4];
	st.shared.f32 	[%r8+4], %f51;
	ld.global.nc.f32 	%f52, [%rd9+8];
	st.shared.f32 	[%r8+8], %f52;
	ld.global.nc.f32 	%f53, [%rd9+12];
	st.shared.f32 	[%r8+12], %f53;
	shl.b32 	%r60, %r80, 4;
	shl.b32 	%r61, %r7, 12;
	shl.b32 	%r62, %r1, 8;
	add.s32 	%r63, %r61, %r62;
	add.s32 	%r14, %r63, %r60;
	@%p9 bra 	$L__BB26_3;
	add.s32 	%r64, %r14, %r9;
	mul.wide.u32 	%rd10, %r64, 4;
	add.s64 	%rd11, %rd2, %rd10;
	ld.global.nc.f32 	%f54, [%rd11];
	st.shared.f32 	[%r10], %f54;
$L__BB26_3:
	@%p10 bra 	$L__BB26_5;
	add.s32 	%r65, %r14, %r11;
	mul.wide.u32 	%rd12, %r65, 4;
	add.s64 	%rd13, %rd2, %rd12;
	ld.global.nc.f32 	%f55, [%rd13];
	st.shared.f32 	[%r10+4], %f55;
$L__BB26_5:
	@%p11 bra 	$L__BB26_7;
	add.s32 	%r66, %r14, %r12;
	mul.wide.u32 	%rd14, %r66, 4;
	add.s64 	%rd15, %rd2, %rd14;
	ld.global.nc.f32 	%f56, [%rd15];
	st.shared.f32 	[%r10+8], %f56;
$L__BB26_7:
	shl.b32 	%r68, %r1, 6;
	mov.u32 	%r69, _ZZ53tvmgen_default_fused_nn_conv2d_add_add_nn_relu_kernelE9p1_shared;
	add.s32 	%r70, %r68, %r69;
	add.s32 	%r82, %r70, 2048;
	shl.b32 	%r71, %r26, 2;
	mov.u32 	%r72, _ZZ53tvmgen_default_fused_nn_conv2d_add_add_nn_relu_kernelE15pad_temp_shared;
	add.s32 	%r73, %r71, %r72;
	add.s32 	%r81, %r73, 448;
	bar.sync 	0;
	mov.b32 	%r83, 2048;
$L__BB26_8:
	ld.shared.f32 	%f57, [%r82+1024];
	ld.shared.f32 	%f58, [%r82];
	ld.shared.f32 	%f59, [%r82+-1024];
	ld.shared.f32 	%f60, [%r82+-2048];
	ld.shared.f32 	%f61, [%r81+-448];
	fma.rn.f32 	%f62, %f61, %f60, %f188;
	fma.rn.f32 	%f63, %f61, %f59, %f184;
	fma.rn.f32 	%f64, %f61, %f58, %f180;
	fma.rn.f32 	%f65, %f61, %f57, %f176;
	ld.shared.f32 	%f66, [%r81+-336];
	fma.rn.f32 	%f67, %f66, %f60, %f187;
	fma.rn.f32 	%f68, %f66, %f59, %f183;
	fma.rn.f32 	%f69, %f66, %f58, %f179;
	fma.rn.f32 	%f70, %f66, %f57, %f175;
	ld.shared.f32 	%f71, [%r81+-224];
	fma.rn.f32 	%f72, %f71, %f60, %f186;
	fma.rn.f32 	%f73, %f71, %f59, %f182;
	fma.rn.f32 	%f74, %f71, %f58, %f178;
	fma.rn.f32 	%f75, %f71, %f57, %f174;
	ld.shared.f32 	%f76, [%r81+-112];
	fma.rn.f32 	%f77, %f76, %f60, %f185;
	fma.rn.f32 	%f78, %f76, %f59, %f181;
	fma.rn.f32 	%f79, %f76, %f58, %f177;
	fma.rn.f32 	%f80, %f76, %f57, %f173;
	ld.shared.f32 	%f81, [%r82+1028];
	ld.shared.f32 	%f82, [%r82+4];
	ld.shared.f32 	%f83, [%r82+-1020];
	ld.shared.f32 	%f84, [%r82+-2044];
	ld.shared.f32 	%f85, [%r81];
	fma.rn.f32 	%f188, %f85, %f84, %f62;
	fma.rn.f32 	%f184, %f85, %f83, %f63;
	fma.rn.f32 	%f180, %f85, %f82, %f64;
	fma.rn.f32 	%f176, %f85, %f81, %f65;
	ld.shared.f32 	%f86, [%r81+112];
	fma.rn.f32 	%f187, %f86, %f84, %f67;
	fma.rn.f32 	%f183, %f86, %f83, %f68;
	fma.rn.f32 	%f179, %f86, %f82, %f69;
	fma.rn.f32 	%f175, %f86, %f81, %f70;
	ld.shared.f32 	%f87, [%r81+224];
	fma.rn.f32 	%f186, %f87, %f84, %f72;
	fma.rn.f32 	%f182, %f87, %f83, %f73;
	fma.rn.f32 	%f178, %f87, %f82, %f74;
	fma.rn.f32 	%f174, %f87, %f81, %f75;
	ld.shared.f32 	%f88, [%r81+336];
	fma.rn.f32 	%f185, %f88, %f84, %f77;
	fma.rn.f32 	%f181, %f88, %f83, %f78;
	fma.rn.f32 	%f177, %f88, %f82, %f79;
	fma.rn.f32 	%f173, %f88, %f81, %f80;
	add.s32 	%r83, %r83, 8;
	add.s32 	%r82, %r82, 8;
	add.s32 	%r81, %r81, 896;
	setp.ne.s32 	%p12, %r83, 2112;
	@%p12 bra 	$L__BB26_8;
	add.s32 	%r80, %r80, 1;
	setp.ne.s32 	%p13, %r80, 4;
	@%p13 bra 	$L__BB26_1;
	ld.param.u64 	%rd24, [tvmgen_default_fused_nn_conv2d_add_add_nn_relu_kernel_param_4];
	cvta.to.global.u64 	%rd16, %rd24;
	add.s32 	%r74, %r2, %r26;
	mad.lo.s32 	%r75, %r7, 200704, %r74;
	add.s32 	%r76, %r75, %r3;
	add.s32 	%r77, %r76, %r5;
	shl.b32 	%r78, %r7, 6;
	or.b32  	%r79, %r78, %r1;
	mul.wide.u32 	%rd17, %r79, 4;
	add.s64 	%rd18, %rd16, %rd17;
	ld.global.nc.f32 	%f89, [%rd18+192];
	ld.global.nc.f32 	%f90, [%rd18+128];
	ld.global.nc.f32 	%f91, [%rd18+64];
	ld.global.nc.f32 	%f92, [%rd18];
	cvta.to.global.u64 	%rd19, %rd4;
	cvta.to.global.u64 	%rd20, %rd3;
	mul.wide.u32 	%rd21, %r77, 4;
	add.s64 	%rd22, %rd19, %rd21;
	ld.global.nc.f32 	%f93, [%rd22];
	add.f32 	%f94, %f188, %f93;
	add.f32 	%f95, %f94, %f92;
	max.f32 	%f96, %f95, 0f00000000;
	add.s64 	%rd23, %rd20, %rd21;
	st.global.f32 	[%rd23], %f96;
	ld.global.nc.f32 	%f97, [%rd22+200704];
	add.f32 	%f98, %f184, %f97;
	add.f32 	%f99, %f98, %f91;
	max.f32 	%f100, %f99, 0f00000000;
	st.global.f32 	[%rd23+200704], %f100;
	ld.global.nc.f32 	%f101, [%rd22+401408];
	add.f32 	%f102, %f180, %f101;
	add.f32 	%f103, %f102, %f90;
	max.f32 	%f104, %f103, 0f00000000;
	st.global.f32 	[%rd23+401408], %f104;
	ld.global.nc.f32 	%f105, [%rd22+602112];
	add.f32 	%f106, %f176, %f105;
	add.f32 	%f107, %f106, %f89;
	max.f32 	%f108, %f107, 0f00000000;
	st.global.f32 	[%rd23+602112], %f108;
	ld.global.nc.f32 	%f109, [%rd22+224];
	add.f32 	%f110, %f187, %f109;
	add.f32 	%f111, %f110, %f92;
	max.f32 	%f112, %f111, 0f00000000;
	st.global.f32 	[%rd23+224], %f112;
	ld.global.nc.f32 	%f113, [%rd22+200928];
	add.f32 	%f114, %f183, %f113;
	add.f32 	%f115, %f114, %f91;
	max.f32 	%f116, %f115, 0f00000000;
	st.global.f32 	[%rd23+200928], %f116;
	ld.global.nc.f32 	%f117, [%rd22+401632];
	add.f32 	%f118, %f179, %f117;
	add.f32 	%f119, %f118, %f90;
	max.f32 	%f120, %f119, 0f00000000;
	st.global.f32 	[%rd23+401632], %f120;
	ld.global.nc.f32 	%f121, [%rd22+602336];
	add.f32 	%f122, %f175, %f121;
	add.f32 	%f123, %f122, %f89;
	max.f32 	%f124, %f123, 0f00000000;
	st.global.f32 	[%rd23+602336], %f124;
	ld.global.nc.f32 	%f125, [%rd22+448];
	add.f32 	%f126, %f186, %f125;
	add.f32 	%f127, %f126, %f92;
	max.f32 	%f128, %f127, 0f00000000;
	st.global.f32 	[%rd23+448], %f128;
	ld.global.nc.f32 	%f129, [%rd22+201152];
	add.f32 	%f130, %f182, %f129;
	add.f32 	%f131, %f130, %f91;
	max.f32 	%f132, %f131, 0f00000000;
	st.global.f32 	[%rd23+201152], %f132;
	ld.global.nc.f32 	%f133, [%rd22+401856];
	add.f32 	%f134, %f178, %f133;
	add.f32 	%f135, %f134, %f90;
	max.f32 	%f136, %f135, 0f00000000;
	st.global.f32 	[%rd23+401856], %f136;
	ld.global.nc.f32 	%f137, [%rd22+602560];
	add.f32 	%f138, %f174, %f137;
	add.f32 	%f139, %f138, %f89;
	max.f32 	%f140, %f139, 0f00000000;
	st.global.f32 	[%rd23+602560], %f140;
	ld.global.nc.f32 	%f141, [%rd22+672];
	add.f32 	%f142, %f185, %f141;
	add.f32 	%f143, %f142, %f92;
	max.f32 	%f144, %f143, 0f00000000;
	st.global.f32 	[%rd23+672], %f144;
	ld.global.nc.f32 	%f145, [%rd22+201376];
	add.f32 	%f146, %f181, %f145;
	add.f32 	%f147, %f146, %f91;
	max.f32 	%f148, %f147, 0f00000000;
	st.global.f32 	[%rd23+201376], %f148;
	ld.global.nc.f32 	%f149, [%rd22+402080];
	add.f32 	%f150, %f177, %f149;
	add.f32 	%f151, %f150, %f90;
	max.f32 	%f152, %f151, 0f00000000;
	st.global.f32 	[%rd23+402080], %f152;
	ld.global.nc.f32 	%f153, [%rd22+602784];
	add.f32 	%f154, %f173, %f153;
	add.f32 	%f155, %f154, %f89;
	max.f32 	%f156, %f155, 0f00000000;
	st.global.f32 	[%rd23+602784], %f156;
	ret;

}
	// .globl	tvmgen_default_fused_nn_batch_flatten_kernel
.visible .entry tvmgen_default_fused_nn_batch_flatten_kernel(
	.param .u64 .ptr .align 1 tvmgen_default_fused_nn_batch_flatten_kernel_param_0,
	.param .u64 .ptr .align 1 tvmgen_default_fused_nn_batch_flatten_kernel_param_1
)
.maxntid 1024
{
	.reg .b32 	%r<5>;
	.reg .b32 	%f<2>;
	.reg .b64 	%rd<8>;

	ld.param.u64 	%rd1, [tvmgen_default_fused_nn_batch_flatten_kernel_param_0];
	ld.param.u64 	%rd2, [tvmgen_default_fused_nn_batch_flatten_kernel_param_1];
	cvta.to.global.u64 	%rd3, %rd2;
	cvta.to.global.u64 	%rd4, %rd1;
	mov.u32 	%r1, %ctaid.x;
	shl.b32 	%r2, %r1, 10;
	mov.u32 	%r3, %tid.x;
	or.b32  	%r4, %r2, %r3;
	mul.wide.u32 	%rd5, %r4, 4;
	add.s64 	%rd6, %rd4, %rd5;
	ld.global.nc.f32 	%f1, [%rd6];
	add.s64 	%rd7, %rd3, %rd5;
	st.global.f32 	[%rd7], %f1;
	ret;

}
	// .globl	tvmgen_default_fused_nn_contrib_conv2d_winograd_without_weight_transform_add_nn_relu_3_kernel_2
.visible .entry tvmgen_default_fused_nn_contrib_conv2d_winograd_without_weight_transform_add_nn_relu_3_kernel_2(
	.param .u64 .ptr .align 1 tvmgen_default_fused_nn_contrib_conv2d_winograd_without_weight_transform_add_nn_relu_3_kernel_2_param_0,
	.param .u64 .ptr .align 1 tvmgen_default_fused_nn_contrib_conv2d_winograd_without_weight_transform_add_nn_relu_3_kernel_2_param_1,
	.param .u64 .ptr .align 1 tvmgen_default_fused_nn_contrib_conv2d_winograd_without_weight_transform_add_nn_relu_3_kernel_2_param_2
)
.maxntid 128
{
	.reg .pred 	%p<4>;
	.reg .b32 	%r<16>;
	.reg .b32 	%f<63>;
	.reg .b64 	%rd<13>;

	ld.param.u64 	%rd2, [tvmgen_default_fused_nn_contrib_conv2d_winograd_without_weight_transform_add_nn_relu_3_kernel_2_param_0];
	ld.param.u64 	%rd3, [tvmgen_default_fused_nn_contrib_conv2d_winograd_without_weight_transform_add_nn_relu_3_kernel_2_param_1];
	ld.param.u64 	%rd4, [tvmgen_default_fused_nn_contrib_conv2d_winograd_without_weight_transform_add_nn_relu_3_kernel_2_param_2];
	cvta.to.global.u64 	%rd5, %rd2;
	cvta.to.global.u64 	%rd6, %rd4;
	cvta.to.global.u64 	%rd7, %rd3;
	mov.u32 	%r3, %ctaid.x;
	shl.b32 	%r4, %r3, 7;
	mov.u32 	%r5, %tid.x;
	or.b32  	%r6, %r4, %r5;
	mul.wide.u32 	%rd8, %r6, 4;
	add.s64 	%rd9, %rd7, %rd8;
	ld.global.nc.f32 	%f5, [%rd9];
	add.f32 	%f6, %f5, 0f00000000;
	ld.global.nc.f32 	%f7, [%rd9+32768];
	add.f32 	%f8, %f6, %f7;
	ld.global.nc.f32 	%f9, [%rd9+65536];
	add.f32 	%f10, %f8, %f9;
	ld.global.nc.f32 	%f11, [%rd9+131072];
	add.f32 	%f12, %f10, %f11;
	ld.global.nc.f32 	%f13, [%rd9+163840];
	add.f32 	%f14, %f12, %f13;
	ld.global.nc.f32 	%f15, [%rd9+196608];
	add.f32 	%f16, %f14, %f15;
	ld.global.nc.f32 	%f17, [%rd9+262144];
	add.f32 	%f18, %f16, %f17;
	ld.global.nc.f32 	%f19, [%rd9+294912];
	add.f32 	%f20, %f18, %f19;
	ld.global.nc.f32 	%f21, [%rd9+327680];
	add.f32 	%f22, %f20, %f21;
	mov.f32 	%f23, 0f00000000;
	sub.f32 	%f24, %f23, %f7;
	add.f32 	%f25, %f24, %f9;
	ld.global.nc.f32 	%f26, [%rd9+98304];
	add.f32 	%f27, %f25, %f26;
	sub.f32 	%f28, %f27, %f13;
	add.f32 	%f29, %f28, %f15;
	ld.global.nc.f32 	%f30, [%rd9+229376];
	add.f32 	%f31, %f29, %f30;
	sub.f32 	%f32, %f31, %f19;
	add.f32 	%f33, %f32, %f21;
	ld.global.nc.f32 	%f34, [%rd9+360448];
	add.f32 	%f1, %f33, %f34;
	sub.f32 	%f35, %f23, %f11;
	sub.f32 	%f36, %f35, %f13;
	sub.f32 	%f37, %f36, %f15;
	add.f32 	%f38, %f37, %f17;
	add.f32 	%f39, %f38, %f19;
	add.f32 	%f40, %f39, %f21;
	ld.global.nc.f32 	%f41, [%rd9+393216];
	add.f32 	%f42, %f40, %f41;
	ld.global.nc.f32 	%f43, [%rd9+425984];
	add.f32 	%f44, %f42, %f43;
	ld.global.nc.f32 	%f45, [%rd9+458752];
	add.f32 	%f2, %f44, %f45;
	add.f32 	%f46, %f13, 0f00000000;
	sub.f32 	%f47, %f46, %f15;
	sub.f32 	%f48, %f47, %f30;
	sub.f32 	%f49, %f48, %f19;
	add.f32 	%f50, %f49, %f21;
	add.f32 	%f51, %f50, %f34;
	sub.f32 	%f52, %f51, %f43;
	add.f32 	%f53, %f52, %f45;
	ld.global.nc.f32 	%f54, [%rd9+491520];
	add.f32 	%f3, %f53, %f54;
	shr.u32 	%r7, %r5, 2;
	and.b32  	%r1, %r7, 3;
	shl.b32 	%r8, %r5, 1;
	and.b32  	%r2, %r8, 6;
	shl.b32 	%r9, %r3, 3;
	shr.u32 	%r10, %r5, 4;
	or.b32  	%r11, %r9, %r10;
	mul.wide.u32 	%rd10, %r11, 4;
	add.s64 	%rd11, %rd6, %rd10;
	mul.lo.s32 	%r12, %r3, 392;
	mad.lo.s32 	%r13, %r10, 49, %r12;
	add.s32 	%r14, %r13, %r2;
	mad.lo.s32 	%r15, %r1, 14, %r14;
	ld.global.nc.f32 	%f4, [%rd11];
	add.f32 	%f55, %f22, %f4;
	max.f32 	%f56, %f55, 0f00000000;
	mul.wide.u32 	%rd12, %r15, 4;
	add.s64 	%rd1, %rd5, %rd12;
	st.global.f32 	[%rd1], %f56;
	setp.eq.s32 	%p1, %r2, 6;
	@%p1 bra 	$L__BB28_2;
	add.f32 	%f57, %f1, %f4;
	max.f32 	%f58, %f57, 0f00000000;
	st.global.f32 	[%rd1+4], %f58;
$L__BB28_2:
	setp.eq.s32 	%p2, %r1, 3;
	@%p2 bra 	$L__BB28_5;
	setp.eq.s32 	%p3, %r2, 6;
	add.f32 	%f59, %f2, %f4;
	max.f32 	%f60, %f59, 0f00000000;
	st.global.f32 	[%rd1+28], %f60;
	@%p3 bra 	$L__BB28_5;
	add.f32 	%f61, %f3, %f4;
	max.f32 	%f62, %f61, 0f00000000;
	st.global.f32 	[%rd1+32], %f62;
$L__BB28_5:
	ret;

}
	// .globl	tvmgen_default_fused_add_nn_relu_kernel
.visible .entry tvmgen_default_fused_add_nn_relu_kernel(
	.param .u64 .ptr .align 1 tvmgen_default_fused_add_nn_relu_kernel_param_0,
	.param .u64 .ptr .align 1 tvmgen_default_fused_add_nn_relu_kernel_param_1,
	.param .u64 .ptr .align 1 tvmgen_default_fused_add_nn_relu_kernel_param_2
)
.maxntid 1024
{
	.reg .pred 	%p<5>;
	.reg .b32 	%r<19>;
	.reg .b32 	%f<17>;
	.reg .b64 	%rd<27>;

	ld.param.u64 	%rd4, [tvmgen_default_fused_add_nn_relu_kernel_param_0];
	ld.param.u64 	%rd5, [tvmgen_default_fused_add_nn_relu_kernel_param_1];
	ld.param.u64 	%rd6, [tvmgen_default_fused_add_nn_relu_kernel_param_2];
	cvta.to.global.u64 	%rd1, %rd4;
	cvta.to.global.u64 	%rd2, %rd6;
	cvta.to.global.u64 	%rd3, %rd5;
	mov.u32 	%r1, %ctaid.x;
	shl.b32 	%r4, %r1, 10;
	mov.u32 	%r5, %tid.x;
	or.b32  	%r2, %r4, %r5;
	shl.b32 	%r6, %r1, 4;
	shr.u32 	%r7, %r5, 6;
	or.b32  	%r3, %r7, %r6;
	setp.gt.u32 	%p1, %r1, 783;
	@%p1 bra 	$L__BB29_2;
	mul.wide.u32 	%rd7, %r2, 4;
	add.s64 	%rd8, %rd3, %rd7;
	ld.global.nc.f32 	%f1, [%rd8];
	mul.hi.u32 	%r8, %r3, 1402438301;
	shr.u32 	%r9, %r8, 4;
	mul.wide.u32 	%rd9, %r9, 4;
	add.s64 	%rd10, %rd2, %rd9;
	ld.global.nc.f32 	%f2, [%rd10];
	add.f32 	%f3, %f1, %f2;
	max.f32 	%f4, %f3, 0f00000000;
	add.s64 	%rd11, %rd1, %rd7;
	st.global.f32 	[%rd11], %f4;
$L__BB29_2:
	setp.gt.u32 	%p2, %r1, 527;
	@%p2 bra 	$L__BB29_4;
	mul.wide.u32 	%rd12, %r2, 4;
	add.s64 	%rd13, %rd3, %rd12;
	ld.global.nc.f32 	%f5, [%rd13+1048576];
	add.s32 	%r10, %r3, 4096;
	mul.hi.u32 	%r11, %r10, 1402438301;
	shr.u32 	%r12, %r11, 4;
	mul.wide.u32 	%rd14, %r12, 4;
	add.s64 	%rd15, %rd2, %rd14;
	ld.global.nc.f32 	%f6, [%rd15];
	add.f32 	%f7, %f5, %f6;
	max.f32 	%f8, %f7, 0f00000000;
	add.s64 	%rd16, %rd1, %rd12;
	st.global.f32 	[%rd16+1048576], %f8;
$L__BB29_4:
	setp.gt.u32 	%p3, %r1, 271;
	@%p3 bra 	$L__BB29_6;
	mul.wide.u32 	%rd17, %r2, 4;
	add.s64 	%rd18, %rd3, %rd17;
	ld.global.nc.f32 	%f9, [%rd18+2097152];
	add.s32 	%r13, %r3, 8192;
	mul.hi.u32 	%r14, %r13, 1402438301;
	shr.u32 	%r15, %r14, 4;
	mul.wide.u32 	%rd19, %r15, 4;
	add.s64 	%rd20, %rd2, %rd19;
	ld.global.nc.f32 	%f10, [%rd20];
	add.f32 	%f11, %f9, %f10;
	max.f32 	%f12, %f11, 0f00000000;
	add.s64 	%rd21, %rd1, %rd17;
	st.global.f32 	[%rd21+2097152], %f12;
$L__BB29_6:
	setp.gt.u32 	%p4, %r1, 15;
	@%p4 bra 	$L__BB29_8;
	mul.wide.u32 	%rd22, %r2, 4;
	add.s64 	%rd23, %rd3, %rd22;
	ld.global.nc.f32 	%f13, [%rd23+3145728];
	add.s32 	%r16, %r3, 12288;
	mul.hi.u32 	%r17, %r16, 1402438301;
	shr.u32 	%r18, %r17, 4;
	mul.wide.u32 	%rd24, %r18, 4;
	add.s64 	%rd25, %rd2, %rd24;
	ld.global.nc.f32 	%f14, [%rd25];
	add.f32 	%f15, %f13, %f14;
	max.f32 	%f16, %f15, 0f00000000;
	add.s64 	%rd26, %rd1, %rd22;
	st.global.f32 	[%rd26+3145728], %f16;
$L__BB29_8:
	ret;

}
	// .globl	tvmgen_default_fused_nn_contrib_conv2d_winograd_without_weight_transform_add_nn_relu_2_kernel
.visible .entry tvmgen_default_fused_nn_contrib_conv2d_winograd_without_weight_transform_add_nn_relu_2_kernel(
	.param .u64 .ptr .align 1 tvmgen_default_fused_nn_contrib_conv2d_winograd_without_weight_transform_add_nn_relu_2_kernel_param_0,
	.param .u64 .ptr .align 1 tvmgen_default_fused_nn_contrib_conv2d_winograd_without_weight_transform_add_nn_relu_2_kernel_param_1
)
.maxntid 128
{
	.reg .pred 	%p<24>;
	.reg .b16 	%rs<4>;
	.reg .b32 	%r<25>;
	.reg .b32 	%f<105>;
	.reg .b64 	%rd<9>;

	ld.param.u64 	%rd2, [tvmgen_default_fused_nn_contrib_conv2d_winograd_without_weight_transform_add_nn_relu_2_kernel_param_0];
	ld.param.u64 	%rd3, [tvmgen_default_fused_nn_contrib_conv2d_winograd_without_weight_transform_add_nn_relu_2_kernel_param_1];
	cvta.to.global.u64 	%rd4, %rd3;
	mov.u32 	%r5, %ctaid.x;
	mov.u32 	%r6, %tid.x;
	mad.lo.s32 	%r7, %r5, 30, %r6;
	mul.hi.u32 	%r8, %r7, 1402438301;
	shr.u32 	%r9, %r8, 4;
	mul.lo.s32 	%r10, %r9, 49;
	sub.s32 	%r1, %r7, %r10;
	cvt.u16.u32 	%rs1, %r1;
	mul.lo.s16 	%rs2, %rs1, 37;
	shr.u16 	%rs3, %rs2, 8;
	mad.lo.s32 	%r11, %r5, -28, %r7;
	mul.hi.u32 	%r12, %r11, 613566757;
	sub.s32 	%r13, %r11, %r12;
	shr.u32 	%r14, %r13, 1;
	add.s32 	%r15, %r14, %r12;
	shr.u32 	%r16, %r15, 2;
	mul.lo.s32 	%r17, %r16, 7;
	sub.s32 	%r2, %r11, %r17;
	shl.b32 	%r18, %r2, 1;
	xor.b32  	%r3, %r18, 12;
	mad.lo.s32 	%r4, %r5, 126, %r11;
	mul.hi.u32 	%r19, %r4, 1402438301;
	shr.u32 	%r20, %r19, 4;
	mul.wide.u16 	%r21, %rs3, 28;
	mad.lo.s32 	%r22, %r20, 196, %r18;
	add.s32 	%r23, %r22, %r21;
	add.s32 	%r24, %r23, -15;
	setp.lt.u32 	%p3, %r1, 7;
	setp.eq.s32 	%p4, %r2, 0;
	mul.wide.s32 	%rd5, %r24, 4;
	add.s64 	%rd1, %rd4, %rd5;
	mov.f32 	%f93, 0f00000000;
	or.pred  	%p5, %p3, %p4;
	@%p5 bra 	$L__BB30_2;
	ld.global.nc.f32 	%f30, [%rd1];
	add.f32 	%f93, %f30, 0f00000000;
$L__BB30_2:
	setp.lt.u32 	%p6, %r1, 7;
	mov.f32 	%f94, 0f00000000;
	@%p6 bra 	$L__BB30_4;
	ld.global.nc.f32 	%f94, [%rd1+4];
$L__BB30_4:
	setp.lt.u32 	%p7, %r1, 7;
	mov.f32 	%f95, 0f00000000;
	@%p7 bra 	$L__BB30_6;
	ld.global.nc.f32 	%f95, [%rd1+8];
$L__BB30_6:
	setp.lt.u32 	%p8, %r1, 7;
	setp.gt.u32 	%p1, %r3, 3;
	not.pred 	%p10, %p1;
	mov.f32 	%f96, 0f00000000;
	or.pred  	%p11, %p8, %p10;
	@%p11 bra 	$L__BB30_8;
	ld.global.nc.f32 	%f96, [%rd1+12];
$L__BB30_8:
	setp.eq.s32 	%p12, %r2, 0;
	mov.f32 	%f97, 0f00000000;
	@%p12 bra 	$L__BB30_10;
	ld.global.nc.f32 	%f97, [%rd1+56];
$L__BB30_10:
	setp.lt.u32 	%p13, %r3, 4;
	ld.global.nc.f32 	%f11, [%rd1+60];
	ld.global.nc.f32 	%f12, [%rd1+64];
	mov.f32 	%f98, 0f00000000;
	@%p13 bra 	$L__BB30_12;
	ld.global.nc.f32 	%f98, [%rd1+68];
$L__BB30_12:
	setp.eq.s32 	%p14, %r2, 0;
	mov.f32 	%f99, 0f00000000;
	@%p14 bra 	$L__BB30_14;
	ld.global.nc.f32 	%f99, [%rd1+112];
$L__BB30_14:
	setp.lt.u32 	%p15, %r3, 4;
	ld.global.nc.f32 	%f17, [%rd1+116];
	ld.global.nc.f32 	%f18, [%rd1+120];
	mov.f32 	%f100, 0f00000000;
	@%p15 bra 	$L__BB30_16;
	ld.global.nc.f32 	%f100, [%rd1+124];
$L__BB30_16:
	setp.eq.s32 	%p16, %r2, 0;
	setp.gt.u32 	%p17, %r1, 41;
	mov.f32 	%f101, 0f00000000;
	or.pred  	%p18, %p17, %p16;
	@%p18 bra 	$L__BB30_18;
	ld.global.nc.f32 	%f101, [%rd1+168];
$L__BB30_18:
	setp.gt.u32 	%p19, %r1, 41;
	mov.f32 	%f102, 0f00000000;
	@%p19 bra 	$L__BB30_20;
	ld.global.nc.f32 	%f102, [%rd1+172];
$L__BB30_20:
	setp.gt.u32 	%p21, %r1, 41;
	mov.f32 	%f103, 0f00000000;
	mov.pred 	%p23, 0;
	@%p21 bra 	$L__BB30_22;
	ld.global.nc.f32 	%f103, [%rd1+176];
	mov.pred 	%p23, %p1;
$L__BB30_22:
	mov.f32 	%f104, 0f00000000;
	not.pred 	%p22, %p23;
	@%p22 bra 	$L__BB30_24;
	ld.global.nc.f32 	%f104, [%rd1+180];
$L__BB30_24:
	cvta.to.global.u64 	%rd6, %rd2;
	sub.f32 	%f42, %f93, %f95;
	sub.f32 	%f43, %f42, %f99;
	add.f32 	%f44, %f43, %f18;
	mov.f32 	%f45, 0f00000000;
	sub.f32 	%f46, %f45, %f94;
	add.f32 	%f47, %f46, %f95;
	add.f32 	%f48, %f47, %f17;
	sub.f32 	%f49, %f48, %f18;
	add.f32 	%f50, %f94, 0f00000000;
	add.f32 	%f51, %f50, %f95;
	sub.f32 	%f52, %f51, %f17;
	sub.f32 	%f53, %f52, %f18;
	add.f32 	%f54, %f46, %f96;
	add.f32 	%f55, %f54, %f17;
	sub.f32 	%f56, %f55, %f100;
	sub.f32 	%f57, %f45, %f97;
	add.f32 	%f58, %f57, %f12;
	add.f32 	%f59, %f58, %f99;
	sub.f32 	%f60, %f59, %f18;
	add.f32 	%f61, %f11, 0f00000000;
	sub.f32 	%f62, %f61, %f12;
	sub.f32 	%f63, %f62, %f17;
	add.f32 	%f64, %f63, %f18;
	sub.f32 	%f65, %f45, %f11;
	sub.f32 	%f66, %f65, %f12;
	add.f32 	%f67, %f66, %f17;
	add.f32 	%f68, %f67, %f18;
	sub.f32 	%f69, %f61, %f98;
	sub.f32 	%f70, %f69, %f17;
	add.f32 	%f71, %f70, %f100;
	add.f32 	%f72, %f97, 0f00000000;
	sub.f32 	%f73, %f72, %f12;
	add.f32 	%f74, %f73, %f99;
	sub.f32 	%f75, %f74, %f18;
	add.f32 	%f76, %f65, %f12;
	sub.f32 	%f77, %f76, %f17;
	add.f32 	%f78, %f77, %f18;
	add.f32 	%f79, %f61, %f12;
	add.f32 	%f80, %f79, %f17;
	add.f32 	%f81, %f80, %f18;
	add.f32 	%f82, %f65, %f98;
	sub.f32 	%f83, %f82, %f17;
	add.f32 	%f84, %f83, %f100;
	add.f32 	%f85, %f58, %f101;
	sub.f32 	%f86, %f85, %f103;
	sub.f32 	%f87, %f62, %f102;
	add.f32 	%f88, %f87, %f103;
	add.f32 	%f89, %f66, %f102;
	add.f32 	%f90, %f89, %f103;
	sub.f32 	%f91, %f69, %f102;
	add.f32 	%f92, %f91, %f104;
	mul.wide.u32 	%rd7, %r4, 4;
	add.s64 	%rd8, %rd6, %rd7;
	st.global.f32 	[%rd8], %f44;
	st.global.f32 	[%rd8+50176], %f49;
	st.global.f32 	[%rd8+100352], %f53;
	st.global.f32 	[%rd8+150528], %f56;
	st.global.f32 	[%rd8+200704], %f60;
	st.global.f32 	[%rd8+250880], %f64;
	st.global.f32 	[%rd8+301056], %f68;
	st.global.f32 	[%rd8+351232], %f71;
	st.global.f32 	[%rd8+401408], %f75;
	st.global.f32 	[%rd8+451584], %f78;
	st.global.f32 	[%rd8+501760], %f81;
	st.global.f32 	[%rd8+551936], %f84;
	st.global.f32 	[%rd8+602112], %f86;
	st.global.f32 	[%rd8+652288], %f88;
	st.global.f32 	[%rd8+702464], %f90;
	st.global.f32 	[%rd8+752640], %f92;
	ret;

}
	// .globl	tvmgen_default_fused_nn_contrib_conv2d_winograd_without_weight_transform_add_nn_relu_kernel_1
.visible .entry tvmgen_default_fused_nn_contrib_conv2d_winograd_without_weight_transform_add_nn_relu_kernel_1(
	.param .u64 .ptr .align 1 tvmgen_default_fused_nn_contrib_conv2d_winograd_without_weight_transform_add_nn_relu_kernel_1_param_0,
	.param .u64 .ptr .align 1 tvmgen_default_fused_nn_contrib_conv2d_winograd_without_weight_transform_add_nn_relu_kernel_1_param_1,
	.param .u64 .ptr .align 1 tvmgen_default_fused_nn_contrib_conv2d_winograd_without_weight_transform_add_nn_relu_kernel_1_param_2
)
.maxntid 196
{
	.reg .pred 	%p<11>;
	.reg .b16 	%rs<7>;
	.reg .b32 	%r<56>;
	.reg .b32 	%f<190>;
	.reg .b64 	%rd<17>;
	// demoted variable
	.shared .align 4 .b8 _ZZ93tvmgen_default_fused_nn_contrib_conv2d_winograd_without_weight_transform_add_nn_relu_kernel_1E9p1_shared[1024];
	// demoted variable
	.shared .align 4 .b8 _ZZ93tvmgen_default_fused_nn_contrib_conv2d_winograd_without_weight_transform_add_nn_relu_kernel_1E16data_pack_shared[6272];
	ld.param.u64 	%rd4, [tvmgen_default_fused_nn_contrib_conv2d_winograd_without_weight_transform_add_nn_relu_kernel_1_param_2];
	cvta.to.global.u64 	%rd1, %rd4;
	mov.u32 	%r20, %tid.y;
	mul.lo.s32 	%r21, %r20, 49;
	mov.u32 	%r22, %tid.x;
	shr.u32 	%r23, %r22, 1;
	add.s32 	%r25, %r21, %r23;
	cvt.u16.u32 	%rs1, %r23;
	cvt.u16.u32 	%rs2, %r21;
	and.b16  	%rs3, %rs2, %rs1;
	xor.b16  	%rs4, %rs2, %rs1;
	shr.u16 	%rs5, %rs4, 1;
	add.s16 	%rs6, %rs3, %rs5;
	mov.u32 	%r26, %ctaid.z;
	shl.b32 	%r27, %r26, 12;
	mov.u32 	%r2, %ctaid.y;
	shl.b32 	%r28, %r2, 5;
	shl.b32 	%r29, %r20, 1;
	add.s32 	%r30, %r29, %r22;
	add.s32 	%r3, %r28, %r27;
	mad.lo.s32 	%r31, %r20, 96, %r30;
	mul.lo.s32 	%r32, %r26, 12544;
	or.b32  	%r4, %r32, %r22;
	add.s32 	%r5, %r31, %r32;
	setp.lt.u32 	%p3, %r25, 128;
	setp.lt.u32 	%p4, %r20, 3;
	and.pred  	%p1, %p3, %p4;
	mul.wide.u16 	%r33, %rs6, 8;
	and.b32  	%r34, %r33, 448;
	and.b32  	%r35, %r30, 31;
	or.b32  	%r6, %r34, %r35;
	shl.b32 	%r36, %r31, 2;
	mov.u32 	%r37, _ZZ93tvmgen_default_fused_nn_contrib_conv2d_winograd_without_weight_transform_add_nn_relu_kernel_1E9p1_shared;
	add.s32 	%r7, %r37, %r36;
	setp.lt.u32 	%p5, %r25, 30;
	setp.eq.s32 	%p6, %r20, 0;
	and.pred  	%p2, %p5, %p6;
	add.s32 	%r38, %r33, 392;
	and.b32  	%r39, %r38, 448;
	add.s32 	%r40, %r22, 4;
	and.b32  	%r41, %r40, 31;
	or.b32  	%r8, %r39, %r41;
	mov.u32 	%r42, _ZZ93tvmgen_default_fused_nn_contrib_conv2d_winograd_without_weight_transform_add_nn_relu_kernel_1E16data_pack_shared;
	add.s32 	%r9, %r42, %r36;
	shl.b32 	%r43, %r20, 5;
	add.s32 	%r10, %r37, %r43;
	shl.b32 	%r44, %r22, 2;
	add.s32 	%r11, %r42, %r44;
	mov.b32 	%r53, 0;
	mov.f32 	%f158, 0f00000000;
	not.pred 	%p7, %p1;
	not.pred 	%p8, %p2;
	mov.f32 	%f159, %f158;
	mov.f32 	%f160, %f158;
	mov.f32 	%f161, %f158;
	mov.f32 	%f162, %f158;
	mov.f32 	%f163, %f158;
	mov.f32 	%f164, %f158;
	mov.f32 	%f165, %f158;
	mov.f32 	%f166, %f158;
	mov.f32 	%f167, %f158;
	mov.f32 	%f168, %f158;
	mov.f32 	%f169, %f158;
	mov.f32 	%f170, %f158;
	mov.f32 	%f171, %f158;
	mov.f32 	%f172, %f158;
	mov.f32 	%f173, %f158;
	mov.f32 	%f174, %f158;
	mov.f32 	%f175, %f158;
	mov.f32 	%f176, %f158;
	mov.f32 	%f177, %f158;
	mov.f32 	%f178, %f158;
	mov.f32 	%f179, %f158;
	mov.f32 	%f180, %f158;
	mov.f32 	%f181, %f158;
	mov.f32 	%f182, %f158;
	mov.f32 	%f183, %f158;
	mov.f32 	%f184, %f158;
	mov.f32 	%f185, %f158;
	mov.f32 	%f186, %f158;
	mov.f32 	%f187, %f158;
	mov.f32 	%f188, %f158;
	mov.f32 	%f189, %f158;
$L__BB31_1:
	bar.sync 	0;
	shl.b32 	%r45, %r53, 9;
	add.s32 	%r13, %r3, %r45;
	@%p7 bra 	$L__BB31_3;
	add.s32 	%r46, %r13, %r6;
	mul.wide.u32 	%rd5, %r46, 4;
	add.s64 	%rd6, %rd1, %rd5;
	ld.global.nc.f32 	%f98, [%rd6];
	st.shared.f32 	[%r7], %f98;
$L__BB31_3:
	@%p8 bra 	$L__BB31_5;
	add.s32 	%r47, %r13, %r8;
	mul.wide.u32 	%rd7, %r47, 4;
	add.s64 	%rd8, %rd1, %rd7;
	ld.global.nc.f32 	%f99, [%rd8];
	st.shared.f32 	[%r7+784], %f99;
$L__BB31_5:
	ld.param.u64 	%rd16, [tvmgen_default_fused_nn_contrib_conv2d_winograd_without_weight_transform_add_nn_relu_kernel_1_param_1];
	mad.lo.s32 	%r49, %r53, 1568, %r5;
	cvta.to.global.u64 	%rd9, %rd16;
	mul.wide.u32 	%rd10, %r49, 4;
	add.s64 	%rd11, %rd9, %rd10;
	ld.global.nc.f32 	%f100, [%rd11];
	st.shared.f32 	[%r9], %f100;
	ld.global.nc.f32 	%f101, [%rd11+784];
	st.shared.f32 	[%r9+784], %f101;
	ld.global.nc.f32 	%f102, [%rd11+1568];
	st.shared.f32 	[%r9+1568], %f102;
	ld.global.nc.f32 	%f103, [%rd11+2352];
	st.shared.f32 	[%r9+2352], %f103;
	ld.global.nc.f32 	%f104, [%rd11+3136];
	st.shared.f32 	[%r9+3136], %f104;
	ld.global.nc.f32 	%f105, [%rd11+3920];
	st.shared.f32 	[%r9+3920], %f105;
	ld.global.nc.f32 	%f106, [%rd11+4704];
	st.shared.f32 	[%r9+4704], %f106;
	ld.global.nc.f32 	%f107, [%rd11+5488];
	st.shared.f32 	[%r9+5488], %f107;
	bar.sync 	0;
	mov.b32 	%r55, 64;
	mov.u32 	%r54, %r11;
$L__BB31_6:
	ld.shared.f32 	%f108, [%r54+392];
	ld.shared.f32 	%f109, [%r54];
	add.s32 	%r50, %r10, %r55;
	ld.shared.f32 	%f110, [%r50+-64];
	fma.rn.f32 	%f189, %f110, %f109, %f189;
	ld.shared.f32 	%f111, [%r50];
	fma.rn.f32 	%f173, %f111, %f109, %f173;
	fma.rn.f32 	%f181, %f110, %f108, %f181;
	fma.rn.f32 	%f165, %f111, %f108, %f165;
	ld.shared.f32 	%f112, [%r50+-60];
	fma.rn.f32 	%f188, %f112, %f109, %f188;
	ld.shared.f32 	%f113, [%r50+4];
	fma.rn.f32 	%f172, %f113, %f109, %f172;
	fma.rn.f32 	%f180, %f112, %f108, %f180;
	fma.rn.f32 	%f164, %f113, %f108, %f164;
	ld.shared.f32 	%f114, [%r50+-56];
	fma.rn.f32 	%f187, %f114, %f109, %f187;
	ld.shared.f32 	%f115, [%r50+8];
	fma.rn.f32 	%f171, %f115, %f109, %f171;
	fma.rn.f32 	%f179, %f114, %f108, %f179;
	fma.rn.f32 	%f163, %f115, %f108, %f163;
	ld.shared.f32 	%f116, [%r50+-52];
	fma.rn.f32 	%f186, %f116, %f109, %f186;
	ld.shared.f32 	%f117, [%r50+12];
	fma.rn.f32 	%f170, %f117, %f109, %f170;
	fma.rn.f32 	%f178, %f116, %f108, %f178;
	fma.rn.f32 	%f162, %f117, %f108, %f162;
	ld.shared.f32 	%f118, [%r50+-48];
	fma.rn.f32 	%f185, %f118, %f109, %f185;
	ld.shared.f32 	%f119, [%r50+16];
	fma.rn.f32 	%f169, %f119, %f109, %f169;
	fma.rn.f32 	%f177, %f118, %f108, %f177;
	fma.rn.f32 	%f161, %f119, %f108, %f161;
	ld.shared.f32 	%f120, [%r50+-44];
	fma.rn.f32 	%f184, %f120, %f109, %f184;
	ld.shared.f32 	%f121, [%r50+20];
	fma.rn.f32 	%f168, %f121, %f109, %f168;
	fma.rn.f32 	%f176, %f120, %f108, %f176;
	fma.rn.f32 	%f160, %f121, %f108, %f160;
	ld.shared.f32 	%f122, [%r50+-40];
	fma.rn.f32 	%f183, %f122, %f109, %f183;
	ld.shared.f32 	%f123, [%r50+24];
	fma.rn.f32 	%f167, %f123, %f109, %f167;
	fma.rn.f32 	%f175, %f122, %f108, %f175;
	fma.rn.f32 	%f159, %f123, %f108, %f159;
	ld.shared.f32 	%f124, [%r50+-36];
	fma.rn.f32 	%f182, %f124, %f109, %f182;
	ld.shared.f32 	%f125, [%r50+28];
	fma.rn.f32 	%f166, %f125, %f109, %f166;
	fma.rn.f32 	%f174, %f124, %f108, %f174;
	fma.rn.f32 	%f158, %f125, %f108, %f158;
	add.s32 	%r55, %r55, 128;
	add.s32 	%r54, %r54, 784;
	setp.ne.s32 	%p9, %r55, 1088;
	@%p9 bra 	$L__BB31_6;
	add.s32 	%r53, %r53, 1;
	setp.ne.s32 	%p10, %r53, 8;
	@%p10 bra 	$L__BB31_1;
	ld.param.u64 	%rd15, [tvmgen_default_fused_nn_contrib_conv2d_winograd_without_weight_transform_add_nn_relu_kernel_1_param_0];
	mad.lo.s32 	%r51, %r2, 6272, %r4;
	mad.lo.s32 	%r52, %r20, 1568, %r51;
	cvta.to.global.u64 	%rd12, %rd15;
	mul.wide.u32 	%rd13, %r52, 4;
	add.s64 	%rd14, %rd12, %rd13;
	st.global.f32 	[%rd14], %f189;
	st.global.f32 	[%rd14+12544], %f173;
	st.global.f32 	[%rd14+392], %f181;
	st.global.f32 	[%rd14+12936], %f165;
	st.global.f32 	[%rd14+784], %f188;
	st.global.f32 	[%rd14+13328], %f172;
	st.global.f32 	[%rd14+1176], %f180;
	st.global.f32 	[%rd14+13720], %f164;
	st.global.f32 	[%rd14+1568], %f187;
	st.global.f32 	[%rd14+14112], %f171;
	st.global.f32 	[%rd14+1960], %f179;
	st.global.f32 	[%rd14+14504], %f163;
	st.global.f32 	[%rd14+2352], %f186;
	st.global.f32 	[%rd14+14896], %f170;
	st.global.f32 	[%rd14+2744], %f178;
	st.global.f32 	[%rd14+15288], %f162;
	st.global.f32 	[%rd14+3136], %f185;
	st.global.f32 	[%rd14+15680], %f169;
	st.global.f32 	[%rd14+3528], %f177;
	st.global.f32 	[%rd14+16072], %f161;
	st.global.f32 	[%rd14+3920], %f184;
	st.global.f32 	[%rd14+16464], %f168;
	st.global.f32 	[%rd14+4312], %f176;
	st.global.f32 	[%rd14+16856], %f160;
	st.global.f32 	[%rd14+4704], %f183;
	st.global.f32 	[%rd14+17248], %f167;
	st.global.f32 	[%rd14+5096], %f175;
	st.global.f32 	[%rd14+17640], %f159;
	st.global.f32 	[%rd14+5488], %f182;
	st.global.f32 	[%rd14+18032], %f166;
	st.global.f32 	[%rd14+5880], %f174;
	st.global.f32 	[%rd14+18424], %f158;
	ret;

}
	// .globl	tvmgen_default_fused_nn_global_avg_pool2d_kernel
.visible .entry tvmgen_default_fused_nn_global_avg_pool2d_kernel(
	.param .u64 .ptr .align 1 tvmgen_default_fused_nn_global_avg_pool2d_kernel_param_0,
	.param .u64 .ptr .align 1 tvmgen_default_fused_nn_global_avg_pool2d_kernel_param_1
)
.maxntid 1024
{
	.reg .pred 	%p<10>;
	.reg .b32 	%r<22>;
	.reg .b32 	%f<20>;
	.reg .b64 	%rd<9>;

	ld.param.u64 	%rd2, [tvmgen_default_fused_nn_global_avg_pool2d_kernel_param_0];
	ld.param.u64 	%rd3, [tvmgen_default_fused_nn_global_avg_pool2d_kernel_param_1];
	cvta.to.global.u64 	%rd4, %rd3;
	mov.u32 	%r1, %tid.x;
	mov.u32 	%r2, %ctaid.x;
	mov.u32 	%r3, %tid.y;
	mad.lo.s32 	%r5, %r3, 49, %r1;
	mad.lo.s32 	%r6, %r2, 1568, %r5;
	setp.gt.u32 	%p1, %r1, 48;
	mul.wide.u32 	%rd5, %r6, 4;
	add.s64 	%rd1, %rd4, %rd5;
	mov.f32 	%f19, 0f00000000;
	@%p1 bra 	$L__BB32_2;
	ld.global.nc.f32 	%f6, [%rd1];
	add.f32 	%f19, %f6, 0f00000000;
$L__BB32_2:
	setp.gt.u32 	%p2, %r1, 16;
	@%p2 bra 	$L__BB32_4;
	ld.global.nc.f32 	%f7, [%rd1+128];
	add.f32 	%f19, %f19, %f7;
$L__BB32_4:
	// begin inline asm
	activemask.b32 %r7;
	// end inline asm
	mov.b32 	%r8, %f19;
	shfl.sync.down.b32	%r9|%p3, %r8, 16, 31, 0;
	mov.b32 	%f8, %r9;
	add.f32 	%f9, %f19, %f8;
	mov.b32 	%r10, %f9;
	shfl.sync.down.b32	%r11|%p4, %r10, 8, 31, 0;
	mov.b32 	%f10, %r11;
	add.f32 	%f11, %f9, %f10;
	mov.b32 	%r12, %f11;
	shfl.sync.down.b32	%r13|%p5, %r12, 4, 31, 0;
	mov.b32 	%f12, %r13;
	add.f32 	%f13, %f11, %f12;
	mov.b32 	%r14, %f13;
	shfl.sync.down.b32	%r15|%p6, %r14, 2, 31, 0;
	mov.b32 	%f14, %r15;
	add.f32 	%f15, %f13, %f14;
	mov.b32 	%r16, %f15;
	shfl.sync.down.b32	%r17|%p7, %r16, 1, 31, 0;
	mov.b32 	%f16, %r17;
	add.f32 	%f17, %f15, %f16;
	shl.b32 	%r18, %r3, 5;
	mov.b32 	%r19, %f17;
	shfl.sync.idx.b32	%r4|%p8, %r19, %r18, 31, 0;
	setp.ne.s32 	%p9, %r1, 0;
	@%p9 bra 	$L__BB32_6;
	shl.b32 	%r20, %r2, 5;
	add.s32 	%r21, %r20, %r3;
	cvta.to.global.u64 	%rd6, %rd2;
	mul.wide.u32 	%rd7, %r21, 4;
	add.s64 	%rd8, %rd6, %rd7;
	st.global.u32 	[%rd8], %r4;
$L__BB32_6:
	ret;

}
	// .globl	tvmgen_default_fused_nn_conv2d_add_3_kernel
.visible .entry tvmgen_default_fused_nn_conv2d_add_3_kernel(
	.param .u64 .ptr .align 1 tvmgen_default_fused_nn_conv2d_add_3_kernel_param_0,
	.param .u64 .ptr .align 1 tvmgen_default_fused_nn_conv2d_add_3_kernel_param_1,
	.param .u64 .ptr .align 1 tvmgen_default_fused_nn_conv2d_add_3_kernel_param_2,
	.param .u64 .ptr .align 1 tvmgen_default_fused_nn_conv2d_add_3_kernel_param_3
)
.maxntid 112
{
	.reg .pred 	%p<20>;
	.reg .b32 	%r<82>;
	.reg .b32 	%f<144>;
	.reg .b64 	%rd<25>;
	// demoted variable
	.shared .align 4 .b8 _ZZ43tvmgen_default_fused_nn_conv2d_add_3_kernelE15pad_temp_shared[3136];
	// demoted variable
	.shared .align 4 .b8 _ZZ43tvmgen_default_fused_nn_conv2d_add_3_kernelE9p1_shared[2048];
	ld.param.u64 	%rd5, [tvmgen_default_fused_nn_conv2d_add_3_kernel_param_1];
	ld.param.u64 	%rd6, [tvmgen_default_fused_nn_conv2d_add_3_kernel_param_2];
	ld.param.u64 	%rd4, [tvmgen_default_fused_nn_conv2d_add_3_kernel_param_3];
	cvta.to.global.u64 	%rd1, %rd5;
	cvta.to.global.u64 	%rd2, %rd6;
	mov.u32 	%r22, %tid.z;
	mul.lo.s32 	%r23, %r22, 49;
	mov.u32 	%r24, %tid.y;
	mad.lo.s32 	%r1, %r24, 7, %r23;
	mul.lo.s32 	%r26, %r24, 5;
	mov.u32 	%r2, %ctaid.z;
	shl.b32 	%r27, %r2, 14;
	shl.b32 	%r28, %r22, 10;
	add.s32 	%r3, %r27, %r28;
	shl.b32 	%r29, %r22, 5;
	add.s32 	%r30, %r29, %r26;
	shr.u32 	%r31, %r26, 5;
	add.s32 	%r32, %r31, %r22;
	setp.lt.u32 	%p6, %r32, 16;
	setp.lt.u32 	%p7, %r24, 7;
	and.pred  	%p1, %p6, %p7;
	mul.lo.s32 	%r33, %r24, 160;
	and.b32  	%r34, %r33, 512;
	and.b32  	%r35, %r26, 15;
	or.b32  	%r4, %r35, %r34;
	shl.b32 	%r36, %r30, 2;
	mov.u32 	%r37, _ZZ43tvmgen_default_fused_nn_conv2d_add_3_kernelE9p1_shared;
	add.s32 	%r5, %r37, %r36;
	add.s32 	%r38, %r26, 1;
	shr.u32 	%r39, %r38, 5;
	add.s32 	%r40, %r39, %r22;
	setp.lt.u32 	%p8, %r40, 16;
	and.pred  	%p2, %p8, %p7;
	shl.b32 	%r41, %r38, 5;
	and.b32  	%r42, %r41, 512;
	and.b32  	%r43, %r38, 15;
	or.b32  	%r6, %r43, %r42;
	add.s32 	%r44, %r26, 2;
	shr.u32 	%r45, %r44, 5;
	add.s32 	%r46, %r45, %r22;
	setp.lt.u32 	%p9, %r46, 16;
	setp.lt.u32 	%p10, %r24, 6;
	and.pred  	%p3, %p9, %p10;
	shl.b32 	%r47, %r44, 5;
	and.b32  	%r48, %r47, 512;
	and.b32  	%r49, %r44, 15;
	or.b32  	%r7, %r49, %r48;
	add.s32 	%r50, %r26, 3;
	shr.u32 	%r51, %r50, 5;
	add.s32 	%r52, %r51, %r22;
	setp.lt.u32 	%p11, %r52, 16;
	and.pred  	%p4, %p11, %p10;
	shl.b32 	%r53, %r50, 5;
	and.b32  	%r54, %r53, 512;
	and.b32  	%r55, %r50, 15;
	or.b32  	%r8, %r55, %r54;
	add.s32 	%r56, %r26, 4;
	shr.u32 	%r57, %r56, 5;
	add.s32 	%r58, %r57, %r22;
	setp.lt.u32 	%p12, %r58, 16;
	and.pred  	%p5, %p12, %p10;
	shl.b32 	%r59, %r56, 5;
	and.b32  	%r60, %r59, 512;
	and.b32  	%r61, %r56, 15;
	or.b32  	%r9, %r61, %r60;
	shl.b32 	%r62, %r22, 6;
	add.s32 	%r63, %r62, %r37;
	add.s32 	%r10, %r63, 1028;
	mov.u32 	%r64, _ZZ43tvmgen_default_fused_nn_conv2d_add_3_kernelE15pad_temp_shared;
	mad.lo.s32 	%r65, %r24, 28, %r64;
	add.s32 	%r11, %r65, 220;
	mov.b32 	%r78, 0;
	mov.f32 	%f130, 0f00000000;
	not.pred 	%p13, %p1;
	not.pred 	%p14, %p2;
	not.pred 	%p15, %p3;
	not.pred 	%p16, %p4;
	not.pred 	%p17, %p5;
	mov.f32 	%f131, %f130;
	mov.f32 	%f132, %f130;
	mov.f32 	%f133, %f130;
	mov.f32 	%f134, %f130;
	mov.f32 	%f135, %f130;
	mov.f32 	%f136, %f130;
	mov.f32 	%f137, %f130;
	mov.f32 	%f138, %f130;
	mov.f32 	%f139, %f130;
	mov.f32 	%f140, %f130;
	mov.f32 	%f141, %f130;
	mov.f32 	%f142, %f130;
	mov.f32 	%f143, %f130;
$L__BB33_1:
	bar.sync 	0;
	mad.lo.s32 	%r66, %r78, 784, %r1;
	mul.wide.u32 	%rd7, %r66, 4;
	add.s64 	%rd8, %rd1, %rd7;
	ld.global.nc.f32 	%f44, [%rd8];
	shl.b32 	%r67, %r1, 2;
	mov.u32 	%r68, _ZZ43tvmgen_default_fused_nn_conv2d_add_3_kernelE15pad_temp_shared;
	add.s32 	%r69, %r68, %r67;
	st.shared.f32 	[%r69], %f44;
	ld.global.nc.f32 	%f45, [%rd8+4];
	st.shared.f32 	[%r69+4], %f45;
	ld.global.nc.f32 	%f46, [%rd8+8];
	st.shared.f32 	[%r69+8], %f46;
	ld.global.nc.f32 	%f47, [%rd8+12];
	st.shared.f32 	[%r69+12], %f47;
	ld.global.nc.f32 	%f48, [%rd8+16];
	st.shared.f32 	[%r69+16], %f48;
	ld.global.nc.f32 	%f49, [%rd8+20];
	st.shared.f32 	[%r69+20], %f49;
	ld.global.nc.f32 	%f50, [%rd8+24];
	st.shared.f32 	[%r69+24], %f50;
	shl.b32 	%r70, %r78, 4;
	add.s32 	%r13, %r3, %r70;
	@%p13 bra 	$L__BB33_3;
	add.s32 	%r71, %r13, %r4;
	mul.wide.u32 	%rd9, %r71, 4;
	add.s64 	%rd10, %rd2, %rd9;
	ld.global.nc.f32 	%f51, [%rd10];
	st.shared.f32 	[%r5], %f51;
$L__BB33_3:
	@%p14 bra 	$L__BB33_5;
	add.s32 	%r72, %r13, %r6;
	mul.wide.u32 	%rd11, %r72, 4;
	add.s64 	%rd12, %rd2, %rd11;
	ld.global.nc.f32 	%f52, [%rd12];
	st.shared.f32 	[%r5+4], %f52;
$L__BB33_5:
	@%p15 bra 	$L__BB33_7;
	add.s32 	%r73, %r13, %r7;
	mul.wide.u32 	%rd13, %r73, 4;
	add.s64 	%rd14, %rd2, %rd13;
	ld.global.nc.f32 	%f53, [%rd14];
	st.shared.f32 	[%r5+8], %f53;
$L__BB33_7:
	@%p16 bra 	$L__BB33_9;
	add.s32 	%r74, %r13, %r8;
	mul.wide.u32 	%rd15, %r74, 4;
	add.s64 	%rd16, %rd2, %rd15;
	ld.global.nc.f32 	%f54, [%rd16];
	st.shared.f32 	[%r5+12], %f54;
$L__BB33_9:
	@%p17 bra 	$L__BB33_11;
	add.s32 	%r75, %r13, %r9;
	mul.wide.u32 	%rd17, %r75, 4;
	add.s64 	%rd18, %rd2, %rd17;
	ld.global.nc.f32 	%f55, [%rd18];
	st.shared.f32 	[%r5+16], %f55;
$L__BB33_11:
	bar.sync 	0;
	mov.b32 	%r81, 1024;
	mov.u32 	%r79, %r11;
	mov.u32 	%r80, %r10;
$L__BB33_12:
	ld.shared.f32 	%f56, [%r80+-4];
	ld.shared.f32 	%f57, [%r80+-1028];
	ld.shared.f32 	%f58, [%r79+-220];
	fma.rn.f32 	%f59, %f58, %f57, %f143;
	fma.rn.f32 	%f60, %f58, %f56, %f136;
	ld.shared.f32 	%f61, [%r79+-216];
	fma.rn.f32 	%f62, %f61, %f57, %f142;
	fma.rn.f32 	%f63, %f61, %f56, %f135;
	ld.shared.f32 	%f64, [%r79+-212];
	fma.rn.f32 	%f65, %f64, %f57, %f141;
	fma.rn.f32 	%f66, %f64, %f56, %f134;
	ld.shared.f32 	%f67, [%r79+-208];
	fma.rn.f32 	%f68, %f67, %f57, %f140;
	fma.rn.f32 	%f69, %f67, %f56, %f133;
	ld.shared.f32 	%f70, [%r79+-204];
	fma.rn.f32 	%f71, %f70, %f57, %f139;
	fma.rn.f32 	%f72, %f70, %f56, %f132;
	ld.shared.f32 	%f73, [%r79+-200];
	fma.rn.f32 	%f74, %f73, %f57, %f138;
	fma.rn.f32 	%f75, %f73, %f56, %f131;
	ld.shared.f32 	%f76, [%r79+-196];
	fma.rn.f32 	%f77, %f76, %f57, %f137;
	fma.rn.f32 	%f78, %f76, %f56, %f130;
	ld.shared.f32 	%f79, [%r80];
	ld.shared.f32 	%f80, [%r80+-1024];
	ld.shared.f32 	%f81, [%r79+-24];
	fma.rn.f32 	%f143, %f81, %f80, %f59;
	fma.rn.f32 	%f136, %f81, %f79, %f60;
	ld.shared.f32 	%f82, [%r79+-20];
	fma.rn.f32 	%f142, %f82, %f80, %f62;
	fma.rn.f32 	%f135, %f82, %f79, %f63;
	ld.shared.f32 	%f83, [%r79+-16];
	fma.rn.f32 	%f141, %f83, %f80, %f65;
	fma.rn.f32 	%f134, %f83, %f79, %f66;
	ld.shared.f32 	%f84, [%r79+-12];
	fma.rn.f32 	%f140, %f84, %f80, %f68;
	fma.rn.f32 	%f133, %f84, %f79, %f69;
	ld.shared.f32 	%f85, [%r79+-8];
	fma.rn.f32 	%f139, %f85, %f80, %f71;
	fma.rn.f32 	%f132, %f85, %f79, %f72;
	ld.shared.f32 	%f86, [%r79+-4];
	fma.rn.f32 	%f138, %f86, %f80, %f74;
	fma.rn.f32 	%f131, %f86, %f79, %f75;
	ld.shared.f32 	%f87, [%r79];
	fma.rn.f32 	%f137, %f87, %f80, %f77;
	fma.rn.f32 	%f130, %f87, %f79, %f78;
	add.s32 	%r81, %r81, 8;
	add.s32 	%r80, %r80, 8;
	add.s32 	%r79, %r79, 392;
	setp.ne.s32 	%p18, %r81, 1088;
	@%p18 bra 	$L__BB33_12;
	add.s32 	%r78, %r78, 1;
	setp.ne.s32 	%p19, %r78, 32;
	@%p19 bra 	$L__BB33_1;
	ld.param.u64 	%rd24, [tvmgen_default_fused_nn_conv2d_add_3_kernel_param_0];
	mad.lo.s32 	%r77, %r2, 1568, %r1;
	cvta.to.global.u64 	%rd19, %rd4;
	cvta.to.global.u64 	%rd20, %rd24;
	mul.wide.u32 	%rd21, %r77, 4;
	add.s64 	%rd22, %rd19, %rd21;
	ld.global.nc.f32 	%f88, [%rd22];
	add.f32 	%f89, %f143, %f88;
	add.s64 	%rd23, %rd20, %rd21;
	st.global.f32 	[%rd23], %f89;
	ld.global.nc.f32 	%f90, [%rd22+3136];
	add.f32 	%f91, %f136, %f90;
	st.global.f32 	[%rd23+3136], %f91;
	ld.global.nc.f32 	%f92, [%rd22+4];
	add.f32 	%f93, %f142, %f92;
	st.global.f32 	[%rd23+4], %f93;
	ld.global.nc.f32 	%f94, [%rd22+3140];
	add.f32 	%f95, %f135, %f94;
	st.global.f32 	[%rd23+3140], %f95;
	ld.global.nc.f32 	%f96, [%rd22+8];
	add.f32 	%f97, %f141, %f96;
	st.global.f32 	[%rd23+8], %f97;
	ld.global.nc.f32 	%f98, [%rd22+3144];
	add.f32 	%f99, %f134, %f98;
	st.global.f32 	[%rd23+3144], %f99;
	ld.global.nc.f32 	%f100, [%rd22+12];
	add.f32 	%f101, %f140, %f100;
	st.global.f32 	[%rd23+12], %f101;
	ld.global.nc.f32 	%f102, [%rd22+3148];
	add.f32 	%f103, %f133, %f102;
	st.global.f32 	[%rd23+3148], %f103;
	ld.global.nc.f32 	%f104, [%rd22+16];
	add.f32 	%f105, %f139, %f104;
	st.global.f32 	[%rd23+16], %f105;
	ld.global.nc.f32 	%f106, [%rd22+3152];
	add.f32 	%f107, %f132, %f106;
	st.global.f32 	[%rd23+3152], %f107;
	ld.global.nc.f32 	%f108, [%rd22+20];
	add.f32 	%f109, %f138, %f108;
	st.global.f32 	[%rd23+20], %f109;
	ld.global.nc.f32 	%f110, [%rd22+3156];
	add.f32 	%f111, %f131, %f110;
	st.global.f32 	[%rd23+3156], %f111;
	ld.global.nc.f32 	%f112, [%rd22+24];
	add.f32 	%f113, %f137, %f112;
	st.global.f32 	[%rd23+24], %f113;
	ld.global.nc.f32 	%f114, [%rd22+3160];
	add.f32 	%f115, %f130, %f114;
	st.global.f32 	[%rd23+3160], %f115;
	ret;

}
	// .globl	tvmgen_default_fused_add_nn_relu_1_kernel
.visible .entry tvmgen_default_fused_add_nn_relu_1_kernel(
	.param .u64 .ptr .align 1 tvmgen_default_fused_add_nn_relu_1_kernel_param_0,
	.param .u64 .ptr .align 1 tvmgen_default_fused_add_nn_relu_1_kernel_param_1,
	.param .u64 .ptr .align 1 tvmgen_default_fused_add_nn_relu_1_kernel_param_2
)
.maxntid 1024
{
	.reg .pred 	%p<3>;
	.reg .b32 	%r<13>;
	.reg .b32 	%f<9>;
	.reg .b64 	%rd<17>;

	ld.param.u64 	%rd4, [tvmgen_default_fused_add_nn_relu_1_kernel_param_0];
	ld.param.u64 	%rd5, [tvmgen_default_fused_add_nn_relu_1_kernel_param_1];
	ld.param.u64 	%rd6, [tvmgen_default_fused_add_nn_relu_1_kernel_param_2];
	cvta.to.global.u64 	%rd1, %rd4;
	cvta.to.global.u64 	%rd2, %rd6;
	cvta.to.global.u64 	%rd3, %rd5;
	mov.u32 	%r1, %ctaid.x;
	shl.b32 	%r4, %r1, 10;
	mov.u32 	%r5, %tid.x;
	or.b32  	%r2, %r4, %r5;
	shl.b32 	%r6, %r1, 6;
	shr.u32 	%r7, %r5, 4;
	or.b32  	%r3, %r7, %r6;
	setp.gt.u32 	%p1, %r1, 391;
	@%p1 bra 	$L__BB34_2;
	mul.wide.u32 	%rd7, %r2, 4;
	add.s64 	%rd8, %rd3, %rd7;
	ld.global.nc.f32 	%f1, [%rd8];
	mul.hi.u32 	%r8, %r3, 1402438301;
	shr.u32 	%r9, %r8, 4;
	mul.wide.u32 	%rd9, %r9, 4;
	add.s64 	%rd10, %rd2, %rd9;
	ld.global.nc.f32 	%f2, [%rd10];
	add.f32 	%f3, %f1, %f2;
	max.f32 	%f4, %f3, 0f00000000;
	add.s64 	%rd11, %rd1, %rd7;
	st.global.f32 	[%rd11], %f4;
$L__BB34_2:
	setp.gt.u32 	%p2, %r1, 135;
	@%p2 bra 	$L__BB34_4;
	mul.wide.u32 	%rd12, %r2, 4;
	add.s64 	%rd13, %rd3, %rd12;
	ld.global.nc.f32 	%f5, [%rd13+1048576];
	add.s32 	%r10, %r3, 16384;
	mul.hi.u32 	%r11, %r10, 1402438301;
	shr.u32 	%r12, %r11, 4;
	mul.wide.u32 	%rd14, %r12, 4;
	add.s64 	%rd15, %rd2, %rd14;
	ld.global.nc.f32 	%f6, [%rd15];
	add.f32 	%f7, %f5, %f6;
	max.f32 	%f8, %f7, 0f00000000;
	add.s64 	%rd16, %rd1, %rd12;
	st.global.f32 	[%rd16+1048576], %f8;
$L__BB34_4:
	ret;

}
	// .globl	tvmgen_default_fused_nn_conv2d_add_nn_relu_3_kernel
.visible .entry tvmgen_default_fused_nn_conv2d_add_nn_relu_3_kernel(
	.param .u64 .ptr .align 1 tvmgen_default_fused_nn_conv2d_add_nn_relu_3_kernel_param_0,
	.param .u64 .ptr .align 1 tvmgen_default_fused_nn_conv2d_add_nn_relu_3_kernel_param_1,
	.param .u64 .ptr .align 1 tvmgen_default_fused_nn_conv2d_add_nn_relu_3_kernel_param_2,
	.param .u64 .ptr .align 1 tvmgen_default_fused_nn_conv2d_add_nn_relu_3_kernel_param_3
)
.maxntid 896
{
	.reg .pred 	%p<14>;
	.reg .b16 	%rs<5>;
	.reg .b32 	%r<54>;
	.reg .b32 	%f<152>;
	.reg .b64 	%rd<33>;
	// demoted variable
	.shared .align 4 .b8 _ZZ51tvmgen_default_fused_nn_conv2d_add_nn_relu_3_kernelE15pad_temp_shared[3520];
	// demoted variable
	.shared .align 4 .b8 _ZZ51tvmgen_default_fused_nn_conv2d_add_nn_relu_3_kernelE9p1_shared[8192];
	ld.param.u64 	%rd13, [tvmgen_default_fused_nn_conv2d_add_nn_relu_3_kernel_param_0];
	ld.param.u64 	%rd15, [tvmgen_default_fused_nn_conv2d_add_nn_relu_3_kernel_param_1];
	ld.param.u64 	%rd16, [tvmgen_default_fused_nn_conv2d_add_nn_relu_3_kernel_param_2];
	ld.param.u64 	%rd14, [tvmgen_default_fused_nn_conv2d_add_nn_relu_3_kernel_param_3];
	cvta.to.global.u64 	%rd17, %rd16;
	cvta.to.global.u64 	%rd18, %rd15;
	mov.u32 	%r1, %tid.z;
	mov.u32 	%r2, %tid.x;
	shr.u32 	%r12, %r2, 1;
	mad.lo.s32 	%r3, %r1, 7, %r12;
	mad.lo.s32 	%r13, %r1, 14, %r2;
	cvt.u16.u32 	%rs1, %r13;
	mul.hi.u16 	%rs2, %rs1, 1192;
	mul.wide.u16 	%r14, %rs2, 3136;
	mov.u32 	%r4, %ctaid.y;
	mul.lo.s16 	%rs3, %rs2, 55;
	sub.s16 	%rs4, %rs1, %rs3;
	cvt.u32.u16 	%r15, %rs4;
	shl.b32 	%r16, %r13, 2;
	mov.u32 	%r17, _ZZ51tvmgen_default_fused_nn_conv2d_add_nn_relu_3_kernelE15pad_temp_shared;
	add.s32 	%r5, %r17, %r16;
	mul.lo.s32 	%r18, %r2, 3;
	shr.u32 	%r19, %r18, 5;
	add.s32 	%r20, %r19, %r1;
	setp.lt.u32 	%p4, %r20, 64;
	setp.lt.u32 	%p5, %r2, 11;
	and.pred  	%p1, %p5, %p4;
	shl.b32 	%r21, %r1, 9;
	mul.lo.s32 	%r22, %r2, 48;
	and.b32  	%r23, %r22, 768;
	add.s32 	%r24, %r23, %r21;
	and.b32  	%r25, %r18, 15;
	or.b32  	%r26, %r24, %r25;
	shl.b32 	%r27, %r1, 5;
	add.s32 	%r28, %r27, %r18;
	shl.b32 	%r29, %r28, 2;
	mov.u32 	%r30, _ZZ51tvmgen_default_fused_nn_conv2d_add_nn_relu_3_kernelE9p1_shared;
	add.s32 	%r6, %r30, %r29;
	add.s32 	%r31, %r18, 1;
	shr.u32 	%r32, %r31, 5;
	add.s32 	%r33, %r32, %r1;
	setp.lt.u32 	%p6, %r33, 64;
	and.pred  	%p2, %p5, %p6;
	add.s32 	%r34, %r22, 16;
	and.b32  	%r35, %r34, 1792;
	add.s32 	%r36, %r35, %r21;
	and.b32  	%r37, %r31, 15;
	or.b32  	%r38, %r36, %r37;
	add.s32 	%r39, %r18, 2;
	shr.u32 	%r40, %r39, 5;
	add.s32 	%r41, %r40, %r1;
	setp.lt.u32 	%p7, %r41, 64;
	setp.lt.u32 	%p8, %r2, 10;
	and.pred  	%p3, %p8, %p7;
	add.s32 	%r42, %r22, 32;
	and.b32  	%r43, %r42, 1792;
	and.b32  	%r44, %r39, 15;
	shl.b32 	%r45, %r2, 3;
	add.s32 	%r7, %r17, %r45;
	shl.b32 	%r46, %r1, 6;
	add.s32 	%r8, %r30, %r46;
	add.s32 	%r47, %r21, %r43;
	or.b32  	%r48, %r47, %r44;
	mul.wide.u32 	%rd19, %r48, 4;
	add.s64 	%rd32, %rd17, %rd19;
	mul.wide.u32 	%rd20, %r38, 4;
	add.s64 	%rd31, %rd17, %rd20;
	mul.wide.u32 	%rd21, %r26, 4;
	add.s64 	%rd30, %rd17, %rd21;
	mad.lo.s32 	%r49, %r4, 112, %r14;
	add.s32 	%r50, %r49, %r15;
	mul.wide.u32 	%rd22, %r50, 4;
	add.s64 	%rd29, %rd18, %rd22;
	mov.f32 	%f148, 0f00000000;
	mov.b32 	%r53, 0;
	not.pred 	%p10, %p1;
	not.pred 	%p11, %p2;
	not.pred 	%p12, %p3;
	mov.f32 	%f149, %f148;
	mov.f32 	%f150, %f148;
	mov.f32 	%f151, %f148;
$L__BB35_1:
	setp.gt.u32 	%p9, %r3, 439;
	bar.sync 	0;
	@%p9 bra 	$L__BB35_3;
	ld.global.nc.f32 	%f10, [%rd29];
	st.shared.f32 	[%r5], %f10;
$L__BB35_3:
	@%p10 bra 	$L__BB35_5;
	ld.global.nc.f32 	%f11, [%rd30];
	st.shared.f32 	[%r6], %f11;
$L__BB35_5:
	@%p11 bra 	$L__BB35_7;
	ld.global.nc.f32 	%f12, [%rd31];
	st.shared.f32 	[%r6+4], %f12;
$L__BB35_7:
	@%p12 bra 	$L__BB35_9;
	ld.global.nc.f32 	%f13, [%rd32];
	st.shared.f32 	[%r6+8], %f13;
$L__BB35_9:
	bar.sync 	0;
	ld.shared.f32 	%f14, [%r7];
	ld.shared.f32 	%f15, [%r8];
	fma.rn.f32 	%f16, %f14, %f15, %f148;
	ld.shared.f32 	%f17, [%r8+4096];
	fma.rn.f32 	%f18, %f14, %f17, %f150;
	ld.shared.f32 	%f19, [%r7+112];
	fma.rn.f32 	%f20, %f19, %f15, %f149;
	fma.rn.f32 	%f21, %f19, %f17, %f151;
	ld.shared.f32 	%f22, [%r7+220];
	ld.shared.f32 	%f23, [%r8+4];
	fma.rn.f32 	%f24, %f22, %f23, %f16;
	ld.shared.f32 	%f25, [%r8+4100];
	fma.rn.f32 	%f26, %f22, %f25, %f18;
	ld.shared.f32 	%f27, [%r7+332];
	fma.rn.f32 	%f28, %f27, %f23, %f20;
	fma.rn.f32 	%f29, %f27, %f25, %f21;
	ld.shared.f32 	%f30, [%r7+440];
	ld.shared.f32 	%f31, [%r8+8];
	fma.rn.f32 	%f32, %f30, %f31, %f24;
	ld.shared.f32 	%f33, [%r8+4104];
	fma.rn.f32 	%f34, %f30, %f33, %f26;
	ld.shared.f32 	%f35, [%r7+552];
	fma.rn.f32 	%f36, %f35, %f31, %f28;
	fma.rn.f32 	%f37, %f35, %f33, %f29;
	ld.shared.f32 	%f38, [%r7+660];
	ld.shared.f32 	%f39, [%r8+12];
	fma.rn.f32 	%f40, %f38, %f39, %f32;
	ld.shared.f32 	%f41, [%r8+4108];
	fma.rn.f32 	%f42, %f38, %f41, %f34;
	ld.shared.f32 	%f43, [%r7+772];
	fma.rn.f32 	%f44, %f43, %f39, %f36;
	fma.rn.f32 	%f45, %f43, %f41, %f37;
	ld.shared.f32 	%f46, [%r7+880];
	ld.shared.f32 	%f47, [%r8+16];
	fma.rn.f32 	%f48, %f46, %f47, %f40;
	ld.shared.f32 	%f49, [%r8+4112];
	fma.rn.f32 	%f50, %f46, %f49, %f42;
	ld.shared.f32 	%f51, [%r7+992];
	fma.rn.f32 	%f52, %f51, %f47, %f44;
	fma.rn.f32 	%f53, %f51, %f49, %f45;
	ld.shared.f32 	%f54, [%r7+1100];
	ld.shared.f32 	%f55, [%r8+20];
	fma.rn.f32 	%f56, %f54, %f55, %f48;
	ld.shared.f32 	%f57, [%r8+4116];
	fma.rn.f32 	%f58, %f54, %f57, %f50;
	ld.shared.f32 	%f59, [%r7+1212];
	fma.rn.f32 	%f60, %f59, %f55, %f52;
	fma.rn.f32 	%f61, %f59, %f57, %f53;
	ld.shared.f32 	%f62, [%r7+1320];
	ld.shared.f32 	%f63, [%r8+24];
	fma.rn.f32 	%f64, %f62, %f63, %f56;
	ld.shared.f32 	%f65, [%r8+4120];
	fma.rn.f32 	%f66, %f62, %f65, %f58;
	ld.shared.f32 	%f67, [%r7+1432];
	fma.rn.f32 	%f68, %f67, %f63, %f60;
	fma.rn.f32 	%f69, %f67, %f65, %f61;
	ld.shared.f32 	%f70, [%r7+1540];
	ld.shared.f32 	%f71, [%r8+28];
	fma.rn.f32 	%f72, %f70, %f71, %f64;
	ld.shared.f32 	%f73, [%r8+4124];
	fma.rn.f32 	%f74, %f70, %f73, %f66;
	ld.shared.f32 	%f75, [%r7+1652];
	fma.rn.f32 	%f76, %f75, %f71, %f68;
	fma.rn.f32 	%f77, %f75, %f73, %f69;
	ld.shared.f32 	%f78, [%r7+1760];
	ld.shared.f32 	%f79, [%r8+32];
	fma.rn.f32 	%f80, %f78, %f79, %f72;
	ld.shared.f32 	%f81, [%r8+4128];
	fma.rn.f32 	%f82, %f78, %f81, %f74;
	ld.shared.f32 	%f83, [%r7+1872];
	fma.rn.f32 	%f84, %f83, %f79, %f76;
	fma.rn.f32 	%f85, %f83, %f81, %f77;
	ld.shared.f32 	%f86, [%r7+1980];
	ld.shared.f32 	%f87, [%r8+36];
	fma.rn.f32 	%f88, %f86, %f87, %f80;
	ld.shared.f32 	%f89, [%r8+4132];
	fma.rn.f32 	%f90, %f86, %f89, %f82;
	ld.shared.f32 	%f91, [%r7+2092];
	fma.rn.f32 	%f92, %f91, %f87, %f84;
	fma.rn.f32 	%f93, %f91, %f89, %f85;
	ld.shared.f32 	%f94, [%r7+2200];
	ld.shared.f32 	%f95, [%r8+40];
	fma.rn.f32 	%f96, %f94, %f95, %f88;
	ld.shared.f32 	%f97, [%r8+4136];
	fma.rn.f32 	%f98, %f94, %f97, %f90;
	ld.shared.f32 	%f99, [%r7+2312];
	fma.rn.f32 	%f100, %f99, %f95, %f92;
	fma.rn.f32 	%f101, %f99, %f97, %f93;
	ld.shared.f32 	%f102, [%r7+2420];
	ld.shared.f32 	%f103, [%r8+44];
	fma.rn.f32 	%f104, %f102, %f103, %f96;
	ld.shared.f32 	%f105, [%r8+4140];
	fma.rn.f32 	%f106, %f102, %f105, %f98;
	ld.shared.f32 	%f107, [%r7+2532];
	fma.rn.f32 	%f108, %f107, %f103, %f100;
	fma.rn.f32 	%f109, %f107, %f105, %f101;
	ld.shared.f32 	%f110, [%r7+2640];
	ld.shared.f32 	%f111, [%r8+48];
	fma.rn.f32 	%f112, %f110, %f111, %f104;
	ld.shared.f32 	%f113, [%r8+4144];
	fma.rn.f32 	%f114, %f110, %f113, %f106;
	ld.shared.f32 	%f115, [%r7+2752];
	fma.rn.f32 	%f116, %f115, %f111, %f108;
	fma.rn.f32 	%f117, %f115, %f113, %f109;
	ld.shared.f32 	%f118, [%r7+2860];
	ld.shared.f32 	%f119, [%r8+52];
	fma.rn.f32 	%f120, %f118, %f119, %f112;
	ld.shared.f32 	%f121, [%r8+4148];
	fma.rn.f32 	%f122, %f118, %f121, %f114;
	ld.shared.f32 	%f123, [%r7+2972];
	fma.rn.f32 	%f124, %f123, %f119, %f116;
	fma.rn.f32 	%f125, %f123, %f121, %f117;
	ld.shared.f32 	%f126, [%r7+3080];
	ld.shared.f32 	%f127, [%r8+56];
	fma.rn.f32 	%f128, %f126, %f127, %f120;
	ld.shared.f32 	%f129, [%r8+4152];
	fma.rn.f32 	%f130, %f126, %f129, %f122;
	ld.shared.f32 	%f131, [%r7+3192];
	fma.rn.f32 	%f132, %f131, %f127, %f124;
	fma.rn.f32 	%f133, %f131, %f129, %f125;
	ld.shared.f32 	%f134, [%r7+3300];
	ld.shared.f32 	%f135, [%r8+60];
	fma.rn.f32 	%f148, %f134, %f135, %f128;
	ld.shared.f32 	%f136, [%r8+4156];
	fma.rn.f32 	%f150, %f134, %f136, %f130;
	ld.shared.f32 	%f137, [%r7+3412];
	fma.rn.f32 	%f149, %f137, %f135, %f132;
	fma.rn.f32 	%f151, %f137, %f136, %f133;
	add.s32 	%r53, %r53, 1;
	add.s64 	%rd32, %rd32, 64;
	add.s64 	%rd31, %rd31, 64;
	add.s64 	%rd30, %rd30, 64;
	add.s64 	%rd29, %rd29, 200704;
	setp.ne.s32 	%p13, %r53, 16;
	@%p13 bra 	$L__BB35_1;
	cvta.to.global.u64 	%rd23, %rd14;
	cvta.to.global.u64 	%rd24, %rd13;
	mul.wide.u32 	%rd25, %r1, 4;
	add.s64 	%rd26, %rd23, %rd25;
	ld.global.nc.f32 	%f138, [%rd26];
	add.f32 	%f139, %f148, %f138;
	max.f32 	%f140, %f139, 0f00000000;
	mad.lo.s32 	%r51, %r4, 28, %r2;
	mad.lo.s32 	%r52, %r1, 784, %r51;
	mul.wide.u32 	%rd27, %r52, 4;
	add.s64 	%rd28, %rd24, %rd27;
	st.global.f32 	[%rd28], %f140;
	ld.global.nc.f32 	%f141, [%rd26+256];
	add.f32 	%f142, %f150, %f141;
	max.f32 	%f143, %f142, 0f00000000;
	st.global.f32 	[%rd28+200704], %f143;
	add.f32 	%f144, %f149, %f138;
	max.f32 	%f145, %f144, 0f00000000;
	st.global.f32 	[%rd28+56], %f145;
	add.f32 	%f146, %f151, %f141;
	max.f32 	%f147, %f146, 0f00000000;
	st.global.f32 	[%rd28+200760], %f147;
	ret;

}
	// .globl	tvmgen_default_fused_nn_conv2d_add_nn_relu_2_kernel
.visible .entry tvmgen_default_fused_nn_conv2d_add_nn_relu_2_kernel(
	.param .u64 .ptr .align 1 tvmgen_default_fused_nn_conv2d_add_nn_relu_2_kernel_param_0,
	.param .u64 .ptr .align 1 tvmgen_default_fused_nn_conv2d_add_nn_relu_2_kernel_param_1,
	.param .u64 .ptr .align 1 tvmgen_default_fused_nn_conv2d_add_nn_relu_2_kernel_param_2,
	.param .u64 .ptr .align 1 tvmgen_default_fused_nn_conv2d_add_nn_relu_2_kernel_param_3
)
.maxntid 224
{
	.reg .pred 	%p<14>;
	.reg .b16 	%rs<9>;
	.reg .b32 	%r<80>;
	.reg .b32 	%f<117>;
	.reg .b64 	%rd<23>;
	// demoted variable
	.shared .align 4 .b8 _ZZ51tvmgen_default_fused_nn_conv2d_add_nn_relu_2_kernelE15pad_temp_shared[3584];
	// demoted variable
	.shared .align 4 .b8 _ZZ51tvmgen_default_fused_nn_conv2d_add_nn_relu_2_kernelE9p1_shared[2048];
	ld.param.u64 	%rd5, [tvmgen_default_fused_nn_conv2d_add_nn_relu_2_kernel_param_1];
	ld.param.u64 	%rd6, [tvmgen_default_fused_nn_conv2d_add_nn_relu_2_kernel_param_2];
	cvta.to.global.u64 	%rd1, %rd5;
	cvta.to.global.u64 	%rd2, %rd6;
	mov.u32 	%r1, %tid.z;
	mov.u32 	%r23, %tid.x;
	cvt.u16.u32 	%rs1, %r23;
	and.b16  	%rs2, %rs1, 254;
	shr.u16 	%rs3, %rs2, 1;
	mul.lo.s16 	%rs4, %rs3, 147;
	shr.u16 	%rs5, %rs4, 10;
	mul.wide.u16 	%r24, %rs5, 3136;
	mov.u32 	%r25, %ctaid.y;
	mul.lo.s32 	%r3, %r25, 56;
	mul.lo.s16 	%rs6, %rs5, 14;
	sub.s16 	%rs7, %rs1, %rs6;
	shl.b16 	%rs8, %rs7, 2;
	cvt.u32.u16 	%r26, %rs8;
	and.b32  	%r27, %r26, 252;
	mad.lo.s32 	%r28, %r1, 6272, %r3;
	add.s32 	%r29, %r28, %r24;
	add.s32 	%r4, %r29, %r27;
	shl.b32 	%r30, %r23, 2;
	mad.lo.s32 	%r31, %r1, 112, %r30;
	mul.lo.s32 	%r32, %r23, 3;
	mov.u32 	%r5, %ctaid.z;
	shl.b32 	%r33, %r1, 6;
	add.s32 	%r34, %r33, %r32;
	shl.b32 	%r35, %r31, 2;
	mov.u32 	%r36, _ZZ51tvmgen_default_fused_nn_conv2d_add_nn_relu_2_kernelE15pad_temp_shared;
	add.s32 	%r6, %r36, %r35;
	shr.u32 	%r37, %r32, 6;
	add.s32 	%r38, %r37, %r1;
	setp.lt.u32 	%p4, %r38, 8;
	setp.lt.u32 	%p5, %r23, 22;
	and.pred  	%p1, %p4, %p5;
	mul.lo.s32 	%r39, %r23, 48;
	and.b32  	%r40, %r39, 768;
	and.b32  	%r41, %r32, 15;
	or.b32  	%r7, %r41, %r40;
	shl.b32 	%r42, %r34, 2;
	mov.u32 	%r43, _ZZ51tvmgen_default_fused_nn_conv2d_add_nn_relu_2_kernelE9p1_shared;
	add.s32 	%r8, %r43, %r42;
	add.s32 	%r44, %r32, 1;
	shr.u32 	%r45, %r44, 6;
	add.s32 	%r46, %r45, %r1;
	setp.lt.u32 	%p6, %r46, 8;
	setp.lt.u32 	%p7, %r23, 21;
	and.pred  	%p2, %p6, %p7;
	shl.b32 	%r47, %r44, 4;
	and.b32  	%r48, %r47, 768;
	and.b32  	%r49, %r44, 15;
	or.b32  	%r9, %r49, %r48;
	add.s32 	%r50, %r32, 2;
	shr.u32 	%r51, %r50, 6;
	add.s32 	%r52, %r51, %r1;
	setp.lt.u32 	%p8, %r52, 8;
	and.pred  	%p3, %p8, %p7;
	shl.b32 	%r53, %r50, 4;
	and.b32  	%r54, %r53, 768;
	and.b32  	%r55, %r50, 15;
	or.b32  	%r10, %r55, %r54;
	mov.f32 	%f109, 0f00000000;
	mov.b32 	%r76, 0;
	not.pred 	%p9, %p1;
	not.pred 	%p10, %p2;
	not.pred 	%p11, %p3;
	mov.f32 	%f110, %f109;
	mov.f32 	%f111, %f109;
	mov.f32 	%f112, %f109;
	mov.f32 	%f113, %f109;
	mov.f32 	%f114, %f109;
	mov.f32 	%f115, %f109;
	mov.f32 	%f116, %f109;
$L__BB36_1:
	bar.sync 	0;
	mad.lo.s32 	%r56, %r76, 50176, %r4;
	mul.wide.u32 	%rd7, %r56, 4;
	add.s64 	%rd8, %rd1, %rd7;
	ld.global.nc.f32 	%f26, [%rd8];
	st.shared.f32 	[%r6], %f26;
	ld.global.nc.f32 	%f27, [%rd8+4];
	st.shared.f32 	[%r6+4], %f27;
	ld.global.nc.f32 	%f28, [%rd8+8];
	st.shared.f32 	[%r6+8], %f28;
	ld.global.nc.f32 	%f29, [%rd8+12];
	st.shared.f32 	[%r6+12], %f29;
	shl.b32 	%r57, %r76, 4;
	shl.b32 	%r58, %r5, 13;
	shl.b32 	%r59, %r1, 10;
	add.s32 	%r60, %r58, %r59;
	add.s32 	%r12, %r60, %r57;
	@%p9 bra 	$L__BB36_3;
	add.s32 	%r61, %r12, %r7;
	mul.wide.u32 	%rd9, %r61, 4;
	add.s64 	%rd10, %rd2, %rd9;
	ld.global.nc.f32 	%f30, [%rd10];
	st.shared.f32 	[%r8], %f30;
$L__BB36_3:
	@%p10 bra 	$L__BB36_5;
	add.s32 	%r62, %r12, %r9;
	mul.wide.u32 	%rd11, %r62, 4;
	add.s64 	%rd12, %rd2, %rd11;
	ld.global.nc.f32 	%f31, [%rd12];
	st.shared.f32 	[%r8+4], %f31;
$L__BB36_5:
	@%p11 bra 	$L__BB36_7;
	add.s32 	%r63, %r12, %r10;
	mul.wide.u32 	%rd13, %r63, 4;
	add.s64 	%rd14, %rd2, %rd13;
	ld.global.nc.f32 	%f32, [%rd14];
	st.shared.f32 	[%r8+8], %f32;
$L__BB36_7:
	shl.b32 	%r65, %r23, 2;
	mov.u32 	%r66, _ZZ51tvmgen_default_fused_nn_conv2d_add_nn_relu_2_kernelE15pad_temp_shared;
	add.s32 	%r67, %r65, %r66;
	add.s32 	%r78, %r67, 448;
	shl.b32 	%r68, %r1, 6;
	mov.u32 	%r69, _ZZ51tvmgen_default_fused_nn_conv2d_add_nn_relu_2_kernelE9p1_shared;
	add.s32 	%r70, %r68, %r69;
	add.s32 	%r77, %r70, 1024;
	bar.sync 	0;
	mov.b32 	%r79, 448;
$L__BB36_8:
	ld.shared.f32 	%f33, [%r78+-448];
	ld.shared.f32 	%f34, [%r77+-1024];
	fma.rn.f32 	%f35, %f33, %f34, %f109;
	ld.shared.f32 	%f36, [%r77+-512];
	fma.rn.f32 	%f37, %f33, %f36, %f111;
	ld.shared.f32 	%f38, [%r77];
	fma.rn.f32 	%f39, %f33, %f38, %f113;
	ld.shared.f32 	%f40, [%r77+512];
	fma.rn.f32 	%f41, %f33, %f40, %f115;
	ld.shared.f32 	%f42, [%r78+-336];
	fma.rn.f32 	%f43, %f42, %f34, %f110;
	fma.rn.f32 	%f44, %f42, %f36, %f112;
	fma.rn.f32 	%f45, %f42, %f38, %f114;
	fma.rn.f32 	%f46, %f42, %f40, %f116;
	ld.shared.f32 	%f47, [%r78+-224];
	ld.shared.f32 	%f48, [%r77+-1020];
	fma.rn.f32 	%f49, %f47, %f48, %f35;
	ld.shared.f32 	%f50, [%r77+-508];
	fma.rn.f32 	%f51, %f47, %f50, %f37;
	ld.shared.f32 	%f52, [%r77+4];
	fma.rn.f32 	%f53, %f47, %f52, %f39;
	ld.shared.f32 	%f54, [%r77+516];
	fma.rn.f32 	%f55, %f47, %f54, %f41;
	ld.shared.f32 	%f56, [%r78+-112];
	fma.rn.f32 	%f57, %f56, %f48, %f43;
	fma.rn.f32 	%f58, %f56, %f50, %f44;
	fma.rn.f32 	%f59, %f56, %f52, %f45;
	fma.rn.f32 	%f60, %f56, %f54, %f46;
	ld.shared.f32 	%f61, [%r78];
	ld.shared.f32 	%f62, [%r77+-1016];
	fma.rn.f32 	%f63, %f61, %f62, %f49;
	ld.shared.f32 	%f64, [%r77+-504];
	fma.rn.f32 	%f65, %f61, %f64, %f51;
	ld.shared.f32 	%f66, [%r77+8];
	fma.rn.f32 	%f67, %f61, %f66, %f53;
	ld.shared.f32 	%f68, [%r77+520];
	fma.rn.f32 	%f69, %f61, %f68, %f55;
	ld.shared.f32 	%f70, [%r78+112];
	fma.rn.f32 	%f71, %f70, %f62, %f57;
	fma.rn.f32 	%f72, %f70, %f64, %f58;
	fma.rn.f32 	%f73, %f70, %f66, %f59;
	fma.rn.f32 	%f74, %f70, %f68, %f60;
	ld.shared.f32 	%f75, [%r78+224];
	ld.shared.f32 	%f76, [%r77+-1012];
	fma.rn.f32 	%f109, %f75, %f76, %f63;
	ld.shared.f32 	%f77, [%r77+-500];
	fma.rn.f32 	%f111, %f75, %f77, %f65;
	ld.shared.f32 	%f78, [%r77+12];
	fma.rn.f32 	%f113, %f75, %f78, %f67;
	ld.shared.f32 	%f79, [%r77+524];
	fma.rn.f32 	%f115, %f75, %f79, %f69;
	ld.shared.f32 	%f80, [%r78+336];
	fma.rn.f32 	%f110, %f80, %f76, %f71;
	fma.rn.f32 	%f112, %f80, %f77, %f72;
	fma.rn.f32 	%f114, %f80, %f78, %f73;
	fma.rn.f32 	%f116, %f80, %f79, %f74;
	add.s32 	%r79, %r79, 896;
	add.s32 	%r78, %r78, 896;
	add.s32 	%r77, %r77, 16;
	setp.ne.s32 	%p12, %r79, 4032;
	@%p12 bra 	$L__BB36_8;
	add.s32 	%r76, %r76, 1;
	setp.ne.s32 	%p13, %r76, 16;
	@%p13 bra 	$L__BB36_1;
	ld.param.u64 	%rd22, [tvmgen_default_fused_nn_conv2d_add_nn_relu_2_kernel_param_3];
	ld.param.u64 	%rd21, [tvmgen_default_fused_nn_conv2d_add_nn_relu_2_kernel_param_0];
	cvta.to.global.u64 	%rd15, %rd22;
	cvta.to.global.u64 	%rd16, %rd21;
	shl.b32 	%r71, %r5, 5;
	add.s32 	%r72, %r71, %r1;
	mul.wide.u32 	%rd17, %r72, 4;
	add.s64 	%rd18, %rd15, %rd17;
	ld.global.nc.f32 	%f81, [%rd18];
	add.f32 	%f82, %f109, %f81;
	max.f32 	%f83, %f82, 0f00000000;
	mad.lo.s32 	%r73, %r1, 3136, %r23;
	mad.lo.s32 	%r74, %r5, 100352, %r73;
	add.s32 	%r75, %r74, %r3;
	mul.wide.u32 	%rd19, %r75, 4;
	add.s64 	%rd20, %rd16, %rd19;
	st.global.f32 	[%rd20], %f83;
	ld.global.nc.f32 	%f84, [%rd18+32];
	add.f32 	%f85, %f111, %f84;
	max.f32 	%f86, %f85, 0f00000000;
	st.global.f32 	[%rd20+100352], %f86;
	ld.global.nc.f32 	%f87, [%rd18+64];
	add.f32 	%f88, %f113, %f87;
	max.f32 	%f89, %f88, 0f00000000;
	st.global.f32 	[%rd20+200704], %f89;
	ld.global.nc.f32 	%f90, [%rd18+96];
	add.f32 	%f91, %f115, %f90;
	max.f32 	%f92, %f91, 0f00000000;
	st.global.f32 	[%rd20+301056], %f92;
	add.f32 	%f93, %f110, %f81;
	max.f32 	%f94, %f93, 0f00000000;
	st.global.f32 	[%rd20+112], %f94;
	add.f32 	%f95, %f112, %f84;
	max.f32 	%f96, %f95, 0f00000000;
	st.global.f32 	[%rd20+100464], %f96;
	add.f32 	%f97, %f114, %f87;
	max.f32 	%f98, %f97, 0f00000000;
	st.global.f32 	[%rd20+200816], %f98;
	add.f32 	%f99, %f116, %f90;
	max.f32 	%f100, %f99, 0f00000000;
	st.global.f32 	[%rd20+301168], %f100;
	ret;

}
	// .globl	tvmgen_default_fused_nn_conv2d_kernel
.visible .entry tvmgen_default_fused_nn_conv2d_kernel(
	.param .u64 .ptr .align 1 tvmgen_default_fused_nn_conv2d_kernel_param_0,
	.param .u64 .ptr .align 1 tvmgen_default_fused_nn_conv2d_kernel_param_1,
	.param .u64 .ptr .align 1 tvmgen_default_fused_nn_conv2d_kernel_param_2
)
.maxntid 448
{
	.reg .pred 	%p<14>;
	.reg .b16 	%rs<11>;
	.reg .b32 	%r<102>;
	.reg .b32 	%f<121>;
	.reg .b64 	%rd<24>;
	// demoted variable
	.shared .align 4 .b8 _ZZ37tvmgen_default_fused_nn_conv2d_kernelE15pad_temp_shared[7168];
	// demoted variable
	.shared .align 4 .b8 _ZZ37tvmgen_default_fused_nn_conv2d_kernelE9p1_shared[4096];
	mov.u32 	%r19, %tid.z;
	mul.lo.s32 	%r1, %r19, 3136;
	mov.u32 	%r20, %ctaid.y;
	mul.lo.s32 	%r2, %r20, 224;
	mov.u32 	%r21, %tid.x;
	cvt.u16.u32 	%rs1, %r21;
	mul.hi.u16 	%rs2, %rs1, 9363;
	sub.s16 	%rs3, %rs1, %rs2;
	shr.u16 	%rs4, %rs3, 1;
	add.s16 	%rs5, %rs4, %rs2;
	shr.u16 	%rs6, %rs5, 2;
	mul.lo.s16 	%rs7, %rs6, 56;
	cvt.u32.u16 	%r23, %rs7;
	mov.u32 	%r24, %ctaid.x;
	mul.lo.s32 	%r3, %r24, 28;
	mul.lo.s16 	%rs8, %rs6, 7;
	sub.s16 	%rs9, %rs1, %rs8;
	shl.b16 	%rs10, %rs9, 2;
	cvt.u32.u16 	%r25, %rs10;
	add.s32 	%r26, %r2, %r1;
	add.s32 	%r27, %r26, %r3;
	add.s32 	%r28, %r27, %r23;
	add.s32 	%r4, %r28, %r25;
	mul.lo.s32 	%r29, %r21, 3;
	mov.u32 	%r5, %ctaid.z;
	shr.u32 	%r30, %r29, 6;
	add.s32 	%r31, %r30, %r19;
	setp.lt.u32 	%p4, %r31, 16;
	setp.lt.u32 	%p5, %r21, 22;
	and.pred  	%p1, %p4, %p5;
	add.s32 	%r32, %r29, 1;
	shr.u32 	%r33, %r32, 6;
	add.s32 	%r34, %r33, %r19;
	setp.lt.u32 	%p6, %r34, 16;
	setp.lt.u32 	%p7, %r21, 21;
	and.pred  	%p2, %p6, %p7;
	add.s32 	%r35, %r29, 2;
	shr.u32 	%r36, %r35, 6;
	add.s32 	%r37, %r36, %r19;
	setp.lt.u32 	%p8, %r37, 16;
	and.pred  	%p3, %p8, %p7;
	mov.b32 	%r98, 0;
	mov.f32 	%f105, 0f00000000;
	not.pred 	%p9, %p1;
	not.pred 	%p10, %p2;
	not.pred 	%p11, %p3;
	mov.f32 	%f106, %f105;
	mov.f32 	%f107, %f105;
	mov.f32 	%f108, %f105;
	mov.f32 	%f109, %f105;
	mov.f32 	%f110, %f105;
	mov.f32 	%f111, %f105;
	mov.f32 	%f112, %f105;
	mov.f32 	%f113, %f105;
	mov.f32 	%f114, %f105;
	mov.f32 	%f115, %f105;
	mov.f32 	%f116, %f105;
	mov.f32 	%f117, %f105;
	mov.f32 	%f118, %f105;
	mov.f32 	%f119, %f105;
	mov.f32 	%f120, %f105;
$L__BB37_1:
	ld.param.u64 	%rd20, [tvmgen_default_fused_nn_conv2d_kernel_param_1];
	shl.b32 	%r39, %r19, 6;
	mov.u32 	%r7, %tid.x;
	mad.lo.s32 	%r40, %r7, 3, %r39;
	shl.b32 	%r41, %r40, 2;
	mov.u32 	%r42, _ZZ37tvmgen_default_fused_nn_conv2d_kernelE9p1_shared;
	add.s32 	%r8, %r42, %r41;
	bar.sync 	0;
	mad.lo.s32 	%r43, %r98, 50176, %r4;
	cvta.to.global.u64 	%rd4, %rd20;
	mul.wide.u32 	%rd5, %r43, 4;
	add.s64 	%rd6, %rd4, %rd5;
	ld.global.nc.f32 	%f50, [%rd6];
	shl.b32 	%r44, %r7, 2;
	mad.lo.s32 	%r45, %r19, 112, %r44;
	shl.b32 	%r46, %r45, 2;
	mov.u32 	%r47, _ZZ37tvmgen_default_fused_nn_conv2d_kernelE15pad_temp_shared;
	add.s32 	%r48, %r47, %r46;
	st.shared.f32 	[%r48], %f50;
	ld.global.nc.f32 	%f51, [%rd6+4];
	st.shared.f32 	[%r48+4], %f51;
	ld.global.nc.f32 	%f52, [%rd6+8];
	st.shared.f32 	[%r48+8], %f52;
	ld.global.nc.f32 	%f53, [%rd6+12];
	st.shared.f32 	[%r48+12], %f53;
	@%p9 bra 	$L__BB37_3;
	ld.param.u64 	%rd21, [tvmgen_default_fused_nn_conv2d_kernel_param_2];
	mul.lo.s32 	%r49, %r7, 3;
	and.b32  	%r50, %r49, 15;
	mul.lo.s32 	%r51, %r7, 12;
	and.b32  	%r52, %r51, 192;
	or.b32  	%r53, %r50, %r52;
	shl.b32 	%r54, %r5, 12;
	shl.b32 	%r56, %r19, 8;
	add.s32 	%r57, %r54, %r56;
	shl.b32 	%r58, %r98, 4;
	add.s32 	%r59, %r57, %r58;
	add.s32 	%r60, %r59, %r53;
	cvta.to.global.u64 	%rd7, %rd21;
	mul.wide.u32 	%rd8, %r60, 4;
	add.s64 	%rd9, %rd7, %rd8;
	ld.global.nc.f32 	%f54, [%rd9];
	st.shared.f32 	[%r8], %f54;
$L__BB37_3:
	@%p10 bra 	$L__BB37_5;
	ld.param.u64 	%rd22, [tvmgen_default_fused_nn_conv2d_kernel_param_2];
	mad.lo.s32 	%r61, %r7, 3, 1;
	and.b32  	%r62, %r61, 15;
	shl.b32 	%r63, %r61, 2;
	and.b32  	%r64, %r63, 192;
	or.b32  	%r65, %r62, %r64;
	shl.b32 	%r66, %r5, 12;
	shl.b32 	%r68, %r19, 8;
	add.s32 	%r69, %r66, %r68;
	shl.b32 	%r70, %r98, 4;
	add.s32 	%r71, %r69, %r70;
	add.s32 	%r72, %r71, %r65;
	cvta.to.global.u64 	%rd10, %rd22;
	mul.wide.u32 	%rd11, %r72, 4;
	add.s64 	%rd12, %rd10, %rd11;
	ld.global.nc.f32 	%f55, [%rd12];
	st.shared.f32 	[%r8+4], %f55;
$L__BB37_5:
	@%p11 bra 	$L__BB37_7;
	ld.param.u64 	%rd23, [tvmgen_default_fused_nn_conv2d_kernel_param_2];
	mad.lo.s32 	%r73, %r7, 3, 2;
	and.b32  	%r74, %r73, 15;
	shl.b32 	%r75, %r73, 2;
	and.b32  	%r76, %r75, 192;
	or.b32  	%r77, %r74, %r76;
	shl.b32 	%r78, %r5, 12;
	shl.b32 	%r80, %r19, 8;
	add.s32 	%r81, %r78, %r80;
	shl.b32 	%r82, %r98, 4;
	add.s32 	%r83, %r81, %r82;
	add.s32 	%r84, %r83, %r77;
	cvta.to.global.u64 	%rd13, %rd23;
	mul.wide.u32 	%rd14, %r84, 4;
	add.s64 	%rd15, %rd13, %rd14;
	ld.global.nc.f32 	%f56, [%rd15];
	st.shared.f32 	[%r8+8], %f56;
$L__BB37_7:
	shl.b32 	%r87, %r19, 6;
	mov.u32 	%r88, _ZZ37tvmgen_default_fused_nn_conv2d_kernelE9p1_shared;
	add.s32 	%r89, %r87, %r88;
	add.s32 	%r100, %r89, 2048;
	shl.b32 	%r90, %r7, 2;
	mov.u32 	%r91, _ZZ37tvmgen_default_fused_nn_conv2d_kernelE15pad_temp_shared;
	add.s32 	%r92, %r90, %r91;
	add.s32 	%r99, %r92, 448;
	bar.sync 	0;
	mov.b32 	%r101, 2048;
$L__BB37_8:
	ld.shared.f32 	%f57, [%r100+1024];
	ld.shared.f32 	%f58, [%r100];
	ld.shared.f32 	%f59, [%r100+-1024];
	ld.shared.f32 	%f60, [%r100+-2048];
	ld.shared.f32 	%f61, [%r99+-448];
	fma.rn.f32 	%f62, %f61, %f60, %f120;
	fma.rn.f32 	%f63, %f61, %f59, %f116;
	fma.rn.f32 	%f64, %f61, %f58, %f112;
	fma.rn.f32 	%f65, %f61, %f57, %f108;
	ld.shared.f32 	%f66, [%r99+-336];
	fma.rn.f32 	%f67, %f66, %f60, %f119;
	fma.rn.f32 	%f68, %f66, %f59, %f115;
	fma.rn.f32 	%f69, %f66, %f58, %f111;
	fma.rn.f32 	%f70, %f66, %f57, %f107;
	ld.shared.f32 	%f71, [%r99+-224];
	fma.rn.f32 	%f72, %f71, %f60, %f118;
	fma.rn.f32 	%f73, %f71, %f59, %f114;
	fma.rn.f32 	%f74, %f71, %f58, %f110;
	fma.rn.f32 	%f75, %f71, %f57, %f106;
	ld.shared.f32 	%f76, [%r99+-112];
	fma.rn.f32 	%f77, %f76, %f60, %f117;
	fma.rn.f32 	%f78, %f76, %f59, %f113;
	fma.rn.f32 	%f79, %f76, %f58, %f109;
	fma.rn.f32 	%f80, %f76, %f57, %f105;
	ld.shared.f32 	%f81, [%r100+1028];
	ld.shared.f32 	%f82, [%r100+4];
	ld.shared.f32 	%f83, [%r100+-1020];
	ld.shared.f32 	%f84, [%r100+-2044];
	ld.shared.f32 	%f85, [%r99];
	fma.rn.f32 	%f120, %f85, %f84, %f62;
	fma.rn.f32 	%f116, %f85, %f83, %f63;
	fma.rn.f32 	%f112, %f85, %f82, %f64;
	fma.rn.f32 	%f108, %f85, %f81, %f65;
	ld.shared.f32 	%f86, [%r99+112];
	fma.rn.f32 	%f119, %f86, %f84, %f67;
	fma.rn.f32 	%f115, %f86, %f83, %f68;
	fma.rn.f32 	%f111, %f86, %f82, %f69;
	fma.rn.f32 	%f107, %f86, %f81, %f70;
	ld.shared.f32 	%f87, [%r99+224];
	fma.rn.f32 	%f118, %f87, %f84, %f72;
	fma.rn.f32 	%f114, %f87, %f83, %f73;
	fma.rn.f32 	%f110, %f87, %f82, %f74;
	fma.rn.f32 	%f106, %f87, %f81, %f75;
	ld.shared.f32 	%f88, [%r99+336];
	fma.rn.f32 	%f117, %f88, %f84, %f77;
	fma.rn.f32 	%f113, %f88, %f83, %f78;
	fma.rn.f32 	%f109, %f88, %f82, %f79;
	fma.rn.f32 	%f105, %f88, %f81, %f80;
	add.s32 	%r101, %r101, 8;
	add.s32 	%r100, %r100, 8;
	add.s32 	%r99, %r99, 896;
	setp.ne.s32 	%p12, %r101, 2112;
	@%p12 bra 	$L__BB37_8;
	add.s32 	%r98, %r98, 1;
	setp.ne.s32 	%p13, %r98, 4;
	@%p13 bra 	$L__BB37_1;
	ld.param.u64 	%rd19, [tvmgen_default_fused_nn_conv2d_kernel_param_0];
	mov.u32 	%r93, %tid.x;
	add.s32 	%r94, %r1, %r93;
	mad.lo.s32 	%r95, %r5, 200704, %r94;
	add.s32 	%r96, %r95, %r2;
	add.s32 	%r97, %r96, %r3;
	cvta.to.global.u64 	%rd16, %rd19;
	mul.wide.u32 	%rd17, %r97, 4;
	add.s64 	%rd18, %rd16, %rd17;
	st.global.f32 	[%rd18], %f120;
	st.global.f32 	[%rd18+200704], %f116;
	st.global.f32 	[%rd18+401408], %f112;
	st.global.f32 	[%rd18+602112], %f108;
	st.global.f32 	[%rd18+224], %f119;
	st.global.f32 	[%rd18+200928], %f115;
	st.global.f32 	[%rd18+401632], %f111;
	st.global.f32 	[%rd18+602336], %f107;
	st.global.f32 	[%rd18+448], %f118;
	st.global.f32 	[%rd18+201152], %f114;
	st.global.f32 	[%rd18+401856], %f110;
	st.global.f32 	[%rd18+602560], %f106;
	st.global.f32 	[%rd18+672], %f117;
	st.global.f32 	[%rd18+201376], %f113;
	st.global.f32 	[%rd18+402080], %f109;
	st.global.f32 	[%rd18+602784], %f105;
	ret;

}
	// .globl	tvmgen_default_fused_nn_contrib_conv2d_winograd_without_weight_transform_add_nn_relu_1_kernel
.visible .entry tvmgen_default_fused_nn_contrib_conv2d_winograd_without_weight_transform_add_nn_relu_1_kernel(
	.param .u64 .ptr .align 1 tvmgen_default_fused_nn_contrib_conv2d_winograd_without_weight_transform_add_nn_relu_1_kernel_param_0,
	.param .u64 .ptr .align 1 tvmgen_default_fused_nn_contrib_conv2d_winograd_without_weight_transform_add_nn_relu_1_kernel_param_1
)
.maxntid 128
{
	.reg .pred 	%p<24>;
	.reg .b32 	%r<22>;
	.reg .b32 	%f<105>;
	.reg .b64 	%rd<11>;

	ld.param.u64 	%rd3, [tvmgen_default_fused_nn_contrib_conv2d_winograd_without_weight_transform_add_nn_relu_1_kernel_param_0];
	ld.param.u64 	%rd4, [tvmgen_default_fused_nn_contrib_conv2d_winograd_without_weight_transform_add_nn_relu_1_kernel_param_1];
	cvta.to.global.u64 	%rd1, %rd4;
	mov.u32 	%r1, %ctaid.x;
	shl.b32 	%r6, %r1, 6;
	mov.u32 	%r7, %tid.x;
	shr.u32 	%r8, %r7, 1;
	or.b32  	%r9, %r6, %r8;
	mul.hi.u32 	%r10, %r9, 1402438301;
	shr.u32 	%r11, %r10, 5;
	mul.lo.s32 	%r12, %r11, 98;
	sub.s32 	%r2, %r9, %r12;
	shl.b32 	%r13, %r1, 1;
	add.s32 	%r3, %r13, %r7;
	mul.hi.u32 	%r14, %r3, -1840700269;
	shr.u32 	%r15, %r14, 3;
	mul.lo.s32 	%r16, %r15, 14;
	sub.s32 	%r17, %r3, %r16;
	shl.b32 	%r18, %r17, 1;
	mul.hi.u32 	%r19, %r9, -1840700269;
	shr.u32 	%r20, %r19, 2;
	setp.lt.u32 	%p3, %r2, 7;
	setp.eq.s32 	%p4, %r17, 0;
	mad.lo.s32 	%r5, %r20, 56, %r18;
	mul.wide.u32 	%rd5, %r5, 4;
	add.s64 	%rd2, %rd1, %rd5;
	mov.f32 	%f93, 0f00000000;
	or.pred  	%p5, %p3, %p4;
	@%p5 bra 	$L__BB38_2;
	ld.global.nc.f32 	%f30, [%rd2+-116];
	add.f32 	%f93, %f30, 0f00000000;
$L__BB38_2:
	setp.lt.u32 	%p6, %r2, 7;
	mov.f32 	%f94, 0f00000000;
	@%p6 bra 	$L__BB38_4;
	ld.global.nc.f32 	%f94, [%rd2+-112];
$L__BB38_4:
	setp.lt.u32 	%p7, %r2, 7;
	mov.f32 	%f95, 0f00000000;
	@%p7 bra 	$L__BB38_6;
	ld.global.nc.f32 	%f95, [%rd2+-108];
$L__BB38_6:
	setp.lt.u32 	%p8, %r2, 7;
	setp.lt.u32 	%p1, %r17, 13;
	not.pred 	%p10, %p1;
	mov.f32 	%f96, 0f00000000;
	or.pred  	%p11, %p8, %p10;
	@%p11 bra 	$L__BB38_8;
	ld.global.nc.f32 	%f96, [%rd2+-104];
$L__BB38_8:
	setp.eq.s32 	%p12, %r17, 0;
	mov.f32 	%f97, 0f00000000;
	@%p12 bra 	$L__BB38_10;
	ld.global.nc.f32 	%f97, [%rd2+-4];
$L__BB38_10:
	setp.gt.u32 	%p13, %r17, 12;
	mul.wide.s32 	%rd6, %r5, 4;
	add.s64 	%rd7, %rd1, %rd6;
	ld.global.nc.f32 	%f11, [%rd7];
	ld.global.nc.f32 	%f12, [%rd2+4];
	mov.f32 	%f98, 0f00000000;
	@%p13 bra 	$L__BB38_12;
	ld.global.nc.f32 	%f98, [%rd2+8];
$L__BB38_12:
	setp.eq.s32 	%p14, %r17, 0;
	mov.f32 	%f99, 0f00000000;
	@%p14 bra 	$L__BB38_14;
	ld.global.nc.f32 	%f99, [%rd2+108];
$L__BB38_14:
	setp.gt.u32 	%p15, %r17, 12;
	ld.global.nc.f32 	%f17, [%rd2+112];
	ld.global.nc.f32 	%f18, [%rd2+116];
	mov.f32 	%f100, 0f00000000;
	@%p15 bra 	$L__BB38_16;
	ld.global.nc.f32 	%f100, [%rd2+120];
$L__BB38_16:
	setp.eq.s32 	%p16, %r17, 0;
	setp.gt.u32 	%p17, %r2, 90;
	mov.f32 	%f101, 0f00000000;
	or.pred  	%p18, %p17, %p16;
	@%p18 bra 	$L__BB38_18;
	ld.global.nc.f32 	%f101, [%rd2+220];
$L__BB38_18:
	setp.gt.u32 	%p19, %r2, 90;
	mov.f32 	%f102, 0f00000000;
	@%p19 bra 	$L__BB38_20;
	ld.global.nc.f32 	%f102, [%rd2+224];
$L__BB38_20:
	setp.gt.u32 	%p21, %r2, 90;
	mov.f32 	%f103, 0f00000000;
	mov.pred 	%p23, 0;
	@%p21 bra 	$L__BB38_22;
	ld.global.nc.f32 	%f103, [%rd2+228];
	mov.pred 	%p23, %p1;
$L__BB38_22:
	mov.f32 	%f104, 0f00000000;
	not.pred 	%p22, %p23;
	@%p22 bra 	$L__BB38_24;
	ld.global.nc.f32 	%f104, [%rd2+232];
$L__BB38_24:
	cvta.to.global.u64 	%rd8, %rd3;
	sub.f32 	%f42, %f93, %f95;
	sub.f32 	%f43, %f42, %f99;
	add.f32 	%f44, %f43, %f18;
	mov.f32 	%f45, 0f00000000;
	sub.f32 	%f46, %f45, %f94;
	add.f32 	%f47, %f46, %f95;
	add.f32 	%f48, %f47, %f17;
	sub.f32 	%f49, %f48, %f18;
	add.f32 	%f50, %f94, 0f00000000;
	add.f32 	%f51, %f50, %f95;
	sub.f32 	%f52, %f51, %f17;
	sub.f32 	%f53, %f52, %f18;
	add.f32 	%f54, %f46, %f96;
	add.f32 	%f55, %f54, %f17;
	sub.f32 	%f56, %f55, %f100;
	sub.f32 	%f57, %f45, %f97;
	add.f32 	%f58, %f57, %f12;
	add.f32 	%f59, %f58, %f99;
	sub.f32 	%f60, %f59, %f18;
	add.f32 	%f61, %f11, 0f00000000;
	sub.f32 	%f62, %f61, %f12;
	sub.f32 	%f63, %f62, %f17;
	add.f32 	%f64, %f63, %f18;
	sub.f32 	%f65, %f45, %f11;
	sub.f32 	%f66, %f65, %f12;
	add.f32 	%f67, %f66, %f17;
	add.f32 	%f68, %f67, %f18;
	sub.f32 	%f69, %f61, %f98;
	sub.f32 	%f70, %f69, %f17;
	add.f32 	%f71, %f70, %f100;
	add.f32 	%f72, %f97, 0f00000000;
	sub.f32 	%f73, %f72, %f12;
	add.f32 	%f74, %f73, %f99;
	sub.f32 	%f75, %f74, %f18;
	add.f32 	%f76, %f65, %f12;
	sub.f32 	%f77, %f76, %f17;
	add.f32 	%f78, %f77, %f18;
	add.f32 	%f79, %f61, %f12;
	add.f32 	%f80, %f79, %f17;
	add.f32 	%f81, %f80, %f18;
	add.f32 	%f82, %f65, %f98;
	sub.f32 	%f83, %f82, %f17;
	add.f32 	%f84, %f83, %f100;
	add.f32 	%f85, %f58, %f101;
	sub.f32 	%f86, %f85, %f103;
	sub.f32 	%f87, %f62, %f102;
	add.f32 	%f88, %f87, %f103;
	add.f32 	%f89, %f66, %f102;
	add.f32 	%f90, %f89, %f103;
	sub.f32 	%f91, %f69, %f102;
	add.f32 	%f92, %f91, %f104;
	mad.lo.s32 	%r21, %r1, 126, %r3;
	mul.wide.u32 	%rd9, %r21, 4;
	add.s64 	%rd10, %rd8, %rd9;
	st.global.f32 	[%rd10], %f44;
	st.global.f32 	[%rd10+100352], %f49;
	st.global.f32 	[%rd10+200704], %f53;
	st.global.f32 	[%rd10+301056], %f56;
	st.global.f32 	[%rd10+401408], %f60;
	st.global.f32 	[%rd10+501760], %f64;
	st.global.f32 	[%rd10+602112], %f68;
	st.global.f32 	[%rd10+702464], %f71;
	st.global.f32 	[%rd10+802816], %f75;
	st.global.f32 	[%rd10+903168], %f78;
	st.global.f32 	[%rd10+1003520], %f81;
	st.global.f32 	[%rd10+1103872], %f84;
	st.global.f32 	[%rd10+1204224], %f86;
	st.global.f32 	[%rd10+1304576], %f88;
	st.global.f32 	[%rd10+1404928], %f90;
	st.global.f32 	[%rd10+1505280], %f92;
	ret;

}
	// .globl	tvmgen_default_fused_nn_conv2d_add_add_nn_relu_2_kernel
.visible .entry tvmgen_default_fused_nn_conv2d_add_add_nn_relu_2_kernel(
	.param .u64 .ptr .align 1 tvmgen_default_fused_nn_conv2d_add_add_nn_relu_2_kernel_param_0,
	.param .u64 .ptr .align 1 tvmgen_default_fused_nn_conv2d_add_add_nn_relu_2_kernel_param_1,
	.param .u64 .ptr .align 1 tvmgen_default_fused_nn_conv2d_add_add_nn_relu_2_kernel_param_2,
	.param .u64 .ptr .align 1 tvmgen_default_fused_nn_conv2d_add_add_nn_relu_2_kernel_param_3,
	.param .u64 .ptr .align 1 tvmgen_default_fused_nn_conv2d_add_add_nn_relu_2_kernel_param_4
)
.maxntid 224
{
	.reg .pred 	%p<24>;
	.reg .b32 	%r<89>;
	.reg .b32 	%f<170>;
	.reg .b64 	%rd<37>;
	// demoted variable
	.shared .align 4 .b8 _ZZ55tvmgen_default_fused_nn_conv2d_add_add_nn_relu_2_kernelE15pad_temp_shared[896];
	// demoted variable
	.shared .align 4 .b8 _ZZ55tvmgen_default_fused_nn_conv2d_add_add_nn_relu_2_kernelE9p1_shared[2048];
	ld.param.u64 	%rd13, [tvmgen_default_fused_nn_conv2d_add_add_nn_relu_2_kernel_param_0];
	ld.param.u64 	%rd16, [tvmgen_default_fused_nn_conv2d_add_add_nn_relu_2_kernel_param_1];
	ld.param.u64 	%rd17, [tvmgen_default_fused_nn_conv2d_add_add_nn_relu_2_kernel_param_2];
	ld.param.u64 	%rd14, [tvmgen_default_fused_nn_conv2d_add_add_nn_relu_2_kernel_param_3];
	cvta.to.global.u64 	%rd18, %rd17;
	cvta.to.global.u64 	%rd19, %rd16;
	mov.u32 	%r1, %tid.z;
	shr.u32 	%r15, %r1, 1;
	mov.u32 	%r16, %ctaid.y;
	mul.lo.s32 	%r2, %r16, 28;
	and.b32  	%r17, %r1, 1;
	setp.eq.b32 	%p1, %r17, 1;
	selp.b32 	%r18, 14, 0, %p1;
	mov.u32 	%r19, %tid.y;
	mul.lo.s32 	%r20, %r19, 7;
	mov.u32 	%r3, %tid.x;
	add.s32 	%r21, %r2, %r3;
	add.s32 	%r22, %r21, %r20;
	mad.lo.s32 	%r23, %r15, 196, %r22;
	add.s32 	%r24, %r23, %r18;
	add.s32 	%r25, %r20, %r3;
	mad.lo.s32 	%r26, %r1, 14, %r25;
	shl.b32 	%r27, %r26, 2;
	mov.u32 	%r28, _ZZ55tvmgen_default_fused_nn_conv2d_add_add_nn_relu_2_kernelE15pad_temp_shared;
	add.s32 	%r4, %r28, %r27;
	mul.lo.s32 	%r29, %r3, 3;
	shl.b32 	%r30, %r1, 5;
	shl.b32 	%r31, %r19, 4;
	add.s32 	%r32, %r30, %r31;
	add.s32 	%r5, %r32, %r29;
	mov.u32 	%r6, %ctaid.z;
	shl.b32 	%r33, %r6, 14;
	shl.b32 	%r34, %r1, 10;
	shl.b32 	%r35, %r19, 9;
	shl.b32 	%r36, %r3, 1;
	mad.lo.s32 	%r7, %r19, 14, %r36;
	shr.u32 	%r37, %r29, 4;
	add.s32 	%r8, %r37, %r19;
	mul.lo.s32 	%r38, %r3, 96;
	and.b32  	%r39, %r38, 256;
	and.b32  	%r40, %r29, 7;
	shl.b32 	%r41, %r5, 2;
	mov.u32 	%r42, _ZZ55tvmgen_default_fused_nn_conv2d_add_add_nn_relu_2_kernelE9p1_shared;
	add.s32 	%r9, %r42, %r41;
	add.s32 	%r43, %r29, 1;
	shr.u32 	%r44, %r43, 4;
	add.s32 	%r10, %r44, %r19;
	shl.b32 	%r45, %r43, 5;
	and.b32  	%r46, %r45, 256;
	and.b32  	%r47, %r43, 7;
	add.s32 	%r48, %r29, 2;
	shr.u32 	%r49, %r48, 4;
	add.s32 	%r11, %r49, %r19;
	shl.b32 	%r50, %r48, 5;
	and.b32  	%r51, %r50, 256;
	and.b32  	%r52, %r48, 7;
	add.s32 	%r53, %r33, %r34;
	add.s32 	%r54, %r53, %r35;
	or.b32  	%r55, %r54, %r51;
	or.b32  	%r56, %r55, %r52;
	mul.wide.u32 	%rd20, %r56, 4;
	add.s64 	%rd36, %rd18, %rd20;
	or.b32  	%r57, %r54, %r46;
	or.b32  	%r58, %r57, %r47;
	mul.wide.u32 	%rd21, %r58, 4;
	add.s64 	%rd35, %rd18, %rd21;
	or.b32  	%r59, %r54, %r39;
	or.b32  	%r60, %r59, %r40;
	mul.wide.u32 	%rd22, %r60, 4;
	add.s64 	%rd34, %rd18, %rd22;
	mul.wide.u32 	%rd23, %r24, 4;
	add.s64 	%rd33, %rd19, %rd23;
	mov.b32 	%r88, 0;
	mov.f32 	%f162, 0f00000000;
	mov.f32 	%f163, %f162;
	mov.f32 	%f164, %f162;
	mov.f32 	%f165, %f162;
	mov.f32 	%f166, %f162;
	mov.f32 	%f167, %f162;
	mov.f32 	%f168, %f162;
	mov.f32 	%f169, %f162;
$L__BB39_1:
	setp.gt.u32 	%p2, %r3, 5;
	setp.gt.u32 	%p3, %r8, 1;
	setp.gt.u32 	%p4, %r5, 511;
	shr.u32 	%r64, %r8, 1;
	add.s32 	%r65, %r64, %r1;
	setp.gt.u32 	%p5, %r65, 15;
	bar.sync 	0;
	ld.global.nc.f32 	%f18, [%rd33];
	st.shared.f32 	[%r4], %f18;
	or.pred  	%p6, %p5, %p4;
	or.pred  	%p7, %p6, %p3;
	or.pred  	%p8, %p7, %p2;
	@%p8 bra 	$L__BB39_3;
	ld.global.nc.f32 	%f19, [%rd34];
	st.shared.f32 	[%r9], %f19;
$L__BB39_3:
	setp.gt.u32 	%p9, %r3, 4;
	setp.gt.u32 	%p10, %r10, 1;
	setp.gt.u32 	%p11, %r5, 510;
	shr.u32 	%r69, %r10, 1;
	add.s32 	%r70, %r69, %r1;
	setp.gt.u32 	%p12, %r70, 15;
	or.pred  	%p13, %p12, %p11;
	or.pred  	%p14, %p13, %p10;
	or.pred  	%p15, %p14, %p9;
	@%p15 bra 	$L__BB39_5;
	ld.global.nc.f32 	%f20, [%rd35];
	st.shared.f32 	[%r9+4], %f20;
$L__BB39_5:
	setp.gt.u32 	%p16, %r11, 1;
	setp.gt.u32 	%p17, %r5, 509;
	shr.u32 	%r73, %r11, 1;
	add.s32 	%r74, %r73, %r1;
	setp.gt.u32 	%p18, %r74, 15;
	or.pred  	%p20, %p18, %p17;
	or.pred  	%p21, %p20, %p16;
	or.pred  	%p22, %p21, %p9;
	@%p22 bra 	$L__BB39_7;
	ld.global.nc.f32 	%f21, [%rd36];
	st.shared.f32 	[%r9+8], %f21;
$L__BB39_7:
	bar.sync 	0;
	shl.b32 	%r76, %r1, 5;
	mov.u32 	%r77, _ZZ55tvmgen_default_fused_nn_conv2d_add_add_nn_relu_2_kernelE9p1_shared;
	add.s32 	%r78, %r77, %r76;
	ld.shared.f32 	%f22, [%r78+1536];
	ld.shared.f32 	%f23, [%r78+1024];
	ld.shared.f32 	%f24, [%r78+512];
	ld.shared.f32 	%f25, [%r78];
	shl.b32 	%r79, %r7, 2;
	mov.u32 	%r80, _ZZ55tvmgen_default_fused_nn_conv2d_add_add_nn_relu_2_kernelE15pad_temp_shared;
	add.s32 	%r81, %r80, %r79;
	ld.shared.f32 	%f26, [%r81];
	fma.rn.f32 	%f27, %f26, %f25, %f169;
	fma.rn.f32 	%f28, %f26, %f24, %f167;
	fma.rn.f32 	%f29, %f26, %f23, %f165;
	fma.rn.f32 	%f30, %f26, %f22, %f163;
	ld.shared.f32 	%f31, [%r81+4];
	fma.rn.f32 	%f32, %f31, %f25, %f168;
	fma.rn.f32 	%f33, %f31, %f24, %f166;
	fma.rn.f32 	%f34, %f31, %f23, %f164;
	fma.rn.f32 	%f35, %f31, %f22, %f162;
	ld.shared.f32 	%f36, [%r78+1540];
	ld.shared.f32 	%f37, [%r78+1028];
	ld.shared.f32 	%f38, [%r78+516];
	ld.shared.f32 	%f39, [%r78+4];
	ld.shared.f32 	%f40, [%r81+112];
	fma.rn.f32 	%f41, %f40, %f39, %f27;
	fma.rn.f32 	%f42, %f40, %f38, %f28;
	fma.rn.f32 	%f43, %f40, %f37, %f29;
	fma.rn.f32 	%f44, %f40, %f36, %f30;
	ld.shared.f32 	%f45, [%r81+116];
	fma.rn.f32 	%f46, %f45, %f39, %f32;
	fma.rn.f32 	%f47, %f45, %f38, %f33;
	fma.rn.f32 	%f48, %f45, %f37, %f34;
	fma.rn.f32 	%f49, %f45, %f36, %f35;
	ld.shared.f32 	%f50, [%r78+1544];
	ld.shared.f32 	%f51, [%r78+1032];
	ld.shared.f32 	%f52, [%r78+520];
	ld.shared.f32 	%f53, [%r78+8];
	ld.shared.f32 	%f54, [%r81+224];
	fma.rn.f32 	%f55, %f54, %f53, %f41;
	fma.rn.f32 	%f56, %f54, %f52, %f42;
	fma.rn.f32 	%f57, %f54, %f51, %f43;
	fma.rn.f32 	%f58, %f54, %f50, %f44;
	ld.shared.f32 	%f59, [%r81+228];
	fma.rn.f32 	%f60, %f59, %f53, %f46;
	fma.rn.f32 	%f61, %f59, %f52, %f47;
	fma.rn.f32 	%f62, %f59, %f51, %f48;
	fma.rn.f32 	%f63, %f59, %f50, %f49;
	ld.shared.f32 	%f64, [%r78+1548];
	ld.shared.f32 	%f65, [%r78+1036];
	ld.shared.f32 	%f66, [%r78+524];
	ld.shared.f32 	%f67, [%r78+12];
	ld.shared.f32 	%f68, [%r81+336];
	fma.rn.f32 	%f69, %f68, %f67, %f55;
	fma.rn.f32 	%f70, %f68, %f66, %f56;
	fma.rn.f32 	%f71, %f68, %f65, %f57;
	fma.rn.f32 	%f72, %f68, %f64, %f58;
	ld.shared.f32 	%f73, [%r81+340];
	fma.rn.f32 	%f74, %f73, %f67, %f60;
	fma.rn.f32 	%f75, %f73, %f66, %f61;
	fma.rn.f32 	%f76, %f73, %f65, %f62;
	fma.rn.f32 	%f77, %f73, %f64, %f63;
	ld.shared.f32 	%f78, [%r78+1552];
	ld.shared.f32 	%f79, [%r78+1040];
	ld.shared.f32 	%f80, [%r78+528];
	ld.shared.f32 	%f81, [%r78+16];
	ld.shared.f32 	%f82, [%r81+448];
	fma.rn.f32 	%f83, %f82, %f81, %f69;
	fma.rn.f32 	%f84, %f82, %f80, %f70;
	fma.rn.f32 	%f85, %f82, %f79, %f71;
	fma.rn.f32 	%f86, %f82, %f78, %f72;
	ld.shared.f32 	%f87, [%r81+452];
	fma.rn.f32 	%f88, %f87, %f81, %f74;
	fma.rn.f32 	%f89, %f87, %f80, %f75;
	fma.rn.f32 	%f90, %f87, %f79, %f76;
	fma.rn.f32 	%f91, %f87, %f78, %f77;
	ld.shared.f32 	%f92, [%r78+1556];
	ld.shared.f32 	%f93, [%r78+1044];
	ld.shared.f32 	%f94, [%r78+532];
	ld.shared.f32 	%f95, [%r78+20];
	ld.shared.f32 	%f96, [%r81+560];
	fma.rn.f32 	%f97, %f96, %f95, %f83;
	fma.rn.f32 	%f98, %f96, %f94, %f84;
	fma.rn.f32 	%f99, %f96, %f93, %f85;
	fma.rn.f32 	%f100, %f96, %f92, %f86;
	ld.shared.f32 	%f101, [%r81+564];
	fma.rn.f32 	%f102, %f101, %f95, %f88;
	fma.rn.f32 	%f103, %f101, %f94, %f89;
	fma.rn.f32 	%f104, %f101, %f93, %f90;
	fma.rn.f32 	%f105, %f101, %f92, %f91;
	ld.shared.f32 	%f106, [%r78+1560];
	ld.shared.f32 	%f107, [%r78+1048];
	ld.shared.f32 	%f108, [%r78+536];
	ld.shared.f32 	%f109, [%r78+24];
	ld.shared.f32 	%f110, [%r81+672];
	fma.rn.f32 	%f111, %f110, %f109, %f97;
	fma.rn.f32 	%f112, %f110, %f108, %f98;
	fma.rn.f32 	%f113, %f110, %f107, %f99;
	fma.rn.f32 	%f114, %f110, %f106, %f100;
	ld.shared.f32 	%f115, [%r81+676];
	fma.rn.f32 	%f116, %f115, %f109, %f102;
	fma.rn.f32 	%f117, %f115, %f108, %f103;
	fma.rn.f32 	%f118, %f115, %f107, %f104;
	fma.rn.f32 	%f119, %f115, %f106, %f105;
	ld.shared.f32 	%f120, [%r78+1564];
	ld.shared.f32 	%f121, [%r78+1052];
	ld.shared.f32 	%f122, [%r78+540];
	ld.shared.f32 	%f123, [%r78+28];
	ld.shared.f32 	%f124, [%r81+784];
	fma.rn.f32 	%f169, %f124, %f123, %f111;
	fma.rn.f32 	%f167, %f124, %f122, %f112;
	fma.rn.f32 	%f165, %f124, %f121, %f113;
	fma.rn.f32 	%f163, %f124, %f120, %f114;
	ld.shared.f32 	%f125, [%r81+788];
	fma.rn.f32 	%f168, %f125, %f123, %f116;
	fma.rn.f32 	%f166, %f125, %f122, %f117;
	fma.rn.f32 	%f164, %f125, %f121, %f118;
	fma.rn.f32 	%f162, %f125, %f120, %f119;
	add.s32 	%r88, %r88, 1;
	add.s64 	%rd36, %rd36, 32;
	add.s64 	%rd35, %rd35, 32;
	add.s64 	%rd34, %rd34, 32;
	add.s64 	%rd33, %rd33, 6272;
	setp.ne.s32 	%p23, %r88, 32;
	@%p23 bra 	$L__BB39_1;
	ld.param.u64 	%rd32, [tvmgen_default_fused_nn_conv2d_add_add_nn_relu_2_kernel_param_4];
	cvta.to.global.u64 	%rd24, %rd32;
	mul.lo.s32 	%r82, %r1, 196;
	mad.lo.s32 	%r83, %r6, 12544, %r82;
	add.s32 	%r84, %r83, %r2;
	add.s32 	%r85, %r7, %r84;
	shl.b32 	%r86, %r6, 6;
	or.b32  	%r87, %r86, %r1;
	mul.wide.u32 	%rd25, %r87, 4;
	add.s64 	%rd26, %rd24, %rd25;
	ld.global.nc.f32 	%f126, [%rd26+192];
	ld.global.nc.f32 	%f127, [%rd26+128];
	ld.global.nc.f32 	%f128, [%rd26+64];
	ld.global.nc.f32 	%f129, [%rd26];
	cvta.to.global.u64 	%rd27, %rd14;
	cvta.to.global.u64 	%rd28, %rd13;
	mul.wide.u32 	%rd29, %r85, 4;
	add.s64 	%rd30, %rd27, %rd29;
	ld.global.nc.f32 	%f130, [%rd30];
	add.f32 	%f131, %f169, %f130;
	add.f32 	%f132, %f131, %f129;
	max.f32 	%f133, %f132, 0f00000000;
	add.s64 	%rd31, %rd28, %rd29;
	st.global.f32 	[%rd31], %f133;
	ld.global.nc.f32 	%f134, [%rd30+12544];
	add.f32 	%f135, %f167, %f134;
	add.f32 	%f136, %f135, %f128;
	max.f32 	%f137, %f136, 0f00000000;
	st.global.f32 	[%rd31+12544], %f137;
	ld.global.nc.f32 	%f138, [%rd30+25088];
	add.f32 	%f139, %f165, %f138;
	add.f32 	%f140, %f139, %f127;
	max.f32 	%f141, %f140, 0f00000000;
	st.global.f32 	[%rd31+25088], %f141;
	ld.global.nc.f32 	%f142, [%rd30+37632];
	add.f32 	%f143, %f163, %f142;
	add.f32 	%f144, %f143, %f126;
	max.f32 	%f145, %f144, 0f00000000;
	st.global.f32 	[%rd31+37632], %f145;
	ld.global.nc.f32 	%f146, [%rd30+4];
	add.f32 	%f147, %f168, %f146;
	add.f32 	%f148, %f147, %f129;
	max.f32 	%f149, %f148, 0f00000000;
	st.global.f32 	[%rd31+4], %f149;
	ld.global.nc.f32 	%f150, [%rd30+12548];
	add.f32 	%f151, %f166, %f150;
	add.f32 	%f152, %f151, %f128;
	max.f32 	%f153, %f152, 0f00000000;
	st.global.f32 	[%rd31+12548], %f153;
	ld.global.nc.f32 	%f154, [%rd30+25092];
	add.f32 	%f155, %f164, %f154;
	add.f32 	%f156, %f155, %f127;
	max.f32 	%f157, %f156, 0f00000000;
	st.global.f32 	[%rd31+25092], %f157;
	ld.global.nc.f32 	%f158, [%rd30+37636];
	add.f32 	%f159, %f162, %f158;
	add.f32 	%f160, %f159, %f126;
	max.f32 	%f161, %f160, 0f00000000;
	st.global.f32 	[%rd31+37636], %f161;
	ret;

}
	// .globl	tvmgen_default_fused_nn_contrib_conv2d_winograd_without_weight_transform_add_nn_relu_kernel
.visible .entry tvmgen_default_fused_nn_contrib_conv2d_winograd_without_weight_transform_add_nn_relu_kernel(
	.param .u64 .ptr .align 1 tvmgen_default_fused_nn_contrib_conv2d_winograd_without_weight_transform_add_nn_relu_kernel_param_0,
	.param .u64 .ptr .align 1 tvmgen_default_fused_nn_contrib_conv2d_winograd_without_weight_transform_add_nn_relu_kernel_param_1
)
.maxntid 128
{
	.reg .pred 	%p<32>;
	.reg .b32 	%r<26>;
	.reg .b32 	%f<917>;
	.reg .b64 	%rd<12>;

	ld.param.u64 	%rd4, [tvmgen_default_fused_nn_contrib_conv2d_winograd_without_weight_transform_add_nn_relu_kernel_param_1];
	cvta.to.global.u64 	%rd1, %rd4;
	mov.u32 	%r4, %ctaid.x;
	shl.b32 	%r5, %r4, 6;
	mov.u32 	%r6, %tid.x;
	shr.u32 	%r7, %r6, 1;
	or.b32  	%r8, %r5, %r7;
	mul.hi.u32 	%r9, %r8, 1402438301;
	shr.u32 	%r10, %r9, 5;
	mul.lo.s32 	%r11, %r10, 98;
	sub.s32 	%r1, %r8, %r11;
	shl.b32 	%r12, %r4, 1;
	add.s32 	%r13, %r12, %r6;
	mul.hi.u32 	%r14, %r13, -1840700269;
	shr.u32 	%r15, %r14, 3;
	mul.lo.s32 	%r16, %r15, 14;
	sub.s32 	%r17, %r13, %r16;
	shl.b32 	%r18, %r17, 2;
	mul.hi.u32 	%r19, %r8, -1840700269;
	shr.u32 	%r20, %r19, 2;
	setp.lt.u32 	%p3, %r1, 7;
	setp.eq.s32 	%p4, %r17, 0;
	mad.lo.s32 	%r3, %r20, 224, %r18;
	mul.wide.u32 	%rd5, %r3, 4;
	add.s64 	%rd2, %rd1, %rd5;
	mov.f32 	%f897, 0f00000000;
	or.pred  	%p5, %p3, %p4;
	@%p5 bra 	$L__BB40_2;
	ld.global.nc.f32 	%f58, [%rd2+-228];
	add.f32 	%f897, %f58, 0f00000000;
$L__BB40_2:
	setp.lt.u32 	%p6, %r1, 7;
	mov.f32 	%f898, 0f00000000;
	@%p6 bra 	$L__BB40_4;
	ld.global.nc.f32 	%f898, [%rd2+-224];
$L__BB40_4:
	setp.lt.u32 	%p7, %r1, 7;
	mov.f32 	%f899, 0f00000000;
	@%p7 bra 	$L__BB40_6;
	ld.global.nc.f32 	%f899, [%rd2+-220];
$L__BB40_6:
	setp.lt.u32 	%p8, %r1, 7;
	mov.f32 	%f900, 0f00000000;
	@%p8 bra 	$L__BB40_8;
	ld.global.nc.f32 	%f900, [%rd2+-216];
$L__BB40_8:
	setp.lt.u32 	%p9, %r1, 7;
	mov.f32 	%f901, 0f00000000;
	@%p9 bra 	$L__BB40_10;
	ld.global.nc.f32 	%f901, [%rd2+-212];
$L__BB40_10:
	setp.lt.u32 	%p10, %r1, 7;
	setp.lt.u32 	%p1, %r17, 13;
	not.pred 	%p12, %p1;
	mov.f32 	%f902, 0f00000000;
	or.pred  	%p13, %p10, %p12;
	@%p13 bra 	$L__BB40_12;
	ld.global.nc.f32 	%f902, [%rd2+-208];
$L__BB40_12:
	setp.eq.s32 	%p14, %r17, 0;
	mov.f32 	%f903, 0f00000000;
	@%p14 bra 	$L__BB40_14;
	ld.global.nc.f32 	%f903, [%rd2+-4];
$L__BB40_14:
	setp.gt.u32 	%p15, %r17, 12;
	mul.wide.s32 	%rd6, %r3, 4;
	add.s64 	%rd7, %rd1, %rd6;
	ld.global.nc.f32 	%f15, [%rd7];
	ld.global.nc.f32 	%f16, [%rd2+4];
	ld.global.nc.f32 	%f17, [%rd2+8];
	ld.global.nc.f32 	%f18, [%rd2+12];
	mov.f32 	%f904, 0f00000000;
	@%p15 bra 	$L__BB40_16;
	ld.global.nc.f32 	%f904, [%rd2+16];
$L__BB40_16:
	setp.eq.s32 	%p16, %r17, 0;
	mov.f32 	%f905, 0f00000000;
	@%p16 bra 	$L__BB40_18;
	ld.global.nc.f32 	%f905, [%rd2+220];
$L__BB40_18:
	setp.gt.u32 	%p17, %r17, 12;
	ld.global.nc.f32 	%f23, [%rd2+224];
	ld.global.nc.f32 	%f24, [%rd2+228];
	ld.global.nc.f32 	%f25, [%rd2+232];
	ld.global.nc.f32 	%f26, [%rd2+236];
	mov.f32 	%f906, 0f00000000;
	@%p17 bra 	$L__BB40_20;
	ld.global.nc.f32 	%f906, [%rd2+240];
$L__BB40_20:
	setp.eq.s32 	%p18, %r17, 0;
	mov.f32 	%f907, 0f00000000;
	@%p18 bra 	$L__BB40_22;
	ld.global.nc.f32 	%f907, [%rd2+444];
$L__BB40_22:
	setp.gt.u32 	%p19, %r17, 12;
	ld.global.nc.f32 	%f31, [%rd2+448];
	ld.global.nc.f32 	%f32, [%rd2+452];
	ld.global.nc.f32 	%f33, [%rd2+456];
	ld.global.nc.f32 	%f34, [%rd2+460];
	mov.f32 	%f908, 0f00000000;
	@%p19 bra 	$L__BB40_24;
	ld.global.nc.f32 	%f908, [%rd2+464];
$L__BB40_24:
	setp.eq.s32 	%p20, %r17, 0;
	mov.f32 	%f909, 0f00000000;
	@%p20 bra 	$L__BB40_26;
	ld.global.nc.f32 	%f909, [%rd2+668];
$L__BB40_26:
	setp.gt.u32 	%p21, %r17, 12;
	ld.global.nc.f32 	%f39, [%rd2+672];
	ld.global.nc.f32 	%f40, [%rd2+676];
	ld.global.nc.f32 	%f41, [%rd2+680];
	ld.global.nc.f32 	%f42, [%rd2+684];
	mov.f32 	%f910, 0f00000000;
	@%p21 bra 	$L__BB40_28;
	ld.global.nc.f32 	%f910, [%rd2+688];
$L__BB40_28:
	setp.eq.s32 	%p22, %r17, 0;
	setp.gt.u32 	%p23, %r1, 90;
	mov.f32 	%f911, 0f00000000;
	or.pred  	%p24, %p23, %p22;
	@%p24 bra 	$L__BB40_30;
	ld.global.nc.f32 	%f911, [%rd2+892];
$L__BB40_30:
	setp.gt.u32 	%p25, %r1, 90;
	mov.f32 	%f912, 0f00000000;
	@%p25 bra 	$L__BB40_32;
	ld.global.nc.f32 	%f912, [%rd2+896];
$L__BB40_32:
	setp.gt.u32 	%p26, %r1, 90;
	mov.f32 	%f913, 0f00000000;
	@%p26 bra 	$L__BB40_34;
	ld.global.nc.f32 	%f913, [%rd2+900];
$L__BB40_34:
	setp.gt.u32 	%p27, %r1, 90;
	mov.f32 	%f914, 0f00000000;
	@%p27 bra 	$L__BB40_36;
	ld.global.nc.f32 	%f914, [%rd2+904];
$L__BB40_36:
	setp.gt.u32 	%p29, %r1, 90;
	mov.f32 	%f915, 0f00000000;
	mov.pred 	%p31, 0;
	@%p29 bra 	$L__BB40_38;
	ld.global.nc.f32 	%f915, [%rd2+908];
	mov.pred 	%p31, %p1;
$L__BB40_38:
	mov.f32 	%f916, 0f00000000;
	not.pred 	%p30, %p31;
	@%p30 bra 	$L__BB40_40;
	ld.global.nc.f32 	%f916, [%rd2+912];
$L__BB40_40:
	ld.param.u64 	%rd11, [tvmgen_default_fused_nn_contrib_conv2d_winograd_without_weight_transform_add_nn_relu_kernel_param_0];
	cvta.to.global.u64 	%rd8, %rd11;
	mul.f32 	%f78, %f898, 0f3FC00000;
	sub.f32 	%f79, %f897, %f78;
	add.f32 	%f80, %f899, %f899;
	sub.f32 	%f81, %f79, %f80;
	fma.rn.f32 	%f82, %f900, 0f3FC00000, %f81;
	add.f32 	%f83, %f82, %f901;
	mul.f32 	%f84, %f903, 0f3FC00000;
	sub.f32 	%f85, %f83, %f84;
	mul.f32 	%f86, %f15, 0f3FC00000;
	fma.rn.f32 	%f87, %f86, 0f3FC00000, %f85;
	mul.f32 	%f88, %f16, 0f3FC00000;
	fma.rn.f32 	%f89, %f88, 0f40000000, %f87;
	mul.f32 	%f90, %f17, 0f3FC00000;
	mul.f32 	%f91, %f90, 0f3FC00000;
	sub.f32 	%f92, %f89, %f91;
	mul.f32 	%f93, %f18, 0f3FC00000;
	sub.f32 	%f94, %f92, %f93;
	add.f32 	%f95, %f905, %f905;
	sub.f32 	%f96, %f94, %f95;
	add.f32 	%f97, %f23, %f23;
	fma.rn.f32 	%f98, %f97, 0f3FC00000, %f96;
	add.f32 	%f99, %f24, %f24;
	fma.rn.f32 	%f100, %f99, 0f40000000, %f98;
	add.f32 	%f101, %f25, %f25;
	mul.f32 	%f102, %f101, 0f3FC00000;
	sub.f32 	%f103, %f100, %f102;
	add.f32 	%f104, %f26, %f26;
	sub.f32 	%f105, %f103, %f104;
	fma.rn.f32 	%f106, %f907, 0f3FC00000, %f105;
	mul.f32 	%f107, %f31, 0f3FC00000;
	mul.f32 	%f108, %f107, 0f3FC00000;
	sub.f32 	%f109, %f106, %f108;
	mul.f32 	%f110, %f32, 0f3FC00000;
	add.f32 	%f111, %f110, %f110;
	sub.f32 	%f112, %f109, %f111;
	mul.f32 	%f113, %f33, 0f3FC00000;
	fma.rn.f32 	%f114, %f113, 0f3FC00000, %f112;
	mul.f32 	%f115, %f34, 0f3FC00000;
	add.f32 	%f116, %f114, %f115;
	add.f32 	%f117, %f116, %f909;
	mul.f32 	%f118, %f39, 0f3FC00000;
	sub.f32 	%f119, %f117, %f118;
	add.f32 	%f120, %f40, %f40;
	sub.f32 	%f121, %f119, %f120;
	mul.f32 	%f122, %f41, 0f3FC00000;
	add.f32 	%f123, %f121, %f122;
	add.f32 	%f124, %f123, %f42;
	add.f32 	%f125, %f898, 0f00000000;
	mul.f32 	%f126, %f899, 0f40200000;
	sub.f32 	%f127, %f125, %f126;
	mul.f32 	%f128, %f900, 0f3F000000;
	add.f32 	%f129, %f127, %f128;
	add.f32 	%f130, %f129, %f901;
	sub.f32 	%f131, %f130, %f86;
	fma.rn.f32 	%f132, %f88, 0f40200000, %f131;
	mul.f32 	%f133, %f90, 0f3F000000;
	sub.f32 	%f134, %f132, %f133;
	sub.f32 	%f135, %f134, %f93;
	sub.f32 	%f136, %f135, %f97;
	fma.rn.f32 	%f137, %f99, 0f40200000, %f136;
	mul.f32 	%f138, %f101, 0f3F000000;
	sub.f32 	%f139, %f137, %f138;
	sub.f32 	%f140, %f139, %f104;
	add.f32 	%f141, %f140, %f107;
	mul.f32 	%f142, %f110, 0f40200000;
	sub.f32 	%f143, %f141, %f142;
	mul.f32 	%f144, %f113, 0f3F000000;
	add.f32 	%f145, %f143, %f144;
	add.f32 	%f146, %f145, %f115;
	add.f32 	%f147, %f146, %f39;
	mul.f32 	%f148, %f40, 0f40200000;
	sub.f32 	%f149, %f147, %f148;
	mul.f32 	%f150, %f41, 0f3F000000;
	add.f32 	%f151, %f149, %f150;
	add.f32 	%f152, %f151, %f42;
	mov.f32 	%f153, 0f00000000;
	sub.f32 	%f154, %f153, %f898;
	fma.rn.f32 	%f155, %f899, 0f3F000000, %f154;
	fma.rn.f32 	%f156, %f900, 0f40200000, %f155;
	add.f32 	%f157, %f156, %f901;
	add.f32 	%f158, %f157, %f86;
	mul.f32 	%f159, %f88, 0f3F000000;
	sub.f32 	%f160, %f158, %f159;
	mul.f32 	%f161, %f90, 0f40200000;
	sub.f32 	%f162, %f160, %f161;
	sub.f32 	%f163, %f162, %f93;
	add.f32 	%f164, %f163, %f97;
	mul.f32 	%f165, %f99, 0f3F000000;
	sub.f32 	%f166, %f164, %f165;
	mul.f32 	%f167, %f101, 0f40200000;
	sub.f32 	%f168, %f166, %f167;
	sub.f32 	%f169, %f168, %f104;
	sub.f32 	%f170, %f169, %f107;
	fma.rn.f32 	%f171, %f110, 0f3F000000, %f170;
	fma.rn.f32 	%f172, %f113, 0f40200000, %f171;
	add.f32 	%f173, %f172, %f115;
	sub.f32 	%f174, %f173, %f39;
	mul.f32 	%f175, %f40, 0f3F000000;
	add.f32 	%f176, %f174, %f175;
	mul.f32 	%f177, %f41, 0f40200000;
	add.f32 	%f178, %f176, %f177;
	add.f32 	%f179, %f178, %f42;
	add.f32 	%f180, %f898, %f898;
	sub.f32 	%f181, %f153, %f180;
	sub.f32 	%f182, %f181, %f899;
	add.f32 	%f183, %f900, %f900;
	add.f32 	%f184, %f182, %f183;
	add.f32 	%f185, %f184, %f901;
	fma.rn.f32 	%f186, %f86, 0f40000000, %f185;
	add.f32 	%f187, %f186, %f88;
	add.f32 	%f188, %f90, %f90;
	sub.f32 	%f189, %f187, %f188;
	sub.f32 	%f190, %f189, %f93;
	fma.rn.f32 	%f191, %f97, 0f40000000, %f190;
	add.f32 	%f192, %f191, %f99;
	add.f32 	%f193, %f101, %f101;
	sub.f32 	%f194, %f192, %f193;
	sub.f32 	%f195, %f194, %f104;
	add.f32 	%f196, %f107, %f107;
	sub.f32 	%f197, %f195, %f196;
	sub.f32 	%f198, %f197, %f110;
	add.f32 	%f199, %f113, %f113;
	add.f32 	%f200, %f198, %f199;
	add.f32 	%f201, %f200, %f115;
	add.f32 	%f202, %f39, %f39;
	sub.f32 	%f203, %f201, %f202;
	sub.f32 	%f204, %f203, %f40;
	add.f32 	%f205, %f41, %f41;
	add.f32 	%f206, %f204, %f205;
	add.f32 	%f207, %f206, %f42;
	fma.rn.f32 	%f208, %f898, 0f3F000000, 0f00000000;
	sub.f32 	%f209, %f208, %f899;
	sub.f32 	%f210, %f209, %f128;
	add.f32 	%f211, %f210, %f901;
	mul.f32 	%f212, %f86, 0f3F000000;
	sub.f32 	%f213, %f211, %f212;
	add.f32 	%f214, %f213, %f88;
	add.f32 	%f215, %f214, %f133;
	sub.f32 	%f216, %f215, %f93;
	mul.f32 	%f217, %f97, 0f3F000000;
	sub.f32 	%f218, %f216, %f217;
	add.f32 	%f219, %f218, %f99;
	add.f32 	%f220, %f219, %f138;
	sub.f32 	%f221, %f220, %f104;
	fma.rn.f32 	%f222, %f107, 0f3F000000, %f221;
	sub.f32 	%f223, %f222, %f110;
	sub.f32 	%f224, %f223, %f144;
	add.f32 	%f225, %f224, %f115;
	mul.f32 	%f226, %f39, 0f3F000000;
	add.f32 	%f227, %f225, %f226;
	sub.f32 	%f228, %f227, %f40;
	sub.f32 	%f229, %f228, %f150;
	add.f32 	%f230, %f229, %f42;
	mul.f32 	%f231, %f899, 0f3FC00000;
	sub.f32 	%f232, %f125, %f231;
	sub.f32 	%f233, %f232, %f183;
	fma.rn.f32 	%f234, %f901, 0f3FC00000, %f233;
	add.f32 	%f235, %f234, %f902;
	sub.f32 	%f236, %f235, %f86;
	fma.rn.f32 	%f237, %f88, 0f3FC00000, %f236;
	add.f32 	%f238, %f237, %f188;
	mul.f32 	%f239, %f93, 0f3FC00000;
	sub.f32 	%f240, %f238, %f239;
	mul.f32 	%f241, %f904, 0f3FC00000;
	sub.f32 	%f242, %f240, %f241;
	sub.f32 	%f243, %f242, %f97;
	fma.rn.f32 	%f244, %f99, 0f3FC00000, %f243;
	add.f32 	%f245, %f244, %f193;
	mul.f32 	%f246, %f104, 0f3FC00000;
	sub.f32 	%f247, %f245, %f246;
	add.f32 	%f248, %f906, %f906;
	sub.f32 	%f249, %f247, %f248;
	add.f32 	%f250, %f249, %f107;
	mul.f32 	%f251, %f110, 0f3FC00000;
	sub.f32 	%f252, %f250, %f251;
	sub.f32 	%f253, %f252, %f199;
	fma.rn.f32 	%f254, %f115, 0f3FC00000, %f253;
	fma.rn.f32 	%f255, %f908, 0f3FC00000, %f254;
	add.f32 	%f256, %f255, %f39;
	mul.f32 	%f257, %f40, 0f3FC00000;
	sub.f32 	%f258, %f256, %f257;
	sub.f32 	%f259, %f258, %f205;
	mul.f32 	%f260, %f42, 0f3FC00000;
	add.f32 	%f261, %f259, %f260;
	add.f32 	%f262, %f261, %f910;
	add.f32 	%f263, %f903, 0f00000000;
	sub.f32 	%f264, %f263, %f86;
	add.f32 	%f265, %f16, %f16;
	sub.f32 	%f266, %f264, %f265;
	add.f32 	%f267, %f266, %f90;
	add.f32 	%f268, %f267, %f18;
	mul.f32 	%f269, %f905, 0f40200000;
	sub.f32 	%f270, %f268, %f269;
	mul.f32 	%f271, %f23, 0f40200000;
	fma.rn.f32 	%f272, %f271, 0f3FC00000, %f270;
	mul.f32 	%f273, %f24, 0f40200000;
	fma.rn.f32 	%f274, %f273, 0f40000000, %f272;
	mul.f32 	%f275, %f25, 0f40200000;
	mul.f32 	%f276, %f275, 0f3FC00000;
	sub.f32 	%f277, %f274, %f276;
	mul.f32 	%f278, %f26, 0f40200000;
	sub.f32 	%f279, %f277, %f278;
	mul.f32 	%f280, %f907, 0f3F000000;
	add.f32 	%f281, %f279, %f280;
	mul.f32 	%f282, %f31, 0f3F000000;
	mul.f32 	%f283, %f282, 0f3FC00000;
	sub.f32 	%f284, %f281, %f283;
	mul.f32 	%f285, %f32, 0f3F000000;
	add.f32 	%f286, %f285, %f285;
	sub.f32 	%f287, %f284, %f286;
	mul.f32 	%f288, %f33, 0f3F000000;
	mul.f32 	%f289, %f288, 0f3FC00000;
	add.f32 	%f290, %f287, %f289;
	mul.f32 	%f291, %f34, 0f3F000000;
	add.f32 	%f292, %f290, %f291;
	add.f32 	%f293, %f292, %f909;
	sub.f32 	%f294, %f293, %f118;
	sub.f32 	%f295, %f294, %f120;
	add.f32 	%f296, %f295, %f122;
	add.f32 	%f297, %f296, %f42;
	add.f32 	%f298, %f15, 0f00000000;
	mul.f32 	%f299, %f16, 0f40200000;
	sub.f32 	%f300, %f298, %f299;
	mul.f32 	%f301, %f17, 0f3F000000;
	add.f32 	%f302, %f300, %f301;
	add.f32 	%f303, %f302, %f18;
	sub.f32 	%f304, %f303, %f271;
	fma.rn.f32 	%f305, %f273, 0f40200000, %f304;
	mul.f32 	%f306, %f275, 0f3F000000;
	sub.f32 	%f307, %f305, %f306;
	sub.f32 	%f308, %f307, %f278;
	add.f32 	%f309, %f308, %f282;
	mul.f32 	%f310, %f285, 0f40200000;
	sub.f32 	%f311, %f309, %f310;
	mul.f32 	%f312, %f288, 0f3F000000;
	add.f32 	%f313, %f311, %f312;
	add.f32 	%f314, %f313, %f291;
	add.f32 	%f315, %f314, %f39;
	sub.f32 	%f316, %f315, %f148;
	add.f32 	%f317, %f316, %f150;
	add.f32 	%f318, %f317, %f42;
	sub.f32 	%f319, %f153, %f15;
	mul.f32 	%f320, %f16, 0f3F000000;
	add.f32 	%f321, %f319, %f320;
	mul.f32 	%f322, %f17, 0f40200000;
	add.f32 	%f323, %f321, %f322;
	add.f32 	%f324, %f323, %f18;
	add.f32 	%f325, %f324, %f271;
	mul.f32 	%f326, %f273, 0f3F000000;
	sub.f32 	%f327, %f325, %f326;
	mul.f32 	%f328, %f275, 0f40200000;
	sub.f32 	%f329, %f327, %f328;
	sub.f32 	%f330, %f329, %f278;
	sub.f32 	%f331, %f330, %f282;
	mul.f32 	%f332, %f285, 0f3F000000;
	add.f32 	%f333, %f331, %f332;
	mul.f32 	%f334, %f288, 0f40200000;
	add.f32 	%f335, %f333, %f334;
	add.f32 	%f336, %f335, %f291;
	sub.f32 	%f337, %f336, %f39;
	add.f32 	%f338, %f337, %f175;
	add.f32 	%f339, %f338, %f177;
	add.f32 	%f340, %f339, %f42;
	add.f32 	%f341, %f15, %f15;
	sub.f32 	%f342, %f153, %f341;
	sub.f32 	%f343, %f342, %f16;
	add.f32 	%f344, %f17, %f17;
	add.f32 	%f345, %f343, %f344;
	add.f32 	%f346, %f345, %f18;
	fma.rn.f32 	%f347, %f271, 0f40000000, %f346;
	add.f32 	%f348, %f347, %f273;
	add.f32 	%f349, %f275, %f275;
	sub.f32 	%f350, %f348, %f349;
	sub.f32 	%f351, %f350, %f278;
	add.f32 	%f352, %f282, %f282;
	sub.f32 	%f353, %f351, %f352;
	sub.f32 	%f354, %f353, %f285;
	add.f32 	%f355, %f288, %f288;
	add.f32 	%f356, %f354, %f355;
	add.f32 	%f357, %f356, %f291;
	sub.f32 	%f358, %f357, %f202;
	sub.f32 	%f359, %f358, %f40;
	add.f32 	%f360, %f359, %f205;
	add.f32 	%f361, %f360, %f42;
	mul.f32 	%f362, %f15, 0f3F000000;
	add.f32 	%f363, %f362, 0f00000000;
	sub.f32 	%f364, %f363, %f16;
	sub.f32 	%f365, %f364, %f301;
	add.f32 	%f366, %f365, %f18;
	mul.f32 	%f367, %f271, 0f3F000000;
	sub.f32 	%f368, %f366, %f367;
	add.f32 	%f369, %f368, %f273;
	add.f32 	%f370, %f369, %f306;
	sub.f32 	%f371, %f370, %f278;
	mul.f32 	%f372, %f282, 0f3F000000;
	add.f32 	%f373, %f371, %f372;
	sub.f32 	%f374, %f373, %f285;
	sub.f32 	%f375, %f374, %f312;
	add.f32 	%f376, %f375, %f291;
	add.f32 	%f377, %f376, %f226;
	sub.f32 	%f378, %f377, %f40;
	sub.f32 	%f379, %f378, %f150;
	add.f32 	%f380, %f379, %f42;
	sub.f32 	%f381, %f298, %f88;
	sub.f32 	%f382, %f381, %f344;
	add.f32 	%f383, %f382, %f93;
	add.f32 	%f384, %f383, %f904;
	sub.f32 	%f385, %f384, %f271;
	fma.rn.f32 	%f386, %f273, 0f3FC00000, %f385;
	add.f32 	%f387, %f386, %f349;
	mul.f32 	%f388, %f278, 0f3FC00000;
	sub.f32 	%f389, %f387, %f388;
	mul.f32 	%f390, %f906, 0f40200000;
	sub.f32 	%f391, %f389, %f390;
	add.f32 	%f392, %f391, %f282;
	mul.f32 	%f393, %f285, 0f3FC00000;
	sub.f32 	%f394, %f392, %f393;
	sub.f32 	%f395, %f394, %f355;
	mul.f32 	%f396, %f291, 0f3FC00000;
	add.f32 	%f397, %f395, %f396;
	mul.f32 	%f398, %f908, 0f3F000000;
	add.f32 	%f399, %f397, %f398;
	add.f32 	%f400, %f399, %f39;
	sub.f32 	%f401, %f400, %f257;
	sub.f32 	%f402, %f401, %f205;
	add.f32 	%f403, %f402, %f260;
	add.f32 	%f404, %f403, %f910;
	sub.f32 	%f405, %f153, %f903;
	add.f32 	%f406, %f405, %f86;
	add.f32 	%f407, %f406, %f265;
	sub.f32 	%f408, %f407, %f90;
	sub.f32 	%f409, %f408, %f18;
	fma.rn.f32 	%f410, %f905, 0f3F000000, %f409;
	mul.f32 	%f411, %f23, 0f3F000000;
	mul.f32 	%f412, %f411, 0f3FC00000;
	sub.f32 	%f413, %f410, %f412;
	mul.f32 	%f414, %f24, 0f3F000000;
	add.f32 	%f415, %f414, %f414;
	sub.f32 	%f416, %f413, %f415;
	mul.f32 	%f417, %f25, 0f3F000000;
	fma.rn.f32 	%f418, %f417, 0f3FC00000, %f416;
	mul.f32 	%f419, %f26, 0f3F000000;
	add.f32 	%f420, %f418, %f419;
	fma.rn.f32 	%f421, %f907, 0f40200000, %f420;
	mul.f32 	%f422, %f31, 0f40200000;
	mul.f32 	%f423, %f422, 0f3FC00000;
	sub.f32 	%f424, %f421, %f423;
	mul.f32 	%f425, %f32, 0f40200000;
	add.f32 	%f426, %f425, %f425;
	sub.f32 	%f427, %f424, %f426;
	mul.f32 	%f428, %f33, 0f40200000;
	fma.rn.f32 	%f429, %f428, 0f3FC00000, %f427;
	mul.f32 	%f430, %f34, 0f40200000;
	add.f32 	%f431, %f429, %f430;
	add.f32 	%f432, %f431, %f909;
	sub.f32 	%f433, %f432, %f118;
	sub.f32 	%f434, %f433, %f120;
	add.f32 	%f435, %f434, %f122;
	add.f32 	%f436, %f435, %f42;
	add.f32 	%f437, %f319, %f299;
	sub.f32 	%f438, %f437, %f301;
	sub.f32 	%f439, %f438, %f18;
	add.f32 	%f440, %f439, %f411;
	mul.f32 	%f441, %f414, 0f40200000;
	sub.f32 	%f442, %f440, %f441;
	mul.f32 	%f443, %f417, 0f3F000000;
	add.f32 	%f444, %f442, %f443;
	add.f32 	%f445, %f444, %f419;
	add.f32 	%f446, %f445, %f422;
	mul.f32 	%f447, %f425, 0f40200000;
	sub.f32 	%f448, %f446, %f447;
	mul.f32 	%f449, %f428, 0f3F000000;
	add.f32 	%f450, %f448, %f449;
	add.f32 	%f451, %f450, %f430;
	add.f32 	%f452, %f451, %f39;
	sub.f32 	%f453, %f452, %f148;
	add.f32 	%f454, %f453, %f150;
	add.f32 	%f455, %f454, %f42;
	sub.f32 	%f456, %f298, %f320;
	sub.f32 	%f457, %f456, %f322;
	sub.f32 	%f458, %f457, %f18;
	sub.f32 	%f459, %f458, %f411;
	fma.rn.f32 	%f460, %f414, 0f3F000000, %f459;
	fma.rn.f32 	%f461, %f417, 0f40200000, %f460;
	add.f32 	%f462, %f461, %f419;
	sub.f32 	%f463, %f462, %f422;
	fma.rn.f32 	%f464, %f425, 0f3F000000, %f463;
	fma.rn.f32 	%f465, %f428, 0f40200000, %f464;
	add.f32 	%f466, %f465, %f430;
	sub.f32 	%f467, %f466, %f39;
	add.f32 	%f468, %f467, %f175;
	add.f32 	%f469, %f468, %f177;
	add.f32 	%f470, %f469, %f42;
	add.f32 	%f471, %f341, 0f00000000;
	add.f32 	%f472, %f471, %f16;
	sub.f32 	%f473, %f472, %f344;
	sub.f32 	%f474, %f473, %f18;
	add.f32 	%f475, %f411, %f411;
	sub.f32 	%f476, %f474, %f475;
	sub.f32 	%f477, %f476, %f414;
	add.f32 	%f478, %f417, %f417;
	add.f32 	%f479, %f477, %f478;
	add.f32 	%f480, %f479, %f419;
	add.f32 	%f481, %f422, %f422;
	sub.f32 	%f482, %f480, %f481;
	sub.f32 	%f483, %f482, %f425;
	add.f32 	%f484, %f428, %f428;
	add.f32 	%f485, %f483, %f484;
	add.f32 	%f486, %f485, %f430;
	sub.f32 	%f487, %f486, %f202;
	sub.f32 	%f488, %f487, %f40;
	add.f32 	%f489, %f488, %f205;
	add.f32 	%f490, %f489, %f42;
	sub.f32 	%f491, %f153, %f362;
	add.f32 	%f492, %f491, %f16;
	add.f32 	%f493, %f492, %f301;
	sub.f32 	%f494, %f493, %f18;
	fma.rn.f32 	%f495, %f411, 0f3F000000, %f494;
	sub.f32 	%f496, %f495, %f414;
	sub.f32 	%f497, %f496, %f443;
	add.f32 	%f498, %f497, %f419;
	fma.rn.f32 	%f499, %f422, 0f3F000000, %f498;
	sub.f32 	%f500, %f499, %f425;
	sub.f32 	%f501, %f500, %f449;
	add.f32 	%f502, %f501, %f430;
	add.f32 	%f503, %f502, %f226;
	sub.f32 	%f504, %f503, %f40;
	sub.f32 	%f505, %f504, %f150;
	add.f32 	%f506, %f505, %f42;
	add.f32 	%f507, %f319, %f88;
	add.f32 	%f508, %f507, %f344;
	sub.f32 	%f509, %f508, %f93;
	sub.f32 	%f510, %f509, %f904;
	add.f32 	%f511, %f510, %f411;
	mul.f32 	%f512, %f414, 0f3FC00000;
	sub.f32 	%f513, %f511, %f512;
	sub.f32 	%f514, %f513, %f478;
	fma.rn.f32 	%f515, %f419, 0f3FC00000, %f514;
	fma.rn.f32 	%f516, %f906, 0f3F000000, %f515;
	add.f32 	%f517, %f516, %f422;
	mul.f32 	%f518, %f425, 0f3FC00000;
	sub.f32 	%f519, %f517, %f518;
	sub.f32 	%f520, %f519, %f484;
	fma.rn.f32 	%f521, %f430, 0f3FC00000, %f520;
	fma.rn.f32 	%f522, %f908, 0f40200000, %f521;
	add.f32 	%f523, %f522, %f39;
	sub.f32 	%f524, %f523, %f257;
	sub.f32 	%f525, %f524, %f205;
	add.f32 	%f526, %f525, %f260;
	add.f32 	%f527, %f526, %f910;
	add.f32 	%f528, %f903, %f903;
	sub.f32 	%f529, %f153, %f528;
	fma.rn.f32 	%f530, %f341, 0f3FC00000, %f529;
	fma.rn.f32 	%f531, %f265, 0f40000000, %f530;
	mul.f32 	%f532, %f344, 0f3FC00000;
	sub.f32 	%f533, %f531, %f532;
	add.f32 	%f534, %f18, %f18;
	sub.f32 	%f535, %f533, %f534;
	sub.f32 	%f536, %f535, %f905;
	mul.f32 	%f537, %f23, 0f3FC00000;
	add.f32 	%f538, %f536, %f537;
	add.f32 	%f539, %f538, %f99;
	mul.f32 	%f540, %f25, 0f3FC00000;
	sub.f32 	%f541, %f539, %f540;
	sub.f32 	%f542, %f541, %f26;
	add.f32 	%f543, %f907, %f907;
	add.f32 	%f544, %f542, %f543;
	add.f32 	%f545, %f31, %f31;
	mul.f32 	%f546, %f545, 0f3FC00000;
	sub.f32 	%f547, %f544, %f546;
	add.f32 	%f548, %f32, %f32;
	add.f32 	%f549, %f548, %f548;
	sub.f32 	%f550, %f547, %f549;
	add.f32 	%f551, %f33, %f33;
	mul.f32 	%f552, %f551, 0f3FC00000;
	add.f32 	%f553, %f550, %f552;
	add.f32 	%f554, %f34, %f34;
	add.f32 	%f555, %f553, %f554;
	add.f32 	%f556, %f555, %f909;
	sub.f32 	%f557, %f556, %f118;
	sub.f32 	%f558, %f557, %f120;
	add.f32 	%f559, %f558, %f122;
	add.f32 	%f560, %f559, %f42;
	fma.rn.f32 	%f561, %f265, 0f40200000, %f342;
	mul.f32 	%f562, %f344, 0f3F000000;
	sub.f32 	%f563, %f561, %f562;
	sub.f32 	%f564, %f563, %f534;
	sub.f32 	%f565, %f564, %f23;
	add.f32 	%f566, %f565, %f273;
	sub.f32 	%f567, %f566, %f417;
	sub.f32 	%f568, %f567, %f26;
	add.f32 	%f569, %f568, %f545;
	mul.f32 	%f570, %f548, 0f40200000;
	sub.f32 	%f571, %f569, %f570;
	mul.f32 	%f572, %f551, 0f3F000000;
	add.f32 	%f573, %f571, %f572;
	add.f32 	%f574, %f573, %f554;
	add.f32 	%f575, %f574, %f39;
	sub.f32 	%f576, %f575, %f148;
	add.f32 	%f577, %f576, %f150;
	add.f32 	%f578, %f577, %f42;
	mul.f32 	%f579, %f265, 0f3F000000;
	sub.f32 	%f580, %f471, %f579;
	mul.f32 	%f581, %f344, 0f40200000;
	sub.f32 	%f582, %f580, %f581;
	sub.f32 	%f583, %f582, %f534;
	add.f32 	%f584, %f583, %f23;
	sub.f32 	%f585, %f584, %f414;
	sub.f32 	%f586, %f585, %f275;
	sub.f32 	%f587, %f586, %f26;
	sub.f32 	%f588, %f587, %f545;
	mul.f32 	%f589, %f548, 0f3F000000;
	add.f32 	%f590, %f588, %f589;
	mul.f32 	%f591, %f551, 0f40200000;
	add.f32 	%f592, %f590, %f591;
	add.f32 	%f593, %f592, %f554;
	sub.f32 	%f594, %f593, %f39;
	add.f32 	%f595, %f594, %f175;
	add.f32 	%f596, %f595, %f177;
	add.f32 	%f597, %f596, %f42;
	fma.rn.f32 	%f598, %f341, 0f40000000, 0f00000000;
	add.f32 	%f599, %f598, %f265;
	add.f32 	%f600, %f344, %f344;
	sub.f32 	%f601, %f599, %f600;
	sub.f32 	%f602, %f601, %f534;
	add.f32 	%f603, %f602, %f97;
	add.f32 	%f604, %f603, %f24;
	sub.f32 	%f605, %f604, %f101;
	sub.f32 	%f606, %f605, %f26;
	add.f32 	%f607, %f545, %f545;
	sub.f32 	%f608, %f606, %f607;
	sub.f32 	%f609, %f608, %f548;
	add.f32 	%f610, %f551, %f551;
	add.f32 	%f611, %f609, %f610;
	add.f32 	%f612, %f611, %f554;
	sub.f32 	%f613, %f612, %f202;
	sub.f32 	%f614, %f613, %f40;
	add.f32 	%f615, %f614, %f205;
	add.f32 	%f616, %f615, %f42;
	mul.f32 	%f617, %f341, 0f3F000000;
	sub.f32 	%f618, %f153, %f617;
	add.f32 	%f619, %f618, %f265;
	add.f32 	%f620, %f619, %f562;
	sub.f32 	%f621, %f620, %f534;
	sub.f32 	%f622, %f621, %f411;
	add.f32 	%f623, %f622, %f24;
	add.f32 	%f624, %f623, %f417;
	sub.f32 	%f625, %f624, %f26;
	mul.f32 	%f626, %f545, 0f3F000000;
	add.f32 	%f627, %f625, %f626;
	sub.f32 	%f628, %f627, %f548;
	sub.f32 	%f629, %f628, %f572;
	add.f32 	%f630, %f629, %f554;
	add.f32 	%f631, %f630, %f226;
	sub.f32 	%f632, %f631, %f40;
	sub.f32 	%f633, %f632, %f150;
	add.f32 	%f634, %f633, %f42;
	fma.rn.f32 	%f635, %f265, 0f3FC00000, %f342;
	add.f32 	%f636, %f635, %f600;
	mul.f32 	%f637, %f534, 0f3FC00000;
	sub.f32 	%f638, %f636, %f637;
	add.f32 	%f639, %f904, %f904;
	sub.f32 	%f640, %f638, %f639;
	sub.f32 	%f641, %f640, %f23;
	mul.f32 	%f642, %f24, 0f3FC00000;
	add.f32 	%f643, %f641, %f642;
	add.f32 	%f644, %f643, %f101;
	mul.f32 	%f645, %f26, 0f3FC00000;
	sub.f32 	%f646, %f644, %f645;
	sub.f32 	%f647, %f646, %f906;
	add.f32 	%f648, %f647, %f545;
	mul.f32 	%f649, %f548, 0f3FC00000;
	sub.f32 	%f650, %f648, %f649;
	sub.f32 	%f651, %f650, %f610;
	mul.f32 	%f652, %f554, 0f3FC00000;
	add.f32 	%f653, %f651, %f652;
	add.f32 	%f654, %f908, %f908;
	add.f32 	%f655, %f653, %f654;
	add.f32 	%f656, %f655, %f39;
	sub.f32 	%f657, %f656, %f257;
	sub.f32 	%f658, %f657, %f205;
	add.f32 	%f659, %f658, %f260;
	add.f32 	%f660, %f659, %f910;
	fma.rn.f32 	%f661, %f903, 0f3F000000, 0f00000000;
	mul.f32 	%f662, %f362, 0f3FC00000;
	sub.f32 	%f663, %f661, %f662;
	add.f32 	%f664, %f320, %f320;
	sub.f32 	%f665, %f663, %f664;
	fma.rn.f32 	%f666, %f301, 0f3FC00000, %f665;
	mul.f32 	%f667, %f18, 0f3F000000;
	add.f32 	%f668, %f666, %f667;
	sub.f32 	%f669, %f668, %f905;
	add.f32 	%f670, %f669, %f537;
	add.f32 	%f671, %f670, %f99;
	sub.f32 	%f672, %f671, %f540;
	sub.f32 	%f673, %f672, %f26;
	sub.f32 	%f674, %f673, %f280;
	add.f32 	%f675, %f674, %f283;
	add.f32 	%f676, %f675, %f286;
	sub.f32 	%f677, %f676, %f289;
	sub.f32 	%f678, %f677, %f291;
	add.f32 	%f679, %f678, %f909;
	sub.f32 	%f680, %f679, %f118;
	sub.f32 	%f681, %f680, %f120;
	add.f32 	%f682, %f681, %f122;
	add.f32 	%f683, %f682, %f42;
	mul.f32 	%f684, %f320, 0f40200000;
	sub.f32 	%f685, %f363, %f684;
	mul.f32 	%f686, %f301, 0f3F000000;
	add.f32 	%f687, %f685, %f686;
	add.f32 	%f688, %f687, %f667;
	sub.f32 	%f689, %f688, %f23;
	add.f32 	%f690, %f689, %f273;
	sub.f32 	%f691, %f690, %f417;
	sub.f32 	%f692, %f691, %f26;
	sub.f32 	%f693, %f692, %f282;
	add.f32 	%f694, %f693, %f310;
	sub.f32 	%f695, %f694, %f312;
	sub.f32 	%f696, %f695, %f291;
	add.f32 	%f697, %f696, %f39;
	sub.f32 	%f698, %f697, %f148;
	add.f32 	%f699, %f698, %f150;
	add.f32 	%f700, %f699, %f42;
	fma.rn.f32 	%f701, %f320, 0f3F000000, %f491;
	fma.rn.f32 	%f702, %f301, 0f40200000, %f701;
	add.f32 	%f703, %f702, %f667;
	add.f32 	%f704, %f703, %f23;
	sub.f32 	%f705, %f704, %f414;
	sub.f32 	%f706, %f705, %f275;
	sub.f32 	%f707, %f706, %f26;
	add.f32 	%f708, %f707, %f282;
	sub.f32 	%f709, %f708, %f332;
	sub.f32 	%f710, %f709, %f334;
	sub.f32 	%f711, %f710, %f291;
	sub.f32 	%f712, %f711, %f39;
	add.f32 	%f713, %f712, %f175;
	add.f32 	%f714, %f713, %f177;
	add.f32 	%f715, %f714, %f42;
	add.f32 	%f716, %f362, %f362;
	sub.f32 	%f717, %f153, %f716;
	sub.f32 	%f718, %f717, %f320;
	add.f32 	%f719, %f301, %f301;
	add.f32 	%f720, %f718, %f719;
	add.f32 	%f721, %f720, %f667;
	add.f32 	%f722, %f721, %f97;
	add.f32 	%f723, %f722, %f24;
	sub.f32 	%f724, %f723, %f101;
	sub.f32 	%f725, %f724, %f26;
	add.f32 	%f726, %f725, %f352;
	add.f32 	%f727, %f726, %f285;
	sub.f32 	%f728, %f727, %f355;
	sub.f32 	%f729, %f728, %f291;
	sub.f32 	%f730, %f729, %f202;
	sub.f32 	%f731, %f730, %f40;
	add.f32 	%f732, %f731, %f205;
	add.f32 	%f733, %f732, %f42;
	fma.rn.f32 	%f734, %f362, 0f3F000000, 0f00000000;
	sub.f32 	%f735, %f734, %f320;
	sub.f32 	%f736, %f735, %f686;
	add.f32 	%f737, %f736, %f667;
	sub.f32 	%f738, %f737, %f411;
	add.f32 	%f739, %f738, %f24;
	add.f32 	%f740, %f739, %f417;
	sub.f32 	%f741, %f740, %f26;
	sub.f32 	%f742, %f741, %f372;
	add.f32 	%f743, %f742, %f285;
	add.f32 	%f744, %f743, %f312;
	sub.f32 	%f745, %f744, %f291;
	add.f32 	%f746, %f745, %f226;
	sub.f32 	%f747, %f746, %f40;
	sub.f32 	%f748, %f747, %f150;
	add.f32 	%f749, %f748, %f42;
	mul.f32 	%f750, %f320, 0f3FC00000;
	sub.f32 	%f751, %f363, %f750;
	sub.f32 	%f752, %f751, %f719;
	fma.rn.f32 	%f753, %f667, 0f3FC00000, %f752;
	fma.rn.f32 	%f754, %f904, 0f3F000000, %f753;
	sub.f32 	%f755, %f754, %f23;
	add.f32 	%f756, %f755, %f642;
	add.f32 	%f757, %f756, %f101;
	sub.f32 	%f758, %f757, %f645;
	sub.f32 	%f759, %f758, %f906;
	sub.f32 	%f760, %f759, %f282;
	add.f32 	%f761, %f760, %f393;
	add.f32 	%f762, %f761, %f355;
	sub.f32 	%f763, %f762, %f396;
	sub.f32 	%f764, %f763, %f398;
	add.f32 	%f765, %f764, %f39;
	sub.f32 	%f766, %f765, %f257;
	sub.f32 	%f767, %f766, %f205;
	add.f32 	%f768, %f767, %f260;
	add.f32 	%f769, %f768, %f910;
	mul.f32 	%f770, %f905, 0f3FC00000;
	sub.f32 	%f771, %f268, %f770;
	fma.rn.f32 	%f772, %f537, 0f3FC00000, %f771;
	fma.rn.f32 	%f773, %f642, 0f40000000, %f772;
	mul.f32 	%f774, %f540, 0f3FC00000;
	sub.f32 	%f775, %f773, %f774;
	sub.f32 	%f776, %f775, %f645;
	sub.f32 	%f777, %f776, %f543;
	add.f32 	%f778, %f777, %f546;
	add.f32 	%f779, %f778, %f549;
	sub.f32 	%f780, %f779, %f552;
	sub.f32 	%f781, %f780, %f554;
	fma.rn.f32 	%f782, %f909, 0f3FC00000, %f781;
	mul.f32 	%f783, %f118, 0f3FC00000;
	sub.f32 	%f784, %f782, %f783;
	add.f32 	%f785, %f257, %f257;
	sub.f32 	%f786, %f784, %f785;
	fma.rn.f32 	%f787, %f122, 0f3FC00000, %f786;
	add.f32 	%f788, %f787, %f260;
	add.f32 	%f789, %f788, %f911;
	mul.f32 	%f790, %f912, 0f3FC00000;
	sub.f32 	%f791, %f789, %f790;
	add.f32 	%f792, %f913, %f913;
	sub.f32 	%f793, %f791, %f792;
	fma.rn.f32 	%f794, %f914, 0f3FC00000, %f793;
	add.f32 	%f795, %f794, %f915;
	sub.f32 	%f796, %f303, %f537;
	fma.rn.f32 	%f797, %f642, 0f40200000, %f796;
	mul.f32 	%f798, %f540, 0f3F000000;
	sub.f32 	%f799, %f797, %f798;
	sub.f32 	%f800, %f799, %f645;
	sub.f32 	%f801, %f800, %f545;
	add.f32 	%f802, %f801, %f570;
	sub.f32 	%f803, %f802, %f572;
	sub.f32 	%f804, %f803, %f554;
	add.f32 	%f805, %f804, %f118;
	mul.f32 	%f806, %f257, 0f40200000;
	sub.f32 	%f807, %f805, %f806;
	mul.f32 	%f808, %f122, 0f3F000000;
	add.f32 	%f809, %f807, %f808;
	add.f32 	%f810, %f809, %f260;
	add.f32 	%f811, %f810, %f912;
	mul.f32 	%f812, %f913, 0f40200000;
	sub.f32 	%f813, %f811, %f812;
	mul.f32 	%f814, %f914, 0f3F000000;
	add.f32 	%f815, %f813, %f814;
	add.f32 	%f816, %f815, %f915;
	add.f32 	%f817, %f324, %f537;
	mul.f32 	%f818, %f642, 0f3F000000;
	sub.f32 	%f819, %f817, %f818;
	mul.f32 	%f820, %f540, 0f40200000;
	sub.f32 	%f821, %f819, %f820;
	sub.f32 	%f822, %f821, %f645;
	add.f32 	%f823, %f822, %f545;
	sub.f32 	%f824, %f823, %f589;
	sub.f32 	%f825, %f824, %f591;
	sub.f32 	%f826, %f825, %f554;
	sub.f32 	%f827, %f826, %f118;
	fma.rn.f32 	%f828, %f257, 0f3F000000, %f827;
	fma.rn.f32 	%f829, %f122, 0f40200000, %f828;
	add.f32 	%f830, %f829, %f260;
	sub.f32 	%f831, %f830, %f912;
	fma.rn.f32 	%f832, %f913, 0f3F000000, %f831;
	fma.rn.f32 	%f833, %f914, 0f40200000, %f832;
	add.f32 	%f834, %f833, %f915;
	fma.rn.f32 	%f835, %f537, 0f40000000, %f346;
	add.f32 	%f836, %f835, %f642;
	add.f32 	%f837, %f540, %f540;
	sub.f32 	%f838, %f836, %f837;
	sub.f32 	%f839, %f838, %f645;
	add.f32 	%f840, %f839, %f607;
	add.f32 	%f841, %f840, %f548;
	sub.f32 	%f842, %f841, %f610;
	sub.f32 	%f843, %f842, %f554;
	add.f32 	%f844, %f118, %f118;
	sub.f32 	%f845, %f843, %f844;
	sub.f32 	%f846, %f845, %f257;
	add.f32 	%f847, %f122, %f122;
	add.f32 	%f848, %f846, %f847;
	add.f32 	%f849, %f848, %f260;
	add.f32 	%f850, %f912, %f912;
	sub.f32 	%f851, %f849, %f850;
	sub.f32 	%f852, %f851, %f913;
	add.f32 	%f853, %f914, %f914;
	add.f32 	%f854, %f852, %f853;
	add.f32 	%f855, %f854, %f915;
	mul.f32 	%f856, %f537, 0f3F000000;
	sub.f32 	%f857, %f366, %f856;
	add.f32 	%f858, %f857, %f642;
	add.f32 	%f859, %f858, %f798;
	sub.f32 	%f860, %f859, %f645;
	sub.f32 	%f861, %f860, %f626;
	add.f32 	%f862, %f861, %f548;
	add.f32 	%f863, %f862, %f572;
	sub.f32 	%f864, %f863, %f554;
	fma.rn.f32 	%f865, %f118, 0f3F000000, %f864;
	sub.f32 	%f866, %f865, %f257;
	sub.f32 	%f867, %f866, %f808;
	add.f32 	%f868, %f867, %f260;
	fma.rn.f32 	%f869, %f912, 0f3F000000, %f868;
	sub.f32 	%f870, %f869, %f913;
	sub.f32 	%f871, %f870, %f814;
	add.f32 	%f872, %f871, %f915;
	sub.f32 	%f873, %f384, %f537;
	fma.rn.f32 	%f874, %f642, 0f3FC00000, %f873;
	add.f32 	%f875, %f874, %f837;
	mul.f32 	%f876, %f645, 0f3FC00000;
	sub.f32 	%f877, %f875, %f876;
	mul.f32 	%f878, %f906, 0f3FC00000;
	sub.f32 	%f879, %f877, %f878;
	sub.f32 	%f880, %f879, %f545;
	add.f32 	%f881, %f880, %f649;
	add.f32 	%f882, %f881, %f610;
	sub.f32 	%f883, %f882, %f652;
	sub.f32 	%f884, %f883, %f654;
	add.f32 	%f885, %f884, %f118;
	mul.f32 	%f886, %f257, 0f3FC00000;
	sub.f32 	%f887, %f885, %f886;
	sub.f32 	%f888, %f887, %f847;
	fma.rn.f32 	%f889, %f260, 0f3FC00000, %f888;
	fma.rn.f32 	%f890, %f910, 0f3FC00000, %f889;
	add.f32 	%f891, %f890, %f912;
	mul.f32 	%f892, %f913, 0f3FC00000;
	sub.f32 	%f893, %f891, %f892;
	sub.f32 	%f894, %f893, %f853;
	fma.rn.f32 	%f895, %f915, 0f3FC00000, %f894;
	add.f32 	%f896, %f895, %f916;
	mov.u32 	%r21, %ctaid.x;
	shl.b32 	%r22, %r21, 1;
	mov.u32 	%r23, %tid.x;
	add.s32 	%r24, %r22, %r23;
	mad.lo.s32 	%r25, %r21, 126, %r24;
	mul.wide.u32 	%rd9, %r25, 4;
	add.s64 	%rd10, %rd8, %rd9;
	st.global.f32 	[%rd10], %f124;
	st.global.f32 	[%rd10+50176], %f152;
	st.global.f32 	[%rd10+100352], %f179;
	st.global.f32 	[%rd10+150528], %f207;
	st.global.f32 	[%rd10+200704], %f230;
	st.global.f32 	[%rd10+250880], %f262;
	st.global.f32 	[%rd10+301056], %f297;
	st.global.f32 	[%rd10+351232], %f318;
	st.global.f32 	[%rd10+401408], %f340;
	st.global.f32 	[%rd10+451584], %f361;
	st.global.f32 	[%rd10+501760], %f380;
	st.global.f32 	[%rd10+551936], %f404;
	st.global.f32 	[%rd10+602112], %f436;
	st.global.f32 	[%rd10+652288], %f455;
	st.global.f32 	[%rd10+702464], %f470;
	st.global.f32 	[%rd10+752640], %f490;
	st.global.f32 	[%rd10+802816], %f506;
	st.global.f32 	[%rd10+852992], %f527;
	st.global.f32 	[%rd10+903168], %f560;
	st.global.f32 	[%rd10+953344], %f578;
	st.global.f32 	[%rd10+1003520], %f597;
	st.global.f32 	[%rd10+1053696], %f616;
	st.global.f32 	[%rd10+1103872], %f634;
	st.global.f32 	[%rd10+1154048], %f660;
	st.global.f32 	[%rd10+1204224], %f683;
	st.global.f32 	[%rd10+1254400], %f700;
	st.global.f32 	[%rd10+1304576], %f715;
	st.global.f32 	[%rd10+1354752], %f733;
	st.global.f32 	[%rd10+1404928], %f749;
	st.global.f32 	[%rd10+1455104], %f769;
	st.global.f32 	[%rd10+1505280], %f795;
	st.global.f32 	[%rd10+1555456], %f816;
	st.global.f32 	[%rd10+1605632], %f834;
	st.global.f32 	[%rd10+1655808], %f855;
	st.global.f32 	[%rd10+1705984], %f872;
	st.global.f32 	[%rd10+1756160], %f896;
	ret;

}
	// .globl	tvmgen_default_fused_nn_contrib_conv2d_winograd_without_weight_transform_add_nn_relu_3_kernel
.visible .entry tvmgen_default_fused_nn_contrib_conv2d_winograd_without_weight_transform_add_nn_relu_3_kernel(
	.param .u64 .ptr .align 1 tvmgen_default_fused_nn_contrib_conv2d_winograd_without_weight_transform_add_nn_relu_3_kernel_param_0,
	.param .u64 .ptr .align 1 tvmgen_default_fused_nn_contrib_conv2d_winograd_without_weight_transform_add_nn_relu_3_kernel_param_1
)
.maxntid 128
{
	.reg .pred 	%p<19>;
	.reg .b32 	%r<17>;
	.reg .b32 	%f<114>;
	.reg .b64 	%rd<9>;

	ld.param.u64 	%rd2, [tvmgen_default_fused_nn_contrib_conv2d_winograd_without_weight_transform_add_nn_relu_3_kernel_param_0];
	ld.param.u64 	%rd3, [tvmgen_default_fused_nn_contrib_conv2d_winograd_without_weight_transform_add_nn_relu_3_kernel_param_1];
	cvta.to.global.u64 	%rd4, %rd3;
	mov.u32 	%r1, %tid.x;
	shr.u32 	%r6, %r1, 2;
	and.b32  	%r2, %r6, 3;
	and.b32  	%r3, %r1, 3;
	mov.u32 	%r4, %ctaid.x;
	shr.u32 	%r7, %r1, 4;
	mul.lo.s32 	%r8, %r7, 49;
	shl.b32 	%r9, %r1, 1;
	and.b32  	%r10, %r9, 6;
	mad.lo.s32 	%r11, %r4, 392, %r8;
	add.s32 	%r12, %r11, %r10;
	mad.lo.s32 	%r13, %r2, 14, %r12;
	add.s32 	%r14, %r13, -8;
	and.b32  	%r5, %r1, 12;
	setp.eq.s32 	%p4, %r5, 0;
	setp.eq.s32 	%p5, %r3, 0;
	or.pred  	%p6, %p4, %p5;
	mul.wide.s32 	%rd5, %r14, 4;
	add.s64 	%rd1, %rd4, %rd5;
	mov.f32 	%f99, 0f00000000;
	@%p6 bra 	$L__BB41_2;
	ld.global.nc.f32 	%f33, [%rd1];
	add.f32 	%f99, %f33, 0f00000000;
$L__BB41_2:
	setp.eq.s32 	%p7, %r5, 0;
	mov.f32 	%f100, 0f00000000;
	@%p7 bra 	$L__BB41_4;
	ld.global.nc.f32 	%f100, [%rd1+4];
$L__BB41_4:
	setp.eq.s32 	%p8, %r5, 0;
	setp.eq.s32 	%p9, %r3, 3;
	or.pred  	%p1, %p8, %p9;
	mov.f32 	%f101, 0f00000000;
	@%p1 bra 	$L__BB41_6;
	ld.global.nc.f32 	%f101, [%rd1+8];
$L__BB41_6:
	mov.f32 	%f102, 0f00000000;
	@%p1 bra 	$L__BB41_8;
	ld.global.nc.f32 	%f102, [%rd1+12];
$L__BB41_8:
	setp.eq.s32 	%p10, %r3, 0;
	mov.f32 	%f103, 0f00000000;
	@%p10 bra 	$L__BB41_10;
	ld.global.nc.f32 	%f103, [%rd1+28];
$L__BB41_10:
	setp.eq.s32 	%p11, %r3, 3;
	ld.global.nc.f32 	%f11, [%rd1+32];
	mov.f32 	%f104, 0f00000000;
	@%p11 bra 	$L__BB41_12;
	ld.global.nc.f32 	%f104, [%rd1+36];
$L__BB41_12:
	setp.eq.s32 	%p12, %r3, 3;
	mov.f32 	%f105, 0f00000000;
	@%p12 bra 	$L__BB41_14;
	ld.global.nc.f32 	%f105, [%rd1+40];
$L__BB41_14:
	setp.eq.s32 	%p13, %r3, 0;
	setp.eq.s32 	%p14, %r2, 3;
	or.pred  	%p2, %p14, %p13;
	mov.f32 	%f106, 0f00000000;
	@%p2 bra 	$L__BB41_16;
	ld.global.nc.f32 	%f106, [%rd1+56];
$L__BB41_16:
	setp.eq.s32 	%p15, %r2, 3;
	mov.f32 	%f107, 0f00000000;
	@%p15 bra 	$L__BB41_18;
	ld.global.nc.f32 	%f107, [%rd1+60];
$L__BB41_18:
	setp.eq.s32 	%p16, %r2, 3;
	setp.eq.s32 	%p17, %r3, 3;
	or.pred  	%p3, %p16, %p17;
	mov.f32 	%f108, 0f00000000;
	@%p3 bra 	$L__BB41_20;
	ld.global.nc.f32 	%f108, [%rd1+64];
$L__BB41_20:
	mov.f32 	%f109, 0f00000000;
	@%p3 bra 	$L__BB41_22;
	ld.global.nc.f32 	%f109, [%rd1+68];
$L__BB41_22:
	mov.f32 	%f110, 0f00000000;
	@%p2 bra 	$L__BB41_24;
	ld.global.nc.f32 	%f110, [%rd1+84];
$L__BB41_24:
	setp.eq.s32 	%p18, %r2, 3;
	mov.f32 	%f111, 0f00000000;
	@%p18 bra 	$L__BB41_26;
	ld.global.nc.f32 	%f111, [%rd1+88];
$L__BB41_26:
	mov.f32 	%f112, 0f00000000;
	@%p3 bra 	$L__BB41_28;
	ld.global.nc.f32 	%f112, [%rd1+92];
$L__BB41_28:
	mov.f32 	%f113, 0f00000000;
	@%p3 bra 	$L__BB41_30;
	ld.global.nc.f32 	%f113, [%rd1+96];
$L__BB41_30:
	cvta.to.global.u64 	%rd6, %rd2;
	sub.f32 	%f48, %f99, %f101;
	sub.f32 	%f49, %f48, %f106;
	add.f32 	%f50, %f49, %f108;
	mov.f32 	%f51, 0f00000000;
	sub.f32 	%f52, %f51, %f100;
	add.f32 	%f53, %f52, %f101;
	add.f32 	%f54, %f53, %f107;
	sub.f32 	%f55, %f54, %f108;
	add.f32 	%f56, %f100, 0f00000000;
	add.f32 	%f57, %f56, %f101;
	sub.f32 	%f58, %f57, %f107;
	sub.f32 	%f59, %f58, %f108;
	add.f32 	%f60, %f52, %f102;
	add.f32 	%f61, %f60, %f107;
	sub.f32 	%f62, %f61, %f109;
	sub.f32 	%f63, %f51, %f103;
	add.f32 	%f64, %f63, %f104;
	add.f32 	%f65, %f64, %f106;
	sub.f32 	%f66, %f65, %f108;
	add.f32 	%f67, %f11, 0f00000000;
	sub.f32 	%f68, %f67, %f104;
	sub.f32 	%f69, %f68, %f107;
	add.f32 	%f70, %f69, %f108;
	sub.f32 	%f71, %f51, %f11;
	sub.f32 	%f72, %f71, %f104;
	add.f32 	%f73, %f72, %f107;
	add.f32 	%f74, %f73, %f108;
	sub.f32 	%f75, %f67, %f105;
	sub.f32 	%f76, %f75, %f107;
	add.f32 	%f77, %f76, %f109;
	add.f32 	%f78, %f103, 0f00000000;
	sub.f32 	%f79, %f78, %f104;
	add.f32 	%f80, %f79, %f106;
	sub.f32 	%f81, %f80, %f108;
	add.f32 	%f82, %f71, %f104;
	sub.f32 	%f83, %f82, %f107;
	add.f32 	%f84, %f83, %f108;
	add.f32 	%f85, %f67, %f104;
	add.f32 	%f86, %f85, %f107;
	add.f32 	%f87, %f86, %f108;
	add.f32 	%f88, %f71, %f105;
	sub.f32 	%f89, %f88, %f107;
	add.f32 	%f90, %f89, %f109;
	add.f32 	%f91, %f64, %f110;
	sub.f32 	%f92, %f91, %f112;
	sub.f32 	%f93, %f68, %f111;
	add.f32 	%f94, %f93, %f112;
	add.f32 	%f95, %f72, %f111;
	add.f32 	%f96, %f95, %f112;
	sub.f32 	%f97, %f75, %f111;
	add.f32 	%f98, %f97, %f113;
	shl.b32 	%r15, %r4, 7;
	or.b32  	%r16, %r15, %r1;
	mul.wide.u32 	%rd7, %r16, 4;
	add.s64 	%rd8, %rd6, %rd7;
	st.global.f32 	[%rd8], %f50;
	st.global.f32 	[%rd8+32768], %f55;
	st.global.f32 	[%rd8+65536], %f59;
	st.global.f32 	[%rd8+98304], %f62;
	st.global.f32 	[%rd8+131072], %f66;
	st.global.f32 	[%rd8+163840], %f70;
	st.global.f32 	[%rd8+196608], %f74;
	st.global.f32 	[%rd8+229376], %f77;
	st.global.f32 	[%rd8+262144], %f81;
	st.global.f32 	[%rd8+294912], %f84;
	st.global.f32 	[%rd8+327680], %f87;
	st.global.f32 	[%rd8+360448], %f90;
	st.global.f32 	[%rd8+393216], %f92;
	st.global.f32 	[%rd8+425984], %f94;
	st.global.f32 	[%rd8+458752], %f96;
	st.global.f32 	[%rd8+491520], %f98;
	ret;

}
	// .globl	tvmgen_default_fused_nn_conv2d_add_nn_relu_4_kernel
.visible .entry tvmgen_default_fused_nn_conv2d_add_nn_relu_4_kernel(
	.param .u64 .ptr .align 1 tvmgen_default_fused_nn_conv2d_add_nn_relu_4_kernel_param_0,
	.param .u64 .ptr .align 1 tvmgen_default_fused_nn_conv2d_add_nn_relu_4_kernel_param_1,
	.param .u64 .ptr .align 1 tvmgen_default_fused_nn_conv2d_add_nn_relu_4_kernel_param_2,
	.param .u64 .ptr .align 1 tvmgen_default_fused_nn_conv2d_add_nn_relu_4_kernel_param_3
)
.maxntid 448
{
	.reg .pred 	%p<4>;
	.reg .b32 	%r<45>;
	.reg .b32 	%f<86>;
	.reg .b64 	%rd<23>;
	// demoted variable
	.shared .align 4 .b8 _ZZ51tvmgen_default_fused_nn_conv2d_add_nn_relu_4_kernelE15pad_temp_shared[1792];
	// demoted variable
	.shared .align 4 .b8 _ZZ51tvmgen_default_fused_nn_conv2d_add_nn_relu_4_kernelE9p1_shared[1024];
	ld.param.u64 	%rd7, [tvmgen_default_fused_nn_conv2d_add_nn_relu_4_kernel_param_0];
	ld.param.u64 	%rd9, [tvmgen_default_fused_nn_conv2d_add_nn_relu_4_kernel_param_1];
	ld.param.u64 	%rd10, [tvmgen_default_fused_nn_conv2d_add_nn_relu_4_kernel_param_2];
	ld.param.u64 	%rd8, [tvmgen_default_fused_nn_conv2d_add_nn_relu_4_kernel_param_3];
	cvta.to.global.u64 	%rd11, %rd10;
	cvta.to.global.u64 	%rd12, %rd9;
	mov.u32 	%r1, %tid.z;
	shr.u32 	%r13, %r1, 1;
	mov.u32 	%r14, %ctaid.y;
	mul.lo.s32 	%r2, %r14, 56;
	and.b32  	%r15, %r1, 1;
	setp.eq.b32 	%p1, %r15, 1;
	selp.b32 	%r16, 28, 0, %p1;
	mov.u32 	%r17, %tid.x;
	add.s32 	%r18, %r2, %r17;
	mad.lo.s32 	%r19, %r13, 784, %r18;
	add.s32 	%r20, %r19, %r16;
	mad.lo.s32 	%r21, %r1, 28, %r17;
	shl.b32 	%r22, %r21, 2;
	mov.u32 	%r23, _ZZ51tvmgen_default_fused_nn_conv2d_add_nn_relu_4_kernelE15pad_temp_shared;
	add.s32 	%r3, %r23, %r22;
	shr.u32 	%r24, %r17, 4;
	add.s32 	%r25, %r24, %r1;
	or.b32  	%r26, %r25, %r17;
	and.b32  	%r4, %r26, 496;
	mov.u32 	%r5, %ctaid.z;
	shl.b32 	%r27, %r5, 14;
	shl.b32 	%r28, %r1, 10;
	add.s32 	%r29, %r27, %r28;
	shl.b32 	%r30, %r17, 6;
	and.b32  	%r31, %r30, 32256;
	and.b32  	%r32, %r17, 7;
	or.b32  	%r33, %r29, %r32;
	add.s32 	%r34, %r33, %r31;
	mad.lo.s32 	%r6, %r1, -12, %r21;
	shl.b32 	%r35, %r6, 2;
	mov.u32 	%r36, _ZZ51tvmgen_default_fused_nn_conv2d_add_nn_relu_4_kernelE9p1_shared;
	add.s32 	%r7, %r36, %r35;
	shl.b32 	%r37, %r1, 5;
	add.s32 	%r8, %r36, %r37;
	shl.b32 	%r38, %r17, 2;
	add.s32 	%r9, %r23, %r38;
	mul.wide.u32 	%rd13, %r34, 4;
	add.s64 	%rd22, %rd11, %rd13;
	mul.wide.u32 	%rd14, %r20, 4;
	add.s64 	%rd21, %rd12, %rd14;
	mov.b32 	%r44, 0;
	mov.f32 	%f82, 0f00000000;
	mov.f32 	%f83, %f82;
	mov.f32 	%f84, %f82;
	mov.f32 	%f85, %f82;
$L__BB42_1:
	setp.ne.s32 	%p2, %r4, 0;
	bar.sync 	0;
	ld.global.nc.f32 	%f10, [%rd21];
	st.shared.f32 	[%r3], %f10;
	@%p2 bra 	$L__BB42_3;
	ld.global.nc.f32 	%f11, [%rd22];
	st.shared.f32 	[%r7], %f11;
$L__BB42_3:
	bar.sync 	0;
	ld.shared.f32 	%f12, [%r8+512];
	ld.shared.f32 	%f13, [%r8];
	ld.shared.f32 	%f14, [%r9];
	fma.rn.f32 	%f15, %f14, %f13, %f85;
	fma.rn.f32 	%f16, %f14, %f12, %f83;
	ld.shared.f32 	%f17, [%r9+112];
	fma.rn.f32 	%f18, %f17, %f13, %f84;
	fma.rn.f32 	%f19, %f17, %f12, %f82;
	ld.shared.f32 	%f20, [%r8+516];
	ld.shared.f32 	%f21, [%r8+4];
	ld.shared.f32 	%f22, [%r9+224];
	fma.rn.f32 	%f23, %f22, %f21, %f15;
	fma.rn.f32 	%f24, %f22, %f20, %f16;
	ld.shared.f32 	%f25, [%r9+336];
	fma.rn.f32 	%f26, %f25, %f21, %f18;
	fma.rn.f32 	%f27, %f25, %f20, %f19;
	ld.shared.f32 	%f28, [%r8+520];
	ld.shared.f32 	%f29, [%r8+8];
	ld.shared.f32 	%f30, [%r9+448];
	fma.rn.f32 	%f31, %f30, %f29, %f23;
	fma.rn.f32 	%f32, %f30, %f28, %f24;
	ld.shared.f32 	%f33, [%r9+560];
	fma.rn.f32 	%f34, %f33, %f29, %f26;
	fma.rn.f32 	%f35, %f33, %f28, %f27;
	ld.shared.f32 	%f36, [%r8+524];
	ld.shared.f32 	%f37, [%r8+12];
	ld.shared.f32 	%f38, [%r9+672];
	fma.rn.f32 	%f39, %f38, %f37, %f31;
	fma.rn.f32 	%f40, %f38, %f36, %f32;
	ld.shared.f32 	%f41, [%r9+784];
	fma.rn.f32 	%f42, %f41, %f37, %f34;
	fma.rn.f32 	%f43, %f41, %f36, %f35;
	ld.shared.f32 	%f44, [%r8+528];
	ld.shared.f32 	%f45, [%r8+16];
	ld.shared.f32 	%f46, [%r9+896];
	fma.rn.f32 	%f47, %f46, %f45, %f39;
	fma.rn.f32 	%f48, %f46, %f44, %f40;
	ld.shared.f32 	%f49, [%r9+1008];
	fma.rn.f32 	%f50, %f49, %f45, %f42;
	fma.rn.f32 	%f51, %f49, %f44, %f43;
	ld.shared.f32 	%f52, [%r8+532];
	ld.shared.f32 	%f53, [%r8+20];
	ld.shared.f32 	%f54, [%r9+1120];
	fma.rn.f32 	%f55, %f54, %f53, %f47;
	fma.rn.f32 	%f56, %f54, %f52, %f48;
	ld.shared.f32 	%f57, [%r9+1232];
	fma.rn.f32 	%f58, %f57, %f53, %f50;
	fma.rn.f32 	%f59, %f57, %f52, %f51;
	ld.shared.f32 	%f60, [%r8+536];
	ld.shared.f32 	%f61, [%r8+24];
	ld.shared.f32 	%f62, [%r9+1344];
	fma.rn.f32 	%f63, %f62, %f61, %f55;
	fma.rn.f32 	%f64, %f62, %f60, %f56;
	ld.shared.f32 	%f65, [%r9+1456];
	fma.rn.f32 	%f66, %f65, %f61, %f58;
	fma.rn.f32 	%f67, %f65, %f60, %f59;
	ld.shared.f32 	%f68, [%r8+540];
	ld.shared.f32 	%f69, [%r8+28];
	ld.shared.f32 	%f70, [%r9+1568];
	fma.rn.f32 	%f85, %f70, %f69, %f63;
	fma.rn.f32 	%f83, %f70, %f68, %f64;
	ld.shared.f32 	%f71, [%r9+1680];
	fma.rn.f32 	%f84, %f71, %f69, %f66;
	fma.rn.f32 	%f82, %f71, %f68, %f67;
	add.s32 	%r44, %r44, 1;
	add.s64 	%rd22, %rd22, 32;
	add.s64 	%rd21, %rd21, 25088;
	setp.ne.s32 	%p3, %r44, 64;
	@%p3 bra 	$L__BB42_1;
	cvta.to.global.u64 	%rd15, %rd8;
	shl.b32 	%r39, %r5, 5;
	add.s32 	%r40, %r39, %r1;
	mul.wide.u32 	%rd16, %r40, 4;
	add.s64 	%rd17, %rd15, %rd16;
	mad.lo.s32 	%r41, %r1, 768, %r6;
	mad.lo.s32 	%r42, %r5, 25088, %r41;
	add.s32 	%r43, %r42, %r2;
	ld.global.nc.f32 	%f72, [%rd17+64];
	ld.global.nc.f32 	%f73, [%rd17];
	cvta.to.global.u64 	%rd18, %rd7;
	add.f32 	%f74, %f85, %f73;
	max.f32 	%f75, %f74, 0f00000000;
	mul.wide.u32 	%rd19, %r43, 4;
	add.s64 	%rd20, %rd18, %rd19;
	st.global.f32 	[%rd20], %f75;
	add.f32 	%f76, %f83, %f72;
	max.f32 	%f77, %f76, 0f00000000;
	st.global.f32 	[%rd20+50176], %f77;
	add.f32 	%f78, %f84, %f73;
	max.f32 	%f79, %f78, 0f00000000;
	st.global.f32 	[%rd20+112], %f79;
	add.f32 	%f80, %f82, %f72;
	max.f32 	%f81, %f80, 0f00000000;
	st.global.f32 	[%rd20+50288], %f81;
	ret;

}
	// .globl	tvmgen_default_fused_nn_conv2d_3_kernel
.visible .entry tvmgen_default_fused_nn_conv2d_3_kernel(
	.param .u64 .ptr .align 1 tvmgen_default_fused_nn_conv2d_3_kernel_param_0,
	.param .u64 .ptr .align 1 tvmgen_default_fused_nn_conv2d_3_kernel_param_1,
	.param .u64 .ptr .align 1 tvmgen_default_fused_nn_conv2d_3_kernel_param_2
)
.maxntid 224
{
	.reg .pred 	%p<16>;
	.reg .b16 	%rs<7>;
	.reg .b32 	%r<86>;
	.reg .b32 	%f<88>;
	.reg .b64 	%rd<25>;
	// demoted variable
	.shared .align 4 .b8 _ZZ39tvmgen_default_fused_nn_conv2d_3_kernelE15pad_temp_shared[416];
	// demoted variable
	.shared .align 4 .b8 _ZZ39tvmgen_default_fused_nn_conv2d_3_kernelE9p1_shared[4096];
	ld.param.u64 	%rd6, [tvmgen_default_fused_nn_conv2d_3_kernel_param_1];
	ld.param.u64 	%rd7, [tvmgen_default_fused_nn_conv2d_3_kernel_param_2];
	cvta.to.global.u64 	%rd1, %rd7;
	cvta.to.global.u64 	%rd8, %rd6;
	mov.u32 	%r27, %tid.x;
	shr.u32 	%r28, %r27, 2;
	mov.u32 	%r1, %tid.z;
	add.s32 	%r29, %r28, %r1;
	setp.lt.u32 	%p5, %r29, 26;
	setp.lt.u32 	%p6, %r27, 4;
	and.pred  	%p1, %p6, %p5;
	shl.b32 	%r30, %r1, 2;
	add.s32 	%r2, %r30, %r27;
	cvt.u16.u32 	%rs1, %r2;
	and.b16  	%rs2, %rs1, 255;
	mul.lo.s16 	%rs3, %rs2, 79;
	shr.u16 	%rs4, %rs3, 10;
	mul.wide.u16 	%r31, %rs4, 196;
	mov.u32 	%r3, %ctaid.y;
	mul.lo.s16 	%rs5, %rs4, 13;
	sub.s16 	%rs6, %rs1, %rs5;
	cvt.u32.u16 	%r32, %rs6;
	and.b32  	%r33, %r32, 255;
	shl.b32 	%r34, %r2, 2;
	mov.u32 	%r35, _ZZ39tvmgen_default_fused_nn_conv2d_3_kernelE15pad_temp_shared;
	add.s32 	%r4, %r35, %r34;
	mov.u32 	%r5, %ctaid.z;
	shl.b32 	%r36, %r5, 17;
	shl.b32 	%r37, %r1, 12;
	add.s32 	%r38, %r36, %r37;
	mul.lo.s32 	%r39, %r27, 640;
	and.b32  	%r40, %r39, 261120;
	add.s32 	%r41, %r38, %r40;
	mul.lo.s32 	%r42, %r27, 5;
	and.b32  	%r43, %r42, 7;
	or.b32  	%r80, %r41, %r43;
	shl.b32 	%r44, %r1, 5;
	add.s32 	%r45, %r44, %r42;
	shl.b32 	%r46, %r45, 2;
	mov.u32 	%r47, _ZZ39tvmgen_default_fused_nn_conv2d_3_kernelE9p1_shared;
	add.s32 	%r7, %r47, %r46;
	add.s32 	%r48, %r39, 128;
	and.b32  	%r49, %r48, 523264;
	add.s32 	%r50, %r42, 1;
	and.b32  	%r51, %r50, 7;
	add.s32 	%r52, %r42, 2;
	shr.u32 	%r53, %r52, 5;
	add.s32 	%r54, %r53, %r1;
	setp.lt.u32 	%p7, %r54, 32;
	setp.lt.u32 	%p8, %r27, 6;
	and.pred  	%p2, %p8, %p7;
	add.s32 	%r55, %r39, 256;
	and.b32  	%r56, %r55, 15360;
	and.b32  	%r57, %r52, 7;
	add.s32 	%r58, %r42, 3;
	shr.u32 	%r59, %r58, 5;
	add.s32 	%r60, %r59, %r1;
	setp.lt.u32 	%p9, %r60, 32;
	and.pred  	%p3, %p8, %p9;
	add.s32 	%r61, %r39, 384;
	and.b32  	%r62, %r61, 15360;
	and.b32  	%r63, %r58, 7;
	add.s32 	%r64, %r42, 4;
	shr.u32 	%r65, %r64, 5;
	add.s32 	%r66, %r65, %r1;
	setp.lt.u32 	%p10, %r66, 32;
	and.pred  	%p4, %p8, %p10;
	add.s32 	%r67, %r39, 512;
	and.b32  	%r68, %r67, 15360;
	xor.b32  	%r69, %r43, 4;
	shl.b32 	%r70, %r27, 3;
	add.s32 	%r8, %r35, %r70;
	add.s32 	%r9, %r47, %r44;
	or.b32  	%r71, %r38, %r69;
	add.s32 	%r84, %r71, %r68;
	add.s32 	%r72, %r38, %r62;
	or.b32  	%r83, %r72, %r63;
	add.s32 	%r73, %r38, %r56;
	or.b32  	%r82, %r73, %r57;
	add.s32 	%r74, %r38, %r49;
	or.b32  	%r81, %r74, %r51;
	mad.lo.s32 	%r75, %r3, 28, %r31;
	add.s32 	%r76, %r75, %r33;
	mul.wide.u32 	%rd9, %r76, 4;
	add.s64 	%rd24, %rd8, %rd9;
	mov.f32 	%f84, 0f00000000;
	mov.b32 	%r85, 0;
	not.pred 	%p11, %p1;
	not.pred 	%p12, %p2;
	not.pred 	%p13, %p3;
	not.pred 	%p14, %p4;
	mov.f32 	%f85, %f84;
	mov.f32 	%f86, %f84;
	mov.f32 	%f87, %f84;
$L__BB43_1:
	bar.sync 	0;
	@%p11 bra 	$L__BB43_3;
	ld.global.nc.f32 	%f10, [%rd24];
	st.shared.f32 	[%r4], %f10;
$L__BB43_3:
	mul.wide.u32 	%rd10, %r80, 4;
	add.s64 	%rd11, %rd1, %rd10;
	ld.global.nc.f32 	%f11, [%rd11];
	st.shared.f32 	[%r7], %f11;
	mul.wide.u32 	%rd12, %r81, 4;
	add.s64 	%rd13, %rd1, %rd12;
	ld.global.nc.f32 	%f12, [%rd13];
	st.shared.f32 	[%r7+4], %f12;
	@%p12 bra 	$L__BB43_5;
	mul.wide.u32 	%rd14, %r82, 4;
	add.s64 	%rd15, %rd1, %rd14;
	ld.global.nc.f32 	%f13, [%rd15];
	st.shared.f32 	[%r7+8], %f13;
$L__BB43_5:
	@%p13 bra 	$L__BB43_7;
	mul.wide.u32 	%rd16, %r83, 4;
	add.s64 	%rd17, %rd1, %rd16;
	ld.global.nc.f32 	%f14, [%rd17];
	st.shared.f32 	[%r7+12], %f14;
$L__BB43_7:
	@%p14 bra 	$L__BB43_9;
	mul.wide.u32 	%rd18, %r84, 4;
	add.s64 	%rd19, %rd1, %rd18;
	ld.global.nc.f32 	%f15, [%rd19];
	st.shared.f32 	[%r7+16], %f15;
$L__BB43_9:
	bar.sync 	0;
	ld.shared.f32 	%f16, [%r8];
	ld.shared.f32 	%f17, [%r9];
	fma.rn.f32 	%f18, %f16, %f17, %f84;
	ld.shared.f32 	%f19, [%r9+1024];
	fma.rn.f32 	%f20, %f16, %f19, %f85;
	ld.shared.f32 	%f21, [%r9+2048];
	fma.rn.f32 	%f22, %f16, %f21, %f86;
	ld.shared.f32 	%f23, [%r9+3072];
	fma.rn.f32 	%f24, %f16, %f23, %f87;
	ld.shared.f32 	%f25, [%r8+52];
	ld.shared.f32 	%f26, [%r9+4];
	fma.rn.f32 	%f27, %f25, %f26, %f18;
	ld.shared.f32 	%f28, [%r9+1028];
	fma.rn.f32 	%f29, %f25, %f28, %f20;
	ld.shared.f32 	%f30, [%r9+2052];
	fma.rn.f32 	%f31, %f25, %f30, %f22;
	ld.shared.f32 	%f32, [%r9+3076];
	fma.rn.f32 	%f33, %f25, %f32, %f24;
	ld.shared.f32 	%f34, [%r8+104];
	ld.shared.f32 	%f35, [%r9+8];
	fma.rn.f32 	%f36, %f34, %f35, %f27;
	ld.shared.f32 	%f37, [%r9+1032];
	fma.rn.f32 	%f38, %f34, %f37, %f29;
	ld.shared.f32 	%f39, [%r9+2056];
	fma.rn.f32 	%f40, %f34, %f39, %f31;
	ld.shared.f32 	%f41, [%r9+3080];
	fma.rn.f32 	%f42, %f34, %f41, %f33;
	ld.shared.f32 	%f43, [%r8+156];
	ld.shared.f32 	%f44, [%r9+12];
	fma.rn.f32 	%f45, %f43, %f44, %f36;
	ld.shared.f32 	%f46, [%r9+1036];
	fma.rn.f32 	%f47, %f43, %f46, %f38;
	ld.shared.f32 	%f48, [%r9+2060];
	fma.rn.f32 	%f49, %f43, %f48, %f40;
	ld.shared.f32 	%f50, [%r9+3084];
	fma.rn.f32 	%f51, %f43, %f50, %f42;
	ld.shared.f32 	%f52, [%r8+208];
	ld.shared.f32 	%f53, [%r9+16];
	fma.rn.f32 	%f54, %f52, %f53, %f45;
	ld.shared.f32 	%f55, [%r9+1040];
	fma.rn.f32 	%f56, %f52, %f55, %f47;
	ld.shared.f32 	%f57, [%r9+2064];
	fma.rn.f32 	%f58, %f52, %f57, %f49;
	ld.shared.f32 	%f59, [%r9+3088];
	fma.rn.f32 	%f60, %f52, %f59, %f51;
	ld.shared.f32 	%f61, [%r8+260];
	ld.shared.f32 	%f62, [%r9+20];
	fma.rn.f32 	%f63, %f61, %f62, %f54;
	ld.shared.f32 	%f64, [%r9+1044];
	fma.rn.f32 	%f65, %f61, %f64, %f56;
	ld.shared.f32 	%f66, [%r9+2068];
	fma.rn.f32 	%f67, %f61, %f66, %f58;
	ld.shared.f32 	%f68, [%r9+3092];
	fma.rn.f32 	%f69, %f61, %f68, %f60;
	ld.shared.f32 	%f70, [%r8+312];
	ld.shared.f32 	%f71, [%r9+24];
	fma.rn.f32 	%f72, %f70, %f71, %f63;
	ld.shared.f32 	%f73, [%r9+1048];
	fma.rn.f32 	%f74, %f70, %f73, %f65;
	ld.shared.f32 	%f75, [%r9+2072];
	fma.rn.f32 	%f76, %f70, %f75, %f67;
	ld.shared.f32 	%f77, [%r9+3096];
	fma.rn.f32 	%f78, %f70, %f77, %f69;
	ld.shared.f32 	%f79, [%r8+364];
	ld.shared.f32 	%f80, [%r9+28];
	fma.rn.f32 	%f84, %f79, %f80, %f72;
	ld.shared.f32 	%f81, [%r9+1052];
	fma.rn.f32 	%f85, %f79, %f81, %f74;
	ld.shared.f32 	%f82, [%r9+2076];
	fma.rn.f32 	%f86, %f79, %f82, %f76;
	ld.shared.f32 	%f83, [%r9+3100];
	fma.rn.f32 	%f87, %f79, %f83, %f78;
	add.s32 	%r85, %r85, 1;
	add.s32 	%r84, %r84, 8;
	add.s32 	%r83, %r83, 8;
	add.s32 	%r82, %r82, 8;
	add.s32 	%r81, %r81, 8;
	add.s32 	%r80, %r80, 8;
	add.s64 	%rd24, %rd24, 6272;
	setp.ne.s32 	%p15, %r85, 128;
	@%p15 bra 	$L__BB43_1;
	ld.param.u64 	%rd23, [tvmgen_default_fused_nn_conv2d_3_kernel_param_0];
	cvta.to.global.u64 	%rd20, %rd23;
	mad.lo.s32 	%r77, %r1, 45, %r2;
	mad.lo.s32 	%r78, %r5, 6272, %r77;
	mad.lo.s32 	%r79, %r3, 7, %r78;
	mul.wide.u32 	%rd21, %r79, 4;
	add.s64 	%rd22, %rd20, %rd21;
	st.global.f32 	[%rd22], %f84;
	st.global.f32 	[%rd22+6272], %f85;
	st.global.f32 	[%rd22+12544], %f86;
	st.global.f32 	[%rd22+18816], %f87;
	ret;

}


// ===== COMPILED SASS (sm_100) =====

	.target	sm_100

	.elftype	@"ET_EXEC"


//--------------------- .note.nv.tkinfo           --------------------------
	.section	.note.nv.tkinfo,"",@"SHT_NOTE"
	.sectionflags	@"SHF_NOTE_NV_TKINFO"
	.tkinfo
        /*0018*/ 	.word	0x00000002
        /*0030*/ 	.string	""
        /*0030*/ 	.string	"ptxas"
        /*0030*/ 	.string	"Cuda compilation tools, release 13.0, V13.0.88"
        /*0030*/ 	.string	"Build cuda_13.0.r13.0/compiler.36424714_0"
        /*0030*/ 	.string	"-arch sm_100 -m 64 "



//--------------------- .note.nv.cuinfo           --------------------------
	.section	.note.nv.cuinfo,"",@"SHT_NOTE"
	.sectionflags	@"SHF_NOTE_NV_CUINFO"
        /*0018*/ 	.short	0x0002
        /*001a*/ 	.short	0x0064
        /*001c*/ 	.short	0x0082
	.zero		2


//--------------------- .nv.info                  --------------------------
	.section	.nv.info,"",@"SHT_CUDA_INFO"
	.align	4


	//----- nvinfo : EIATTR_REGCOUNT
	.align		4
        /*0000*/ 	.byte	0x04, 0x2f
        /*0002*/ 	.short	(.L_1 - .L_0)
	.align		4
.L_0:
        /*0004*/ 	.word	index@(tvmgen_default_fused_nn_conv2d_add_nn_relu_5_kernel)
        /*0008*/ 	.word	0x00000020


	//----- nvinfo : EIATTR_FRAME_SIZE
	.align		4
.L_1:
        /*000c*/ 	.byte	0x04, 0x11
        /*000e*/ 	.short	(.L_3 - .L_2)
	.align		4
.L_2:
        /*0010*/ 	.word	index@(tvmgen_default_fused_nn_conv2d_add_nn_relu_5_kernel)
        /*0014*/ 	.word	0x00000000


	//----- nvinfo : EIATTR_REGCOUNT
	.align		4
.L_3:
        /*0018*/ 	.byte	0x04, 0x2f
        /*001a*/ 	.short	(.L_5 - .L_4)
	.align		4
.L_4:
        /*001c*/ 	.word	index@(tvmgen_default_fused_nn_contrib_conv2d_winograd_without_weight_transform_add_nn_relu_2_kernel_1)
        /*0020*/ 	.word	0x0000002f


	//----- nvinfo : EIATTR_FRAME_SIZE
	.align		4
.L_5:
        /*0024*/ 	.byte	0x04, 0x11
        /*0026*/ 	.short	(.L_7 - .L_6)
	.align		4
.L_6:
        /*0028*/ 	.word	index@(tvmgen_default_fused_nn_contrib_conv2d_winograd_without_weight_transform_add_nn_relu_2_kernel_1)
        /*002c*/ 	.word	0x00000000


	//----- nvinfo : EIATTR_REGCOUNT
	.align		4
.L_7:
        /*0030*/ 	.byte	0x04, 0x2f
        /*0032*/ 	.short	(.L_9 - .L_8)
	.align		4
.L_8:
        /*0034*/ 	.word	index@(tvmgen_default_fused_nn_conv2d_add_kernel)
        /*0038*/ 	.word	0x0000003a


	//----- nvinfo : EIATTR_FRAME_SIZE
	.align		4
.L_9:
        /*003c*/ 	.byte	0x04, 0x11
        /*003e*/ 	.short	(.L_11 - .L_10)
	.align		4
.L_10:
        /*0040*/ 	.word	index@(tvmgen_default_fused_nn_conv2d_add_kernel)
        /*0044*/ 	.word	0x00000000


	//----- nvinfo : EIATTR_REGCOUNT
	.align		4
.L_11:
        /*0048*/ 	.byte	0x04, 0x2f
        /*004a*/ 	.short	(.L_13 - .L_12)
	.align		4
.L_12:
        /*004c*/ 	.word	index@(tvmgen_default_fused_add_nn_relu_2_kernel)
        /*0050*/ 	.word	0x0000000c


	//----- nvinfo : EIATTR_FRAME_SIZE
	.align		4
.L_13:
        /*0054*/ 	.byte	0x04, 0x11
        /*0056*/ 	.short	(.L_15 - .L_14)
	.align		4
.L_14:
        /*0058*/ 	.word	index@(tvmgen_default_fused_add_nn_relu_2_kernel)
        /*005c*/ 	.word	0x00000000


	//----- nvinfo : EIATTR_REGCOUNT
	.align		4
.L_15:
        /*0060*/ 	.byte	0x04, 0x2f
        /*0062*/ 	.short	(.L_17 - .L_16)
	.align		4
.L_16:
        /*0064*/ 	.word	index@(tvmgen_default_fused_nn_conv2d_add_nn_relu_1_kernel)
        /*0068*/ 	.word	0x00000048


	//----- nvinfo : EIATTR_FRAME_SIZE
	.align		4
.L_17:
        /*006c*/ 	.byte	0x04, 0x11
        /*006e*/ 	.short	(.L_19 - .L_18)
	.align		4
.L_18:
        /*0070*/ 	.word	index@(tvmgen_default_fused_nn_conv2d_add_nn_relu_1_kernel)
        /*0074*/ 	.word	0x00000000


	//----- nvinfo : EIATTR_REGCOUNT
	.align		4
.L_19:
        /*0078*/ 	.byte	0x04, 0x2f
        /*007a*/ 	.short	(.L_21 - .L_20)
	.align		4
.L_20:
        /*007c*/ 	.word	index@(tvmgen_default_fused_nn_conv2d_2_kernel)
        /*0080*/ 	.word	0x00000038


	//----- nvinfo : EIATTR_FRAME_SIZE
	.align		4
.L_21:
        /*0084*/ 	.byte	0x04, 0x11
        /*0086*/ 	.short	(.L_23 - .L_22)
	.align		4
.L_22:
        /*0088*/ 	.word	index@(tvmgen_default_fused_nn_conv2d_2_kernel)
        /*008c*/ 	.word	0x00000000


	//----- nvinfo : EIATTR_REGCOUNT
	.align		4
.L_23:
        /*0090*/ 	.byte	0x04, 0x2f
        /*0092*/ 	.short	(.L_25 - .L_24)
	.align		4
.L_24:
        /*0094*/ 	.word	index@(tvmgen_default_fused_nn_contrib_conv2d_winograd_without_weight_transform_add_nn_relu_1_kernel_2)
        /*0098*/ 	.word	0x0000001b


	//----- nvinfo : EIATTR_FRAME_SIZE
	.align		4
.L_25:
        /*009c*/ 	.byte	0x04, 0x11
        /*009e*/ 	.short	(.L_27 - .L_26)
	.align		4
.L_26:
        /*00a0*/ 	.word	index@(tvmgen_default_fused_nn_contrib_conv2d_winograd_without_weight_transform_add_nn_relu_1_kernel_2)
        /*00a4*/ 	.word	0x00000000


	//----- nvinfo : EIATTR_REGCOUNT
	.align		4
.L_27:
        /*00a8*/ 	.byte	0x04, 0x2f
        /*00aa*/ 	.short	(.L_29 - .L_28)
	.align		4
.L_28:
        /*00ac*/ 	.word	index@(tvmgen_default_fused_nn_conv2d_1_kernel)
        /*00b0*/ 	.word	0x00000042


	//----- nvinfo : EIATTR_FRAME_SIZE
	.align		4
.L_29:
        /*00b4*/ 	.byte	0x04, 0x11
        /*00b6*/ 	.short	(.L_31 - .L_30)
	.align		4
.L_30:
        /*00b8*/ 	.word	index@(tvmgen_default_fused_nn_conv2d_1_kernel)
        /*00bc*/ 	.word	0x00000000


	//----- nvinfo : EIATTR_REGCOUNT
	.align		4
.L_31:
        /*00c0*/ 	.byte	0x04, 0x2f
        /*00c2*/ 	.short	(.L_33 - .L_32)
	.align		4
.L_32:
        /*00c4*/ 	.word	index@(tvmgen_default_fused_add_kernel)
        /*00c8*/ 	.word	0x0000000c


	//----- nvinfo : EIATTR_FRAME_SIZE
	.align		4
.L_33:
        /*00cc*/ 	.byte	0x04, 0x11
        /*00ce*/ 	.short	(.L_35 - .L_34)
	.align		4
.L_34:
        /*00d0*/ 	.word	index@(tvmgen_default_fused_add_kernel)
        /*00d4*/ 	.word	0x00000000


	//----- nvinfo : EIATTR_REGCOUNT
	.align		4
.L_35:
        /*00d8*/ 	.byte	0x04, 0x2f
        /*00da*/ 	.short	(.L_37 - .L_36)
	.align		4
.L_36:
        /*00dc*/ 	.word	index@(tvmgen_default_fused_nn_contrib_conv2d_winograd_without_weight_transform_add_nn_relu_2_kernel_2)
        /*00e0*/ 	.word	0x0000001a


	//----- nvinfo : EIATTR_FRAME_SIZE
	.align		4
.L_37:
        /*00e4*/ 	.byte	0x04, 0x11
        /*00e6*/ 	.short	(.L_39 - .L_38)
	.align		4
.L_38:
        /*00e8*/ 	.word	index@(tvmgen_default_fused_nn_contrib_conv2d_winograd_without_weight_transform_add_nn_relu_2_kernel_2)
        /*00ec*/ 	.word	0x00000000


	//----- nvinfo : EIATTR_REGCOUNT
	.align		4
.L_39:
        /*00f0*/ 	.byte	0x04, 0x2f
        /*00f2*/ 	.short	(.L_41 - .L_40)
	.align		4
.L_40:
        /*00f4*/ 	.word	index@(tvmgen_default_fused_nn_conv2d_add_2_kernel)
        /*00f8*/ 	.word	0x00000038


	//----- nvinfo : EIATTR_FRAME_SIZE
	.align		4
.L_41:
        /*00fc*/ 	.byte	0x04, 0x11
        /*00fe*/ 	.short	(.L_43 - .L_42)
	.align		4
.L_42:
        /*0100*/ 	.word	index@(tvmgen_default_fused_nn_conv2d_add_2_kernel)
        /*0104*/ 	.word	0x00000000


	//----- nvinfo : EIATTR_REGCOUNT
	.align		4
.L_43:
        /*0108*/ 	.byte	0x04, 0x2f
        /*010a*/ 	.short	(.L_45 - .L_44)
	.align		4
.L_44:
        /*010c*/ 	.word	index@(tvmgen_default_fused_nn_softmax_kernel)
        /*0110*/ 	.word	0x00000032


	//----- nvinfo : EIATTR_FRAME_SIZE
	.align		4
.L_45:
        /*0114*/ 	.byte	0x04, 0x11
        /*0116*/ 	.short	(.L_47 - .L_46)
	.align		4
.L_46:
        /*0118*/ 	.word	index@($__internal_0_$__cuda_sm3x_div_rn_noftz_f32_slowpath)
        /*011c*/ 	.word	0x00000000


	//----- nvinfo : EIATTR_FRAME_SIZE
	.align		4
.L_47:
        /*0120*/ 	.byte	0x04, 0x11
        /*0122*/ 	.short	(.L_49 - .L_48)
	.align		4
.L_48:
        /*0124*/ 	.word	index@(tvmgen_default_fused_nn_softmax_kernel)
        /*0128*/ 	.word	0x00000000


	//----- nvinfo : EIATTR_REGCOUNT
	.align		4
.L_49:
        /*012c*/ 	.byte	0x04, 0x2f
        /*012e*/ 	.short	(.L_51 - .L_50)
	.align		4
.L_50:
        /*0130*/ 	.word	index@(tvmgen_default_fused_nn_global_avg_pool2d_kernel_1)
        /*0134*/ 	.word	0x0000000a


	//----- nvinfo : EIATTR_FRAME_SIZE
	.align		4
.L_51:
        /*0138*/ 	.byte	0x04, 0x11
        /*013a*/ 	.short	(.L_53 - .L_52)
	.align		4
.L_52:
        /*013c*/ 	.word	index@(tvmgen_default_fused_nn_global_avg_pool2d_kernel_1)
        /*0140*/ 	.word	0x00000000


	//----- nvinfo : EIATTR_REGCOUNT
	.align		4
.L_53:
        /*0144*/ 	.byte	0x04, 0x2f
        /*0146*/ 	.short	(.L_55 - .L_54)
	.align		4
.L_54:
        /*0148*/ 	.word	index@(tvmgen_default_fused_nn_conv2d_add_multiply_add_nn_relu_kernel)
        /*014c*/ 	.word	0x00000028


	//----- nvinfo : EIATTR_FRAME_SIZE
	.align		4
.L_55:
        /*0150*/ 	.byte	0x04, 0x11
        /*0152*/ 	.short	(.L_57 - .L_56)
	.align		4
.L_56:
        /*0154*/ 	.word	index@(tvmgen_default_fused_nn_conv2d_add_multiply_add_nn_relu_kernel)
        /*0158*/ 	.word	0x00000000


	//----- nvinfo : EIATTR_REGCOUNT
	.align		4
.L_57:
        /*015c*/ 	.byte	0x04, 0x2f
        /*015e*/ 	.short	(.L_59 - .L_58)
	.align		4
.L_58:
        /*0160*/ 	.word	index@(tvmgen_default_fused_nn_contrib_conv2d_winograd_without_weight_transform_add_nn_relu_1_kernel_1)
        /*0164*/ 	.word	0x00000028


	//----- nvinfo : EIATTR_FRAME_SIZE
	.align		4
.L_59:
        /*0168*/ 	.byte	0x04, 0x11
        /*016a*/ 	.short	(.L_61 - .L_60)
	.align		4
.L_60:
        /*016c*/ 	.word	index@(tvmgen_default_fused_nn_contrib_conv2d_winograd_without_weight_transform_add_nn_relu_1_kernel_1)
        /*0170*/ 	.word	0x00000000


	//----- nvinfo : EIATTR_REGCOUNT
	.align		4
.L_61:
        /*0174*/ 	.byte	0x04, 0x2f
        /*0176*/ 	.short	(.L_63 - .L_62)
	.align		4
.L_62:
        /*0178*/ 	.word	index@(tvmgen_default_fused_nn_conv2d_add_nn_relu_kernel)
        /*017c*/ 	.word	0x0000005d


	//----- nvinfo : EIATTR_FRAME_SIZE
	.align		4
.L_63:
        /*0180*/ 	.byte	0x04, 0x11
        /*0182*/ 	.short	(.L_65 - .L_64)
	.align		4
.L_64:
        /*0184*/ 	.word	index@(tvmgen_default_fused_nn_conv2d_add_nn_relu_kernel)
        /*0188*/ 	.word	0x00000000


	//----- nvinfo : EIATTR_REGCOUNT
	.align		4
.L_65:
        /*018c*/ 	.byte	0x04, 0x2f
        /*018e*/ 	.short	(.L_67 - .L_66)
	.align		4
.L_66:
        /*0190*/ 	.word	index@(tvmgen_default_fused_add_nn_relu_3_kernel)
        /*0194*/ 	.word	0x0000000c


	//----- nvinfo : EIATTR_FRAME_SIZE
	.align		4
.L_67:
        /*0198*/ 	.byte	0x04, 0x11
        /*019a*/ 	.short	(.L_69 - .L_68)
	.align		4
.L_68:
        /*019c*/ 	.word	index@(tvmgen_default_fused_add_nn_relu_3_kernel)
        /*01a0*/ 	.word	0x00000000


	//----- nvinfo : EIATTR_REGCOUNT
	.align		4
.L_69:
        /*01a4*/ 	.byte	0x04, 0x2f
        /*01a6*/ 	.short	(.L_71 - .L_70)
	.align		4
.L_70:
        /*01a8*/ 	.word	index@(tvmgen_default_fused_nn_contrib_conv2d_winograd_without_weight_transform_add_nn_relu_3_kernel_1)
        /*01ac*/ 	.word	0x00000020


	//----- nvinfo : EIATTR_FRAME_SIZE
	.align		4
.L_71:
        /*01b0*/ 	.byte	0x04, 0x11
        /*01b2*/ 	.short	(.L_73 - .L_72)
	.align		4
.L_72:
        /*01b4*/ 	.word	index@(tvmgen_default_fused_nn_contrib_conv2d_winograd_without_weight_transform_add_nn_relu_3_kernel_1)
        /*01b8*/ 	.word	0x00000000


	//----- nvinfo : EIATTR_REGCOUNT
	.align		4
.L_73:
        /*01bc*/ 	.byte	0x04, 0x2f
        /*01be*/ 	.short	(.L_75 - .L_74)
	.align		4
.L_74:
        /*01c0*/ 	.word	index@(tvmgen_default_fused_nn_max_pool2d_add_nn_relu_kernel)
        /*01c4*/ 	.word	0x00000018


	//----- nvinfo : EIATTR_FRAME_SIZE
	.align		4
.L_75:
        /*01c8*/ 	.byte	0x04, 0x11
        /*01ca*/ 	.short	(.L_77 - .L_76)
	.align		4
.L_76:
        /*01cc*/ 	.word	index@(tvmgen_default_fused_nn_max_pool2d_add_nn_relu_kernel)
        /*01d0*/ 	.word	0x00000000


	//----- nvinfo : EIATTR_REGCOUNT
	.align		4
.L_77:
        /*01d4*/ 	.byte	0x04, 0x2f
        /*01d6*/ 	.short	(.L_79 - .L_78)
	.align		4
.L_78:
        /*01d8*/ 	.word	index@(tvmgen_default_fused_nn_conv2d_add_add_nn_relu_1_kernel)
        /*01dc*/ 	.word	0x00000040


	//----- nvinfo : EIATTR_FRAME_SIZE
	.align		4
.L_79:
        /*01e0*/ 	.byte	0x04, 0x11
        /*01e2*/ 	.short	(.L_81 - .L_80)
	.align		4
.L_80:
        /*01e4*/ 	.word	index@(tvmgen_default_fused_nn_conv2d_add_add_nn_relu_1_kernel)
        /*01e8*/ 	.word	0x00000000


	//----- nvinfo : EIATTR_REGCOUNT
	.align		4
.L_81:
        /*01ec*/ 	.byte	0x04, 0x2f
        /*01ee*/ 	.short	(.L_83 - .L_82)
	.align		4
.L_82:
        /*01f0*/ 	.word	index@(tvmgen_default_fused_nn_conv2d_add_1_kernel)
        /*01f4*/ 	.word	0x00000042


	//----- nvinfo : EIATTR_FRAME_SIZE
	.align		4
.L_83:
        /*01f8*/ 	.byte	0x04, 0x11
        /*01fa*/ 	.short	(.L_85 - .L_84)
	.align		4
.L_84:
        /*01fc*/ 	.word	index@(tvmgen_default_fused_nn_conv2d_add_1_kernel)
        /*0200*/ 	.word	0x00000000


	//----- nvinfo : EIATTR_REGCOUNT
	.align		4
.L_85:
        /*0204*/ 	.byte	0x04, 0x2f
        /*0206*/ 	.short	(.L_87 - .L_86)
	.align		4
.L_86:
        /*0208*/ 	.word	index@(tvmgen_default_fused_nn_conv2d_add_nn_relu_8_kernel)
        /*020c*/ 	.word	0x00000020


	//----- nvinfo : EIATTR_FRAME_SIZE
	.align		4
.L_87:
        /*0210*/ 	.byte	0x04, 0x11
        /*0212*/ 	.short	(.L_89 - .L_88)
	.align		4
.L_88:
        /*0214*/ 	.word	index@(tvmgen_default_fused_nn_conv2d_add_nn_relu_8_kernel)
        /*0218*/ 	.word	0x00000000


	//----- nvinfo : EIATTR_REGCOUNT
	.align		4
.L_89:
        /*021c*/ 	.byte	0x04, 0x2f
        /*021e*/ 	.short	(.L_91 - .L_90)
	.align		4
.L_90:
        /*0220*/ 	.word	index@(tvmgen_default_fused_nn_contrib_conv2d_winograd_without_weight_transform_add_nn_relu_kernel_2)
        /*0224*/ 	.word	0x00000020


	//----- nvinfo : EIATTR_FRAME_SIZE
	.align		4
.L_91:
        /*0228*/ 	.byte	0x04, 0x11
        /*022a*/ 	.short	(.L_93 - .L_92)
	.align		4
.L_92:
        /*022c*/ 	.word	index@(tvmgen_default_fused_nn_contrib_conv2d_winograd_without_weight_transform_add_nn_relu_kernel_2)
        /*0230*/ 	.word	0x00000000


	//----- nvinfo : EIATTR_REGCOUNT
	.align		4
.L_93:
        /*0234*/ 	.byte	0x04, 0x2f
        /*0236*/ 	.short	(.L_95 - .L_94)
	.align		4
.L_94:
        /*0238*/ 	.word	index@(tvmgen_default_fused_nn_dense_add_kernel)
        /*023c*/ 	.word	0x00000020


	//----- nvinfo : EIATTR_FRAME_SIZE
	.align		4
.L_95:
        /*0240*/ 	.byte	0x04, 0x11
        /*0242*/ 	.short	(.L_97 - .L_96)
	.align		4
.L_96:
        /*0244*/ 	.word	index@(tvmgen_default_fused_nn_dense_add_kernel)
        /*0248*/ 	.word	0x00000000


	//----- nvinfo : EIATTR_REGCOUNT
	.align		4
.L_97:
        /*024c*/ 	.byte	0x04, 0x2f
        /*024e*/ 	.short	(.L_99 - .L_98)
	.align		4
.L_98:
        /*0250*/ 	.word	index@(tvmgen_default_fused_nn_conv2d_add_nn_relu_7_kernel)
        /*0254*/ 	.word	0x00000020


	//----- nvinfo : EIATTR_FRAME_SIZE
	.align		4
.L_99:
        /*0258*/ 	.byte	0x04, 0x11
        /*025a*/ 	.short	(.L_101 - .L_100)
	.align		4
.L_100:
        /*025c*/ 	.word	index@(tvmgen_default_fused_nn_conv2d_add_nn_relu_7_kernel)
        /*0260*/ 	.word	0x00000000


	//----- nvinfo : EIATTR_REGCOUNT
	.align		4
.L_101:
        /*0264*/ 	.byte	0x04, 0x2f
        /*0266*/ 	.short	(.L_103 - .L_102)
	.align		4
.L_102:
        /*0268*/ 	.word	index@(tvmgen_default_fused_nn_conv2d_add_nn_relu_6_kernel)
        /*026c*/ 	.word	0x00000020


	//----- nvinfo : EIATTR_FRAME_SIZE
	.align		4
.L_103:
        /*0270*/ 	.byte	0x04, 0x11
        /*0272*/ 	.short	(.L_105 - .L_104)
	.align		4
.L_104:
        /*0274*/ 	.word	index@(tvmgen_default_fused_nn_conv2d_add_nn_relu_6_kernel)
        /*0278*/ 	.word	0x00000000


	//----- nvinfo : EIATTR_REGCOUNT
	.align		4
.L_105:
        /*027c*/ 	.byte	0x04, 0x2f
        /*027e*/ 	.short	(.L_107 - .L_106)
	.align		4
.L_106:
        /*0280*/ 	.word	index@(tvmgen_default_fused_nn_conv2d_add_add_nn_relu_kernel)
        /*0284*/ 	.word	0x00000042


	//----- nvinfo : EIATTR_FRAME_SIZE
	.align		4
.L_107:
        /*0288*/ 	.byte	0x04, 0x11
        /*028a*/ 	.short	(.L_109 - .L_108)
	.align		4
.L_108:
        /*028c*/ 	.word	index@(tvmgen_default_fused_nn_conv2d_add_add_nn_relu_kernel)
        /*0290*/ 	.word	0x00000000


	//----- nvinfo : EIATTR_REGCOUNT
	.align		4
.L_109:
        /*0294*/ 	.byte	0x04, 0x2f
        /*0296*/ 	.short	(.L_111 - .L_110)
	.align		4
.L_110:
        /*0298*/ 	.word	index@(tvmgen_default_fused_nn_batch_flatten_kernel)
        /*029c*/ 	.word	0x0000000a


	//----- nvinfo : EIATTR_FRAME_SIZE
	.align		4
.L_111:
        /*02a0*/ 	.byte	0x04, 0x11
        /*02a2*/ 	.short	(.L_113 - .L_112)
	.align		4
.L_112:
        /*02a4*/ 	.word	index@(tvmgen_default_fused_nn_batch_flatten_kernel)
        /*02a8*/ 	.word	0x00000000


	//----- nvinfo : EIATTR_REGCOUNT
	.align		4
.L_113:
        /*02ac*/ 	.byte	0x04, 0x2f
        /*02ae*/ 	.short	(.L_115 - .L_114)
	.align		4
.L_114:
        /*02b0*/ 	.word	index@(tvmgen_default_fused_nn_contrib_conv2d_winograd_without_weight_transform_add_nn_relu_3_kernel_2)
        /*02b4*/ 	.word	0x0000001c


	//----- nvinfo : EIATTR_FRAME_SIZE
	.align		4
.L_115:
        /*02b8*/ 	.byte	0x04, 0x11
        /*02ba*/ 	.short	(.L_117 - .L_116)
	.align		4
.L_116:
        /*02bc*/ 	.word	index@(tvmgen_default_fused_nn_contrib_conv2d_winograd_without_weight_transform_add_nn_relu_3_kernel_2)
        /*02c0*/ 	.word	0x00000000


	//----- nvinfo : EIATTR_REGCOUNT
	.align		4
.L_117:
        /*02c4*/ 	.byte	0x04, 0x2f
        /*02c6*/ 	.short	(.L_119 - .L_118)
	.align		4
.L_118:
        /*02c8*/ 	.word	index@(tvmgen_default_fused_add_nn_relu_kernel)
        /*02cc*/ 	.word	0x0000001a


	//----- nvinfo : EIATTR_FRAME_SIZE
	.align		4
.L_119:
        /*02d0*/ 	.byte	0x04, 0x11
        /*02d2*/ 	.short	(.L_121 - .L_120)
	.align		4
.L_120:
        /*02d4*/ 	.word	index@(tvmgen_default_fused_add_nn_relu_kernel)
        /*02d8*/ 	.word	0x00000000


	//----- nvinfo : EIATTR_REGCOUNT
	.align		4
.L_121:
        /*02dc*/ 	.byte	0x04, 0x2f
        /*02de*/ 	.short	(.L_123 - .L_122)
	.align		4
.L_122:
        /*02e0*/ 	.word	index@(tvmgen_default_fused_nn_contrib_conv2d_winograd_without_weight_transform_add_nn_relu_2_kernel)
        /*02e4*/ 	.word	0x00000020


	//----- nvinfo : EIATTR_FRAME_SIZE
	.align		4
.L_123:
        /*02e8*/ 	.byte	0x04, 0x11
        /*02ea*/ 	.short	(.L_125 - .L_124)
	.align		4
.L_124:
        /*02ec*/ 	.word	index@(tvmgen_default_fused_nn_contrib_conv2d_winograd_without_weight_transform_add_nn_relu_2_kernel)
        /*02f0*/ 	.word	0x00000000


	//----- nvinfo : EIATTR_REGCOUNT
	.align		4
.L_125:
        /*02f4*/ 	.byte	0x04, 0x2f
        /*02f6*/ 	.short	(.L_127 - .L_126)
	.align		4
.L_126:
        /*02f8*/ 	.word	index@(tvmgen_default_fused_nn_contrib_conv2d_winograd_without_weight_transform_add_nn_relu_kernel_1)
        /*02fc*/ 	.word	0x00000038


	//----- nvinfo : EIATTR_FRAME_SIZE
	.align		4
.L_127:
        /*0300*/ 	.byte	0x04, 0x11
        /*0302*/ 	.short	(.L_129 - .L_128)
	.align		4
.L_128:
        /*0304*/ 	.word	index@(tvmgen_default_fused_nn_contrib_conv2d_winograd_without_weight_transform_add_nn_relu_kernel_1)
        /*0308*/ 	.word	0x00000000


	//----- nvinfo : EIATTR_REGCOUNT
	.align		4
.L_129:
        /*030c*/ 	.byte	0x04, 0x2f
        /*030e*/ 	.short	(.L_131 - .L_130)
	.align		4
.L_130:
        /*0310*/ 	.word	index@(tvmgen_default_fused_nn_global_avg_pool2d_kernel)
        /*0314*/ 	.word	0x0000000e


	//----- nvinfo : EIATTR_FRAME_SIZE
	.align		4
.L_131:
        /*0318*/ 	.byte	0x04, 0x11
        /*031a*/ 	.short	(.L_133 - .L_132)
	.align		4
.L_132:
        /*031c*/ 	.word	index@(tvmgen_default_fused_nn_global_avg_pool2d_kernel)
        /*0320*/ 	.word	0x00000000


	//----- nvinfo : EIATTR_REGCOUNT
	.align		4
.L_133:
        /*0324*/ 	.byte	0x04, 0x2f
        /*0326*/ 	.short	(.L_135 - .L_134)
	.align		4
.L_134:
        /*0328*/ 	.word	index@(tvmgen_default_fused_nn_conv2d_add_3_kernel)
        /*032c*/ 	.word	0x00000028


	//----- nvinfo : EIATTR_FRAME_SIZE
	.align		4
.L_135:
        /*0330*/ 	.byte	0x04, 0x11
        /*0332*/ 	.short	(.L_137 - .L_136)
	.align		4
.L_136:
        /*0334*/ 	.word	index@(tvmgen_default_fused_nn_conv2d_add_3_kernel)
        /*0338*/ 	.word	0x00000000


	//----- nvinfo : EIATTR_REGCOUNT
	.align		4
.L_137:
        /*033c*/ 	.byte	0x04, 0x2f
        /*033e*/ 	.short	(.L_139 - .L_138)
	.align		4
.L_138:
        /*0340*/ 	.word	index@(tvmgen_default_fused_add_nn_relu_1_kernel)
        /*0344*/ 	.word	0x0000000d


	//----- nvinfo : EIATTR_FRAME_SIZE
	.align		4
.L_139:
        /*0348*/ 	.byte	0x04, 0x11
        /*034a*/ 	.short	(.L_141 - .L_140)
	.align		4
.L_140:
        /*034c*/ 	.word	index@(tvmgen_default_fused_add_nn_relu_1_kernel)
        /*0350*/ 	.word	0x00000000


	//----- nvinfo : EIATTR_REGCOUNT
	.align		4
.L_141:
        /*0354*/ 	.byte	0x04, 0x2f
        /*0356*/ 	.short	(.L_143 - .L_142)
	.align		4
.L_142:
        /*0358*/ 	.word	index@(tvmgen_default_fused_nn_conv2d_add_nn_relu_3_kernel)
        /*035c*/ 	.word	0x00000020


	//----- nvinfo : EIATTR_FRAME_SIZE
	.align		4
.L_143:
        /*0360*/ 	.byte	0x04, 0x11
        /*0362*/ 	.short	(.L_145 - .L_144)
	.align		4
.L_144:
        /*0364*/ 	.word	index@(tvmgen_default_fused_nn_conv2d_add_nn_relu_3_kernel)
        /*0368*/ 	.word	0x00000000


	//----- nvinfo : EIATTR_REGCOUNT
	.align		4
.L_145:
        /*036c*/ 	.byte	0x04, 0x2f
        /*036e*/ 	.short	(.L_147 - .L_146)
	.align		4
.L_146:
        /*0370*/ 	.word	index@(tvmgen_default_fused_nn_conv2d_add_nn_relu_2_kernel)
        /*0374*/ 	.word	0x00000028


	//----- nvinfo : EIATTR_FRAME_SIZE
	.align		4
.L_147:
        /*0378*/ 	.byte	0x04, 0x11
        /*037a*/ 	.short	(.L_149 - .L_148)
	.align		4
.L_148:
        /*037c*/ 	.word	index@(tvmgen_default_fused_nn_conv2d_add_nn_relu_2_kernel)
        /*0380*/ 	.word	0x00000000


	//----- nvinfo : EIATTR_REGCOUNT
	.align		4
.L_149:
        /*0384*/ 	.byte	0x04, 0x2f
        /*0386*/ 	.short	(.L_151 - .L_150)
	.align		4
.L_150:
        /*0388*/ 	.word	index@(tvmgen_default_fused_nn_conv2d_kernel)
        /*038c*/ 	.word	0x0000003c


	//----- nvinfo : EIATTR_FRAME_SIZE
	.align		4
.L_151:
        /*0390*/ 	.byte	0x04, 0x11
        /*0392*/ 	.short	(.L_153 - .L_152)
	.align		4
.L_152:
        /*0394*/ 	.word	index@(tvmgen_default_fused_nn_conv2d_kernel)
        /*0398*/ 	.word	0x00000000


	//----- nvinfo : EIATTR_REGCOUNT
	.align		4
.L_153:
        /*039c*/ 	.byte	0x04, 0x2f
        /*039e*/ 	.short	(.L_155 - .L_154)
	.align		4
.L_154:
        /*03a0*/ 	.word	index@(tvmgen_default_fused_nn_contrib_conv2d_winograd_without_weight_transform_add_nn_relu_1_kernel)
        /*03a4*/ 	.word	0x00000020


	//----- nvinfo : EIATTR_FRAME_SIZE
	.align		4
.L_155:
        /*03a8*/ 	.byte	0x04, 0x11
        /*03aa*/ 	.short	(.L_157 - .L_156)
	.align		4
.L_156:
        /*03ac*/ 	.word	index@(tvmgen_default_fused_nn_contrib_conv2d_winograd_without_weight_transform_add_nn_relu_1_kernel)
        /*03b0*/ 	.word	0x00000000


	//----- nvinfo : EIATTR_REGCOUNT
	.align		4
.L_157:
        /*03b4*/ 	.byte	0x04, 0x2f
        /*03b6*/ 	.short	(.L_159 - .L_158)
	.align		4
.L_158:
        /*03b8*/ 	.word	index@(tvmgen_default_fused_nn_conv2d_add_add_nn_relu_2_kernel)
        /*03bc*/ 	.word	0x00000038


	//----- nvinfo : EIATTR_FRAME_SIZE
	.align		4
.L_159:
        /*03c0*/ 	.byte	0x04, 0x11
        /*03c2*/ 	.short	(.L_161 - .L_160)
	.align		4
.L_160:
        /*03c4*/ 	.word	index@(tvmgen_default_fused_nn_conv2d_add_add_nn_relu_2_kernel)
        /*03c8*/ 	.word	0x00000000


	//----- nvinfo : EIATTR_REGCOUNT
	.align		4
.L_161:
        /*03cc*/ 	.byte	0x04, 0x2f
        /*03ce*/ 	.short	(.L_163 - .L_162)
	.align		4
.L_162:
        /*03d0*/ 	.word	index@(tvmgen_default_fused_nn_contrib_conv2d_winograd_without_weight_transform_add_nn_relu_kernel)
        /*03d4*/ 	.word	0x00000048


	//----- nvinfo : EIATTR_FRAME_SIZE
	.align		4
.L_163:
        /*03d8*/ 	.byte	0x04, 0x11
        /*03da*/ 	.short	(.L_165 - .L_164)
	.align		4
.L_164:
        /*03dc*/ 	.word	index@(tvmgen_default_fused_nn_contrib_conv2d_winograd_without_weight_transform_add_nn_relu_kernel)
        /*03e0*/ 	.word	0x00000000


	//----- nvinfo : EIATTR_REGCOUNT
	.align		4
.L_165:
        /*03e4*/ 	.byte	0x04, 0x2f
        /*03e6*/ 	.short	(.L_167 - .L_166)
	.align		4
.L_166:
        /*03e8*/ 	.word	index@(tvmgen_default_fused_nn_contrib_conv2d_winograd_without_weight_transform_add_nn_relu_3_kernel)
        /*03ec*/ 	.word	0x00000020


	//----- nvinfo : EIATTR_FRAME_SIZE
	.align		4
.L_167:
        /*03f0*/ 	.byte	0x04, 0x11
        /*03f2*/ 	.short	(.L_169 - .L_168)
	.align		4
.L_168:
        /*03f4*/ 	.word	index@(tvmgen_default_fused_nn_contrib_conv2d_winograd_without_weight_transform_add_nn_relu_3_kernel)
        /*03f8*/ 	.word	0x00000000


	//----- nvinfo : EIATTR_REGCOUNT
	.align		4
.L_169:
        /*03fc*/ 	.byte	0x04, 0x2f
        /*03fe*/ 	.short	(.L_171 - .L_170)
	.align		4
.L_170:
        /*0400*/ 	.word	index@(tvmgen_default_fused_nn_conv2d_add_nn_relu_4_kernel)
        /*0404*/ 	.word	0x00000020


	//----- nvinfo : EIATTR_FRAME_SIZE
	.align		4
.L_171:
        /*0408*/ 	.byte	0x04, 0x11
        /*040a*/ 	.short	(.L_173 - .L_172)
	.align		4
.L_172:
        /*040c*/ 	.word	index@(tvmgen_default_fused_nn_conv2d_add_nn_relu_4_kernel)
        /*0410*/ 	.word	0x00000000


	//----- nvinfo : EIATTR_REGCOUNT
	.align		4
.L_173:
        /*0414*/ 	.byte	0x04, 0x2f
        /*0416*/ 	.short	(.L_175 - .L_174)
	.align		4
.L_174:
        /*0418*/ 	.word	index@(tvmgen_default_fused_nn_conv2d_3_kernel)
        /*041c*/ 	.word	0x00000028


	//----- nvinfo : EIATTR_FRAME_SIZE
	.align		4
.L_175:
        /*0420*/ 	.byte	0x04, 0x11
        /*0422*/ 	.short	(.L_177 - .L_176)
	.align		4
.L_176:
        /*0424*/ 	.word	index@(tvmgen_default_fused_nn_conv2d_3_kernel)
        /*0428*/ 	.word	0x00000000


	//----- nvinfo : EIATTR_MIN_STACK_SIZE
	.align		4
.L_177:
        /*042c*/ 	.byte	0x04, 0x12
        /*042e*/ 	.short	(.L_179 - .L_178)
	.align		4
.L_178:
        /*0430*/ 	.word	index@(tvmgen_default_fused_nn_conv2d_3_kernel)
        /*0434*/ 	.word	0x00000000


	//----- nvinfo : EIATTR_MIN_STACK_SIZE
	.align		4
.L_179:
        /*0438*/ 	.byte	0x04, 0x12
        /*043a*/ 	.short	(.L_181 - .L_180)
	.align		4
.L_180:
        /*043c*/ 	.word	index@(tvmgen_default_fused_nn_conv2d_add_nn_relu_4_kernel)
        /*0440*/ 	.word	0x00000000


	//----- nvinfo : EIATTR_MIN_STACK_SIZE
	.align		4
.L_181:
        /*0444*/ 	.byte	0x04, 0x12
        /*0446*/ 	.short	(.L_183 - .L_182)
	.align		4
.L_182:
        /*0448*/ 	.word	index@(tvmgen_default_fused_nn_contrib_conv2d_winograd_without_weight_transform_add_nn_relu_3_kernel)
        /*044c*/ 	.word	0x00000000


	//----- nvinfo : EIATTR_MIN_STACK_SIZE
	.align		4
.L_183:
        /*0450*/ 	.byte	0x04, 0x12
        /*0452*/ 	.short	(.L_185 - .L_184)
	.align		4
.L_184:
        /*0454*/ 	.word	index@(tvmgen_default_fused_nn_contrib_conv2d_winograd_without_weight_transform_add_nn_relu_kernel)
        /*0458*/ 	.word	0x00000000


	//----- nvinfo : EIATTR_MIN_STACK_SIZE
	.align		4
.L_185:
        /*045c*/ 	.byte	0x04, 0x12
        /*045e*/ 	.short	(.L_187 - .L_186)
	.align		4
.L_186:
        /*0460*/ 	.word	index@(tvmgen_default_fused_nn_conv2d_add_add_nn_relu_2_kernel)
        /*0464*/ 	.word	0x00000000


	//----- nvinfo : EIATTR_MIN_STACK_SIZE
	.align		4
.L_187:
        /*0468*/ 	.byte	0x04, 0x12
        /*046a*/ 	.short	(.L_189 - .L_188)
	.align		4
.L_188:
        /*046c*/ 	.word	index@(tvmgen_default_fused_nn_contrib_conv2d_winograd_without_weight_transform_add_nn_relu_1_kernel)
        /*0470*/ 	.word	0x00000000


	//----- nvinfo : EIATTR_MIN_STACK_SIZE
	.align		4
.L_189:
        /*0474*/ 	.byte	0x04, 0x12
        /*0476*/ 	.short	(.L_191 - .L_190)
	.align		4
.L_190:
        /*0478*/ 	.word	index@(tvmgen_default_fused_nn_conv2d_kernel)
        /*047c*/ 	.word	0x00000000


	//----- nvinfo : EIATTR_MIN_STACK_SIZE
	.align		4
.L_191:
        /*0480*/ 	.byte	0x04, 0x12
        /*0482*/ 	.short	(.L_193 - .L_192)
	.align		4
.L_192:
        /*0484*/ 	.word	index@(tvmgen_default_fused_nn_conv2d_add_nn_relu_2_kernel)
        /*0488*/ 	.word	0x00000000


	//----- nvinfo : EIATTR_MIN_STACK_SIZE
	.align		4
.L_193:
        /*048c*/ 	.byte	0x04, 0x12
        /*048e*/ 	.short	(.L_195 - .L_194)
	.align		4
.L_194:
        /*0490*/ 	.word	index@(tvmgen_default_fused_nn_conv2d_add_nn_relu_3_kernel)
        /*0494*/ 	.word	0x00000000


	//----- nvinfo : EIATTR_MIN_STACK_SIZE
	.align		4
.L_195:
        /*0498*/ 	.byte	0x04, 0x12
        /*049a*/ 	.short	(.L_197 - .L_196)
	.align		4
.L_196:
        /*049c*/ 	.word	index@(tvmgen_default_fused_add_nn_relu_1_kernel)
        /*04a0*/ 	.word	0x00000000


	//----- nvinfo : EIATTR_MIN_STACK_SIZE
	.align		4
.L_197:
        /*04a4*/ 	.byte	0x04, 0x12
        /*04a6*/ 	.short	(.L_199 - .L_198)
	.align		4
.L_198:
        /*04a8*/ 	.word	index@(tvmgen_default_fused_nn_conv2d_add_3_kernel)
        /*04ac*/ 	.word	0x00000000


	//----- nvinfo : EIATTR_MIN_STACK_SIZE
	.align		4
.L_199:
        /*04b0*/ 	.byte	0x04, 0x12
        /*04b2*/ 	.short	(.L_201 - .L_200)
	.align		4
.L_200:
        /*04b4*/ 	.word	index@(tvmgen_default_fused_nn_global_avg_pool2d_kernel)
        /*04b8*/ 	.word	0x00000000


	//----- nvinfo : EIATTR_MIN_STACK_SIZE
	.align		4
.L_201:
        /*04bc*/ 	.byte	0x04, 0x12
        /*04be*/ 	.short	(.L_203 - .L_202)
	.align		4
.L_202:
        /*04c0*/ 	.word	index@(tvmgen_default_fused_nn_contrib_conv2d_winograd_without_weight_transform_add_nn_relu_kernel_1)
        /*04c4*/ 	.word	0x00000000


	//----- nvinfo : EIATTR_MIN_STACK_SIZE
	.align		4
.L_203:
        /*04c8*/ 	.byte	0x04, 0x12
        /*04ca*/ 	.short	(.L_205 - .L_204)
	.align		4
.L_204:
        /*04cc*/ 	.word	index@(tvmgen_default_fused_nn_contrib_conv2d_winograd_without_weight_transform_add_nn_relu_2_kernel)
        /*04d0*/ 	.word	0x00000000


	//----- nvinfo : EIATTR_MIN_STACK_SIZE
	.align		4
.L_205:
        /*04d4*/ 	.byte	0x04, 0x12
        /*04d6*/ 	.short	(.L_207 - .L_206)
	.align		4
.L_206:
        /*04d8*/ 	.word	index@(tvmgen_default_fused_add_nn_relu_kernel)
        /*04dc*/ 	.word	0x00000000


	//----- nvinfo : EIATTR_MIN_STACK_SIZE
	.align		4
.L_207:
        /*04e0*/ 	.byte	0x04, 0x12
        /*04e2*/ 	.short	(.L_209 - .L_208)
	.align		4
.L_208:
        /*04e4*/ 	.word	index@(tvmgen_default_fused_nn_contrib_conv2d_winograd_without_weight_transform_add_nn_relu_3_kernel_2)
        /*04e8*/ 	.word	0x00000000


	//----- nvinfo : EIATTR_MIN_STACK_SIZE
	.align		4
.L_209:
        /*04ec*/ 	.byte	0x04, 0x12
        /*04ee*/ 	.short	(.L_211 - .L_210)
	.align		4
.L_210:
        /*04f0*/ 	.word	index@(tvmgen_default_fused_nn_batch_flatten_kernel)
        /*04f4*/ 	.word	0x00000000


	//----- nvinfo : EIATTR_MIN_STACK_SIZE
	.align		4
.L_211:
        /*04f8*/ 	.byte	0x04, 0x12
        /*04fa*/ 	.short	(.L_213 - .L_212)
	.align		4
.L_212:
        /*04fc*/ 	.word	index@(tvmgen_default_fused_nn_conv2d_add_add_nn_relu_kernel)
        /*0500*/ 	.word	0x00000000


	//----- nvinfo : EIATTR_MIN_STACK_SIZE
	.align		4
.L_213:
        /*0504*/ 	.byte	0x04, 0x12
        /*0506*/ 	.short	(.L_215 - .L_214)
	.align		4
.L_214:
        /*0508*/ 	.word	index@(tvmgen_default_fused_nn_conv2d_add_nn_relu_6_kernel)
        /*050c*/ 	.word	0x00000000


	//----- nvinfo : EIATTR_MIN_STACK_SIZE
	.align		4
.L_215:
        /*0510*/ 	.byte	0x04, 0x12
        /*0512*/ 	.short	(.L_217 - .L_216)
	.align		4
.L_216:
        /*0514*/ 	.word	index@(tvmgen_default_fused_nn_conv2d_add_nn_relu_7_kernel)
        /*0518*/ 	.word	0x00000000


	//----- nvinfo : EIATTR_MIN_STACK_SIZE
	.align		4
.L_217:
        /*051c*/ 	.byte	0x04, 0x12
        /*051e*/ 	.short	(.L_219 - .L_218)
	.align		4
.L_218:
        /*0520*/ 	.word	index@(tvmgen_default_fused_nn_dense_add_kernel)
        /*0524*/ 	.word	0x00000000


	//----- nvinfo : EIATTR_MIN_STACK_SIZE
	.align		4
.L_219:
        /*0528*/ 	.byte	0x04, 0x12
        /*052a*/ 	.short	(.L_221 - .L_220)
	.align		4
.L_220:
        /*052c*/ 	.word	index@(tvmgen_default_fused_nn_contrib_conv2d_winograd_without_weight_transform_add_nn_relu_kernel_2)
        /*0530*/ 	.word	0x00000000


	//----- nvinfo : EIATTR_MIN_STACK_SIZE
	.align		4
.L_221:
        /*0534*/ 	.byte	0x04, 0x12
        /*0536*/ 	.short	(.L_223 - .L_222)
	.align		4
.L_222:
        /*0538*/ 	.word	index@(tvmgen_default_fused_nn_conv2d_add_nn_relu_8_kernel)
        /*053c*/ 	.word	0x00000000


	//----- nvinfo : EIATTR_MIN_STACK_SIZE
	.align		4
.L_223:
        /*0540*/ 	.byte	0x04, 0x12
        /*0542*/ 	.short	(.L_225 - .L_224)
	.align		4
.L_224:
        /*0544*/ 	.word	index@(tvmgen_default_fused_nn_conv2d_add_1_kernel)
        /*0548*/ 	.word	0x00000000


	//----- nvinfo : EIATTR_MIN_STACK_SIZE
	.align		4
.L_225:
        /*054c*/ 	.byte	0x04, 0x12
        /*054e*/ 	.short	(.L_227 - .L_226)
	.align		4
.L_226:
        /*0550*/ 	.word	index@(tvmgen_default_fused_nn_conv2d_add_add_nn_relu_1_kernel)
        /*0554*/ 	.word	0x00000000


	//----- nvinfo : EIATTR_MIN_STACK_SIZE
	.align		4
.L_227:
        /*0558*/ 	.byte	0x04, 0x12
        /*055a*/ 	.short	(.L_229 - .L_228)
	.align		4
.L_228:
        /*055c*/ 	.word	index@(tvmgen_default_fused_nn_max_pool2d_add_nn_relu_kernel)
        /*0560*/ 	.word	0x00000000


	//----- nvinfo : EIATTR_MIN_STACK_SIZE
	.align		4
.L_229:
        /*0564*/ 	.byte	0x04, 0x12
        /*0566*/ 	.short	(.L_231 - .L_230)
	.align		4
.L_230:
        /*0568*/ 	.word	index@(tvmgen_default_fused_nn_contrib_conv2d_winograd_without_weight_transform_add_nn_relu_3_kernel_1)
        /*056c*/ 	.word	0x00000000


	//----- nvinfo : EIATTR_MIN_STACK_SIZE
	.align		4
.L_231:
        /*0570*/ 	.byte	0x04, 0x12
        /*0572*/ 	.short	(.L_233 - .L_232)
	.align		4
.L_232:
        /*0574*/ 	.word	index@(tvmgen_default_fused_add_nn_relu_3_kernel)
        /*0578*/ 	.word	0x00000000


	//----- nvinfo : EIATTR_MIN_STACK_SIZE
	.align		4
.L_233:
        /*057c*/ 	.byte	0x04, 0x12
        /*057e*/ 	.short	(.L_235 - .L_234)
	.align		4
.L_234:
        /*0580*/ 	.word	index@(tvmgen_default_fused_nn_conv2d_add_nn_relu_kernel)
        /*0584*/ 	.word	0x00000000


	//----- nvinfo : EIATTR_MIN_STACK_SIZE
	.align		4
.L_235:
        /*0588*/ 	.byte	0x04, 0x12
        /*058a*/ 	.short	(.L_237 - .L_236)
	.align		4
.L_236:
        /*058c*/ 	.word	index@(tvmgen_default_fused_nn_contrib_conv2d_winograd_without_weight_transform_add_nn_relu_1_kernel_1)
        /*0590*/ 	.word	0x00000000


	//----- nvinfo : EIATTR_MIN_STACK_SIZE
	.align		4
.L_237:
        /*0594*/ 	.byte	0x04, 0x12
        /*0596*/ 	.short	(.L_239 - .L_238)
	.align		4
.L_238:
        /*0598*/ 	.word	index@(tvmgen_default_fused_nn_conv2d_add_multiply_add_nn_relu_kernel)
        /*059c*/ 	.word	0x00000000


	//----- nvinfo : EIATTR_MIN_STACK_SIZE
	.align		4
.L_239:
        /*05a0*/ 	.byte	0x04, 0x12
        /*05a2*/ 	.short	(.L_241 - .L_240)
	.align		4
.L_240:
        /*05a4*/ 	.word	index@(tvmgen_default_fused_nn_global_avg_pool2d_kernel_1)
        /*05a8*/ 	.word	0x00000000


	//----- nvinfo : EIATTR_MIN_STACK_SIZE
	.align		4
.L_241:
        /*05ac*/ 	.byte	0x04, 0x12
        /*05ae*/ 	.short	(.L_243 - .L_242)
	.align		4
.L_242:
        /*05b0*/ 	.word	index@(tvmgen_default_fused_nn_softmax_kernel)
        /*05b4*/ 	.word	0x00000000


	//----- nvinfo : EIATTR_MIN_STACK_SIZE
	.align		4
.L_243:
        /*05b8*/ 	.byte	0x04, 0x12
        /*05ba*/ 	.short	(.L_245 - .L_244)
	.align		4
.L_244:
        /*05bc*/ 	.word	index@(tvmgen_default_fused_nn_conv2d_add_2_kernel)
        /*05c0*/ 	.word	0x00000000


	//----- nvinfo : EIATTR_MIN_STACK_SIZE
	.align		4
.L_245:
        /*05c4*/ 	.byte	0x04, 0x12
        /*05c6*/ 	.short	(.L_247 - .L_246)
	.align		4
.L_246:
        /*05c8*/ 	.word	index@(tvmgen_default_fused_nn_contrib_conv2d_winograd_without_weight_transform_add_nn_relu_2_kernel_2)
        /*05cc*/ 	.word	0x00000000


	//----- nvinfo : EIATTR_MIN_STACK_SIZE
	.align		4
.L_247:
        /*05d0*/ 	.byte	0x04, 0x12
        /*05d2*/ 	.short	(.L_249 - .L_248)
	.align		4
.L_248:
        /*05d4*/ 	.word	index@(tvmgen_default_fused_add_kernel)
        /*05d8*/ 	.word	0x00000000


	//----- nvinfo : EIATTR_MIN_STACK_SIZE
	.align		4
.L_249:
        /*05dc*/ 	.byte	0x04, 0x12
        /*05de*/ 	.short	(.L_251 - .L_250)
	.align		4
.L_250:
        /*05e0*/ 	.word	index@(tvmgen_default_fused_nn_conv2d_1_kernel)
        /*05e4*/ 	.word	0x00000000


	//----- nvinfo : EIATTR_MIN_STACK_SIZE
	.align		4
.L_251:
        /*05e8*/ 	.byte	0x04, 0x12
        /*05ea*/ 	.short	(.L_253 - .L_252)
	.align		4
.L_252:
        /*05ec*/ 	.word	index@(tvmgen_default_fused_nn_contrib_conv2d_winograd_without_weight_transform_add_nn_relu_1_kernel_2)
        /*05f0*/ 	.word	0x00000000


	//----- nvinfo : EIATTR_MIN_STACK_SIZE
	.align		4
.L_253:
        /*05f4*/ 	.byte	0x04, 0x12
        /*05f6*/ 	.short	(.L_255 - .L_254)
	.align		4
.L_254:
        /*05f8*/ 	.word	index@(tvmgen_default_fused_nn_conv2d_2_kernel)
        /*05fc*/ 	.word	0x00000000


	//----- nvinfo : EIATTR_MIN_STACK_SIZE
	.align		4
.L_255:
        /*0600*/ 	.byte	0x04, 0x12
        /*0602*/ 	.short	(.L_257 - .L_256)
	.align		4
.L_256:
        /*0604*/ 	.word	index@(tvmgen_default_fused_nn_conv2d_add_nn_relu_1_kernel)
        /*0608*/ 	.word	0x00000000


	//----- nvinfo : EIATTR_MIN_STACK_SIZE
	.align		4
.L_257:
        /*060c*/ 	.byte	0x04, 0x12
        /*060e*/ 	.short	(.L_259 - .L_258)
	.align		4
.L_258:
        /*0610*/ 	.word	index@(tvmgen_default_fused_add_nn_relu_2_kernel)
        /*0614*/ 	.word	0x00000000


	//----- nvinfo : EIATTR_MIN_STACK_SIZE
	.align		4
.L_259:
        /*0618*/ 	.byte	0x04, 0x12
        /*061a*/ 	.short	(.L_261 - .L_260)
	.align		4
.L_260:
        /*061c*/ 	.word	index@(tvmgen_default_fused_nn_conv2d_add_kernel)
        /*0620*/ 	.word	0x00000000


	//----- nvinfo : EIATTR_MIN_STACK_SIZE
	.align		4
.L_261:
        /*0624*/ 	.byte	0x04, 0x12
        /*0626*/ 	.short	(.L_263 - .L_262)
	.align		4
.L_262:
        /*0628*/ 	.word	index@(tvmgen_default_fused_nn_contrib_conv2d_winograd_without_weight_transform_add_nn_relu_2_kernel_1)
        /*062c*/ 	.word	0x00000000


	//----- nvinfo : EIATTR_MIN_STACK_SIZE
	.align		4
.L_263:
        /*0630*/ 	.byte	0x04, 0x12
        /*0632*/ 	.short	(.L_265 - .L_264)
	.align		4
.L_264:
        /*0634*/ 	.word	index@(tvmgen_default_fused_nn_conv2d_add_nn_relu_5_kernel)
        /*0638*/ 	.word	0x00000000
.L_265:


//--------------------- .nv.compat                --------------------------
	.section	.nv.compat,"",@"SHT_CUDA_COMPAT_INFO"
	.align	4
        /*0000*/ 	.byte	0x02, 0x09, 0x00, 0x00, 0x02, 0x02, 0x01, 0x00, 0x02, 0x05, 0x05, 0x00, 0x03, 0x07, 0x01, 0x01
        /*0010*/ 	.byte	0x02, 0x03, 0x00, 0x00, 0x02, 0x06, 0x01, 0x00, 0x04, 0x0b, 0x08, 0x00, 0x01, 0x00, 0x00, 0x00
        /*0020*/ 	.byte	0x00, 0x00, 0x00, 0x00


//--------------------- .nv.info.tvmgen_default_fused_nn_conv2d_3_kernel --------------------------
	.section	.nv.info.tvmgen_default_fused_nn_conv2d_3_kernel,"",@"SHT_CUDA_INFO"
	.sectionflags	@""
	.align	4


	//----- nvinfo : EIATTR_CUDA_API_VERSION
	.align		4
        /*0000*/ 	.byte	0x04, 0x37
        /*0002*/ 	.short	(.L_267 - .L_266)
.L_266:
        /*0004*/ 	.word	0x00000082


	//----- nvinfo : EIATTR_KPARAM_INFO
	.align		4
.L_267:
        /*0008*/ 	.byte	0x04, 0x17
        /*000a*/ 	.short	(.L_269 - .L_268)
.L_268:
        /*000c*/ 	.word	0x00000000
        /*0010*/ 	.short	0x0002
        /*0012*/ 	.short	0x0010
        /*0014*/ 	.byte	0x00, 0xf5, 0x21, 0x00


	//----- nvinfo : EIATTR_KPARAM_INFO
	.align		4
.L_269:
        /*0018*/ 	.byte	0x04, 0x17
        /*001a*/ 	.short	(.L_271 - .L_270)
.L_270:
        /*001c*/ 	.word	0x00000000
        /*0020*/ 	.short	0x0001
        /*0022*/ 	.short	0x0008
        /*0024*/ 	.byte	0x00, 0xf5, 0x21, 0x00


	//----- nvinfo : EIATTR_KPARAM_INFO
	.align		4
.L_271:
        /*0028*/ 	.byte	0x04, 0x17
        /*002a*/ 	.short	(.L_273 - .L_272)
.L_272:
        /*002c*/ 	.word	0x00000000
        /*0030*/ 	.short	0x0000
        /*0032*/ 	.short	0x0000
        /*0034*/ 	.byte	0x00, 0xf5, 0x21, 0x00


	//----- nvinfo : EIATTR_SPARSE_MMA_MASK
	.align		4
.L_273:
        /*0038*/ 	.byte	0x03, 0x50
        /*003a*/ 	.short	0x0000


	//----- nvinfo : EIATTR_MAXREG_COUNT
	.align		4
        /*003c*/ 	.byte	0x03, 0x1b
        /*003e*/ 	.short	0x00ff


	//----- nvinfo : EIATTR_NUM_BARRIERS
	.align		4
        /*0040*/ 	.byte	0x02, 0x4c
        /*0042*/ 	.byte	0x01
	.zero		1


	//----- nvinfo : EIATTR_MERCURY_ISA_VERSION
	.align		4
        /*0044*/ 	.byte	0x03, 0x5f
        /*0046*/ 	.short	0x0101


	//----- nvinfo : EIATTR_VRC_CTA_INIT_COUNT
	.align		4
        /*0048*/ 	.byte	0x02, 0x4a
	.zero		1
	.zero		1


	//----- nvinfo : EIATTR_EXIT_INSTR_OFFSETS
	.align		4
        /*004c*/ 	.byte	0x04, 0x1c
        /*004e*/ 	.short	(.L_275 - .L_274)


	//   ....[0]....
.L_274:
        /*0050*/ 	.word	0x00000a20


	//----- nvinfo : EIATTR_MAX_THREADS
	.align		4
.L_275:
        /*0054*/ 	.byte	0x04, 0x05
        /*0056*/ 	.short	(.L_277 - .L_276)
.L_276:
        /*0058*/ 	.word	0x000000e0
        /*005c*/ 	.word	0x00000001
        /*0060*/ 	.word	0x00000001


	//----- nvinfo : EIATTR_CBANK_PARAM_SIZE
	.align		4
.L_277:
        /*0064*/ 	.byte	0x03, 0x19
        /*0066*/ 	.short	0x0018


	//----- nvinfo : EIATTR_PARAM_CBANK
	.align		4
        /*0068*/ 	.byte	0x04, 0x0a
        /*006a*/ 	.short	(.L_279 - .L_278)
	.align		4
.L_278:
        /*006c*/ 	.word	index@(.nv.constant0.tvmgen_default_fused_nn_conv2d_3_kernel)
        /*0070*/ 	.short	0x0380
        /*0072*/ 	.short	0x0018


	//----- nvinfo : EIATTR_SW_WAR
	.align		4
.L_279:
        /*0074*/ 	.byte	0x04, 0x36
        /*0076*/ 	.short	(.L_281 - .L_280)
.L_280:
        /*0078*/ 	.word	0x00000008
.L_281:


//--------------------- .nv.info.tvmgen_default_fused_nn_conv2d_add_nn_relu_4_kernel --------------------------
	.section	.nv.info.tvmgen_default_fused_nn_conv2d_add_nn_relu_4_kernel,"",@"SHT_CUDA_INFO"
	.sectionflags	@""
	.align	4


	//----- nvinfo : EIATTR_CUDA_API_VERSION
	.align		4
        /*0000*/ 	.byte	0x04, 0x37
        /*0002*/ 	.short	(.L_283 - .L_282)
.L_282:
        /*0004*/ 	.word	0x00000082


	//----- nvinfo : EIATTR_KPARAM_INFO
	.align		4
.L_283:
        /*0008*/ 	.byte	0x04, 0x17
        /*000a*/ 	.short	(.L_285 - .L_284)
.L_284:
        /*000c*/ 	.word	0x00000000
        /*0010*/ 	.short	0x0003
        /*0012*/ 	.short	0x0018
        /*0014*/ 	.byte	0x00, 0xf5, 0x21, 0x00


	//----- nvinfo : EIATTR_KPARAM_INFO
	.align		4
.L_285:
        /*0018*/ 	.byte	0x04, 0x17
        /*001a*/ 	.short	(.L_287 - .L_286)
.L_286:
        /*001c*/ 	.word	0x00000000
        /*0020*/ 	.short	0x0002
        /*0022*/ 	.short	0x0010
        /*0024*/ 	.byte	0x00, 0xf5, 0x21, 0x00


	//----- nvinfo : EIATTR_KPARAM_INFO
	.align		4
.L_287:
        /*0028*/ 	.byte	0x04, 0x17
        /*002a*/ 	.short	(.L_289 - .L_288)
.L_288:
        /*002c*/ 	.word	0x00000000
        /*0030*/ 	.short	0x0001
        /*0032*/ 	.short	0x0008
        /*0034*/ 	.byte	0x00, 0xf5, 0x21, 0x00


	//----- nvinfo : EIATTR_KPARAM_INFO
	.align		4
.L_289:
        /*0038*/ 	.byte	0x04, 0x17
        /*003a*/ 	.short	(.L_291 - .L_290)
.L_290:
        /*003c*/ 	.word	0x00000000
        /*0040*/ 	.short	0x0000
        /*0042*/ 	.short	0x0000
        /*0044*/ 	.byte	0x00, 0xf5, 0x21, 0x00


	//----- nvinfo : EIATTR_SPARSE_MMA_MASK
	.align		4
.L_291:
        /*0048*/ 	.byte	0x03, 0x50
        /*004a*/ 	.short	0x0000


	//----- nvinfo : EIATTR_MAXREG_COUNT
	.align		4
        /*004c*/ 	.byte	0x03, 0x1b
        /*004e*/ 	.short	0x0080


	//----- nvinfo : EIATTR_NUM_BARRIERS
	.align		4
        /*0050*/ 	.byte	0x02, 0x4c
        /*0052*/ 	.byte	0x01
	.zero		1


	//----- nvinfo : EIATTR_MERCURY_ISA_VERSION
	.align		4
        /*0054*/ 	.byte	0x03, 0x5f
        /*0056*/ 	.short	0x0101


	//----- nvinfo : EIATTR_VRC_CTA_INIT_COUNT
	.align		4
        /*0058*/ 	.byte	0x02, 0x4a
	.zero		1
	.zero		1


	//----- nvinfo : EIATTR_EXIT_INSTR_OFFSETS
	.align		4
        /*005c*/ 	.byte	0x04, 0x1c
        /*005e*/ 	.short	(.L_293 - .L_292)


	//   ....[0]....
.L_292:
        /*0060*/ 	.word	0x00000830


	//----- nvinfo : EIATTR_MAX_THREADS
	.align		4
.L_293:
        /*0064*/ 	.byte	0x04, 0x05
        /*0066*/ 	.short	(.L_295 - .L_294)
.L_294:
        /*0068*/ 	.word	0x000001c0
        /*006c*/ 	.word	0x00000001
        /*0070*/ 	.word	0x00000001


	//----- nvinfo : EIATTR_CBANK_PARAM_SIZE
	.align		4
.L_295:
        /*0074*/ 	.byte	0x03, 0x19
        /*0076*/ 	.short	0x0020


	//----- nvinfo : EIATTR_PARAM_CBANK
	.align		4
        /*0078*/ 	.byte	0x04, 0x0a
        /*007a*/ 	.short	(.L_297 - .L_296)
	.align		4
.L_296:
        /*007c*/ 	.word	index@(.nv.constant0.tvmgen_default_fused_nn_conv2d_add_nn_relu_4_kernel)
        /*0080*/ 	.short	0x0380
        /*0082*/ 	.short	0x0020


	//----- nvinfo : EIATTR_SW_WAR
	.align		4
.L_297:
        /*0084*/ 	.byte	0x04, 0x36
        /*0086*/ 	.short	(.L_299 - .L_298)
.L_298:
        /*0088*/ 	.word	0x00000008
.L_299:


//--------------------- .nv.info.tvmgen_default_fused_nn_contrib_conv2d_winograd_without_weight_transform_add_nn_relu_3_kernel --------------------------
	.section	.nv.info.tvmgen_default_fused_nn_contrib_conv2d_winograd_without_weight_transform_add_nn_relu_3_kernel,"",@"SHT_CUDA_INFO"
	.sectionflags	@""
	.align	4


	//----- nvinfo : EIATTR_CUDA_API_VERSION
	.align		4
        /*0000*/ 	.byte	0x04, 0x37
        /*0002*/ 	.short	(.L_301 - .L_300)
.L_300:
        /*0004*/ 	.word	0x00000082


	//----- nvinfo : EIATTR_KPARAM_INFO
	.align		4
.L_301:
        /*0008*/ 	.byte	0x04, 0x17
        /*000a*/ 	.short	(.L_303 - .L_302)
.L_302:
        /*000c*/ 	.word	0x00000000
        /*0010*/ 	.short	0x0001
        /*0012*/ 	.short	0x0008
        /*0014*/ 	.byte	0x00, 0xf5, 0x21, 0x00


	//----- nvinfo : EIATTR_KPARAM_INFO
	.align		4
.L_303:
        /*0018*/ 	.byte	0x04, 0x17
        /*001a*/ 	.short	(.L_305 - .L_304)
.L_304:
        /*001c*/ 	.word	0x00000000
        /*0020*/ 	.short	0x0000
        /*0022*/ 	.short	0x0000
        /*0024*/ 	.byte	0x00, 0xf5, 0x21, 0x00


	//----- nvinfo : EIATTR_SPARSE_MMA_MASK
	.align		4
.L_305:
        /*0028*/ 	.byte	0x03, 0x50
        /*002a*/ 	.short	0x0000


	//----- nvinfo : EIATTR_MAXREG_COUNT
	.align		4
        /*002c*/ 	.byte	0x03, 0x1b
        /*002e*/ 	.short	0x00ff


	//----- nvinfo : EIATTR_MERCURY_ISA_VERSION
	.align		4
        /*0030*/ 	.byte	0x03, 0x5f
        /*0032*/ 	.short	0x0101


	//----- nvinfo : EIATTR_VRC_CTA_INIT_COUNT
	.align		4
        /*0034*/ 	.byte	0x02, 0x4a
	.zero		1
	.zero		1


	//----- nvinfo : EIATTR_EXIT_INSTR_OFFSETS
	.align		4
        /*0038*/ 	.byte	0x04, 0x1c
        /*003a*/ 	.short	(.L_307 - .L_306)


	//   ....[0]....
.L_306:
        /*003c*/ 	.word	0x000007b0


	//----- nvinfo : EIATTR_MAX_THREADS
	.align		4
.L_307:
        /*0040*/ 	.byte	0x04, 0x05
        /*0042*/ 	.short	(.L_309 - .L_308)
.L_308:
        /*0044*/ 	.word	0x00000080
        /*0048*/ 	.word	0x00000001
        /*004c*/ 	.word	0x00000001


	//----- nvinfo : EIATTR_CBANK_PARAM_SIZE
	.align		4
.L_309:
        /*0050*/ 	.byte	0x03, 0x19
        /*0052*/ 	.short	0x0010


	//----- nvinfo : EIATTR_PARAM_CBANK
	.align		4
        /*0054*/ 	.byte	0x04, 0x0a
        /*0056*/ 	.short	(.L_311 - .L_310)
	.align		4
.L_310:
        /*0058*/ 	.word	index@(.nv.constant0.tvmgen_default_fused_nn_contrib_conv2d_winograd_without_weight_transform_add_nn_relu_3_kernel)
        /*005c*/ 	.short	0x0380
        /*005e*/ 	.short	0x0010


	//----- nvinfo : EIATTR_SW_WAR
	.align		4
.L_311:
        /*0060*/ 	.byte	0x04, 0x36
        /*0062*/ 	.short	(.L_313 - .L_312)
.L_312:
        /*0064*/ 	.word	0x00000008
.L_313:


//--------------------- .nv.info.tvmgen_default_fused_nn_contrib_conv2d_winograd_without_weight_transform_add_nn_relu_kernel --------------------------
	.section	.nv.info.tvmgen_default_fused_nn_contrib_conv2d_winograd_without_weight_transform_add_nn_relu_kernel,"",@"SHT_CUDA_INFO"
	.sectionflags	@""
	.align	4


	//----- nvinfo : EIATTR_CUDA_API_VERSION
	.align		4
        /*0000*/ 	.byte	0x04, 0x37
        /*0002*/ 	.short	(.L_315 - .L_314)
.L_314:
        /*0004*/ 	.word	0x00000082


	//----- nvinfo : EIATTR_KPARAM_INFO
	.align		4
.L_315:
        /*0008*/ 	.byte	0x04, 0x17
        /*000a*/ 	.short	(.L_317 - .L_316)
.L_316:
        /*000c*/ 	.word	0x00000000
        /*0010*/ 	.short	0x0001
        /*0012*/ 	.short	0x0008
        /*0014*/ 	.byte	0x00, 0xf5, 0x21, 0x00


	//----- nvinfo : EIATTR_KPARAM_INFO
	.align		4
.L_317:
        /*0018*/ 	.byte	0x04, 0x17
        /*001a*/ 	.short	(.L_319 - .L_318)
.L_318:
        /*001c*/ 	.word	0x00000000
        /*0020*/ 	.short	0x0000
        /*0022*/ 	.short	0x0000
        /*0024*/ 	.byte	0x00, 0xf5, 0x21, 0x00


	//----- nvinfo : EIATTR_SPARSE_MMA_MASK
	.align		4
.L_319:
        /*0028*/ 	.byte	0x03, 0x50
        /*002a*/ 	.short	0x0000


	//----- nvinfo : EIATTR_MAXREG_COUNT
	.align		4
        /*002c*/ 	.byte	0x03, 0x1b
        /*002e*/ 	.short	0x00ff


	//----- nvinfo : EIATTR_MERCURY_ISA_VERSION
	.align		4
        /*0030*/ 	.byte	0x03, 0x5f
        /*0032*/ 	.short	0x0101


	//----- nvinfo : EIATTR_VRC_CTA_INIT_COUNT
	.align		4
        /*0034*/ 	.byte	0x02, 0x4a
	.zero		1
	.zero		1


	//----- nvinfo : EIATTR_EXIT_INSTR_OFFSETS
	.align		4
        /*0038*/ 	.byte	0x04, 0x1c
        /*003a*/ 	.short	(.L_321 - .L_320)


	//   ....[0]....
.L_320:
        /*003c*/ 	.word	0x00003560


	//----- nvinfo : EIATTR_MAX_THREADS
	.align		4
.L_321:
        /*0040*/ 	.byte	0x04, 0x05
        /*0042*/ 	.short	(.L_323 - .L_322)
.L_322:
        /*0044*/ 	.word	0x00000080
        /*0048*/ 	.word	0x00000001
        /*004c*/ 	.word	0x00000001


	//----- nvinfo : EIATTR_CBANK_PARAM_SIZE
	.align		4
.L_323:
        /*0050*/ 	.byte	0x03, 0x19
        /*0052*/ 	.short	0x0010


	//----- nvinfo : EIATTR_PARAM_CBANK
	.align		4
        /*0054*/ 	.byte	0x04, 0x0a
        /*0056*/ 	.short	(.L_325 - .L_324)
	.align		4
.L_324:
        /*0058*/ 	.word	index@(.nv.constant0.tvmgen_default_fused_nn_contrib_conv2d_winograd_without_weight_transform_add_nn_relu_kernel)
        /*005c*/ 	.short	0x0380
        /*005e*/ 	.short	0x0010


	//----- nvinfo : EIATTR_SW_WAR
	.align		4
.L_325:
        /*0060*/ 	.byte	0x04, 0x36
        /*0062*/ 	.short	(.L_327 - .L_326)
.L_326:
        /*0064*/ 	.word	0x00000008
.L_327:


//--------------------- .nv.info.tvmgen_default_fused_nn_conv2d_add_add_nn_relu_2_kernel --------------------------
	.section	.nv.info.tvmgen_default_fused_nn_conv2d_add_add_nn_relu_2_kernel,"",@"SHT_CUDA_INFO"
	.sectionflags	@""
	.align	4


	//----- nvinfo : EIATTR_CUDA_API_VERSION
	.align		4
        /*0000*/ 	.byte	0x04, 0x37
        /*0002*/ 	.short	(.L_329 - .L_328)
.L_328:
        /*0004*/ 	.word	0x00000082


	//----- nvinfo : EIATTR_KPARAM_INFO
	.align		4
.L_329:
        /*0008*/ 	.byte	0x04, 0x17
        /*000a*/ 	.short	(.L_331 - .L_330)
.L_330:
        /*000c*/ 	.word	0x00000000
        /*0010*/ 	.short	0x0004
        /*0012*/ 	.short	0x0020
        /*0014*/ 	.byte	0x00, 0xf5, 0x21, 0x00


	//----- nvinfo : EIATTR_KPARAM_INFO
	.align		4
.L_331:
        /*0018*/ 	.byte	0x04, 0x17
        /*001a*/ 	.short	(.L_333 - .L_332)
.L_332:
        /*001c*/ 	.word	0x00000000
        /*0020*/ 	.short	0x0003
        /*0022*/ 	.short	0x0018
        /*0024*/ 	.byte	0x00, 0xf5, 0x21, 0x00


	//----- nvinfo : EIATTR_KPARAM_INFO
	.align		4
.L_333:
        /*0028*/ 	.byte	0x04, 0x17
        /*002a*/ 	.short	(.L_335 - .L_334)
.L_334:
        /*002c*/ 	.word	0x00000000
        /*0030*/ 	.short	0x0002
        /*0032*/ 	.short	0x0010
        /*0034*/ 	.byte	0x00, 0xf5, 0x21, 0x00


	//----- nvinfo : EIATTR_KPARAM_INFO
	.align		4
.L_335:
        /*0038*/ 	.byte	0x04, 0x17
        /*003a*/ 	.short	(.L_337 - .L_336)
.L_336:
        /*003c*/ 	.word	0x00000000
        /*0040*/ 	.short	0x0001
        /*0042*/ 	.short	0x0008
        /*0044*/ 	.byte	0x00, 0xf5, 0x21, 0x00


	//----- nvinfo : EIATTR_KPARAM_INFO
	.align		4
.L_337:
        /*0048*/ 	.byte	0x04, 0x17
        /*004a*/ 	.short	(.L_339 - .L_338)
.L_338:
        /*004c*/ 	.word	0x00000000
        /*0050*/ 	.short	0x0000
        /*0052*/ 	.short	0x0000
        /*0054*/ 	.byte	0x00, 0xf5, 0x21, 0x00


	//----- nvinfo : EIATTR_SPARSE_MMA_MASK
	.align		4
.L_339:
        /*0058*/ 	.byte	0x03, 0x50
        /*005a*/ 	.short	0x0000


	//----- nvinfo : EIATTR_MAXREG_COUNT
	.align		4
        /*005c*/ 	.byte	0x03, 0x1b
        /*005e*/ 	.short	0x00ff


	//----- nvinfo : EIATTR_NUM_BARRIERS
	.align		4
        /*0060*/ 	.byte	0x02, 0x4c
        /*0062*/ 	.byte	0x01
	.zero		1


	//----- nvinfo : EIATTR_MERCURY_ISA_VERSION
	.align		4
        /*0064*/ 	.byte	0x03, 0x5f
        /*0066*/ 	.short	0x0101


	//----- nvinfo : EIATTR_VRC_CTA_INIT_COUNT
	.align		4
        /*0068*/ 	.byte	0x02, 0x4a
	.zero		1
	.zero		1


	//----- nvinfo : EIATTR_EXIT_INSTR_OFFSETS
	.align		4
        /*006c*/ 	.byte	0x04, 0x1c
        /*006e*/ 	.short	(.L_341 - .L_340)


	//   ....[0]....
.L_340:
        /*0070*/ 	.word	0x00000e80


	//----- nvinfo : EIATTR_MAX_THREADS
	.align		4
.L_341:
        /*0074*/ 	.byte	0x04, 0x05
        /*0076*/ 	.short	(.L_343 - .L_342)
.L_342:
        /*0078*/ 	.word	0x000000e0
        /*007c*/ 	.word	0x00000001
        /*0080*/ 	.word	0x00000001


	//----- nvinfo : EIATTR_CBANK_PARAM_SIZE
	.align		4
.L_343:
        /*0084*/ 	.byte	0x03, 0x19
        /*0086*/ 	.short	0x0028


	//----- nvinfo : EIATTR_PARAM_CBANK
	.align		4
        /*0088*/ 	.byte	0x04, 0x0a
        /*008a*/ 	.short	(.L_345 - .L_344)
	.align		4
.L_344:
        /*008c*/ 	.word	index@(.nv.constant0.tvmgen_default_fused_nn_conv2d_add_add_nn_relu_2_kernel)
        /*0090*/ 	.short	0x0380
        /*0092*/ 	.short	0x0028


	//----- nvinfo : EIATTR_SW_WAR
	.align		4
.L_345:
        /*0094*/ 	.byte	0x04, 0x36
        /*0096*/ 	.short	(.L_347 - .L_346)
.L_346:
        /*0098*/ 	.word	0x00000008
.L_347:


//--------------------- .nv.info.tvmgen_default_fused_nn_contrib_conv2d_winograd_without_weight_transform_add_nn_relu_1_kernel --------------------------
	.section	.nv.info.tvmgen_default_fused_nn_contrib_conv2d_winograd_without_weight_transform_add_nn_relu_1_kernel,"",@"SHT_CUDA_INFO"
	.sectionflags	@""
	.align	4


	//----- nvinfo : EIATTR_CUDA_API_VERSION
	.align		4
        /*0000*/ 	.byte	0x04, 0x37
        /*0002*/ 	.short	(.L_349 - .L_348)
.L_348:
        /*0004*/ 	.word	0x00000082


	//----- nvinfo : EIATTR_KPARAM_INFO
	.align		4
.L_349:
        /*0008*/ 	.byte	0x04, 0x17
        /*000a*/ 	.short	(.L_351 - .L_350)
.L_350:
        /*000c*/ 	.word	0x00000000
        /*0010*/ 	.short	0x0001
        /*0012*/ 	.short	0x0008
        /*0014*/ 	.byte	0x00, 0xf5, 0x21, 0x00


	//----- nvinfo : EIATTR_KPARAM_INFO
	.align		4
.L_351:
        /*0018*/ 	.byte	0x04, 0x17
        /*001a*/ 	.short	(.L_353 - .L_352)
.L_352:
        /*001c*/ 	.word	0x00000000
        /*0020*/ 	.short	0x0000
        /*0022*/ 	.short	0x0000
        /*0024*/ 	.byte	0x00, 0xf5, 0x21, 0x00


	//----- nvinfo : EIATTR_SPARSE_MMA_MASK
	.align		4
.L_353:
        /*0028*/ 	.byte	0x03, 0x50
        /*002a*/ 	.short	0x0000


	//----- nvinfo : EIATTR_MAXREG_COUNT
	.align		4
        /*002c*/ 	.byte	0x03, 0x1b
        /*002e*/ 	.short	0x00ff


	//----- nvinfo : EIATTR_MERCURY_ISA_VERSION
	.align		4
        /*0030*/ 	.byte	0x03, 0x5f
        /*0032*/ 	.short	0x0101


	//----- nvinfo : EIATTR_VRC_CTA_INIT_COUNT
	.align		4
        /*0034*/ 	.byte	0x02, 0x4a
	.zero		1
	.zero		1


	//----- nvinfo : EIATTR_EXIT_INSTR_OFFSETS
	.align		4
        /*0038*/ 	.byte	0x04, 0x1c
        /*003a*/ 	.short	(.L_355 - .L_354)


	//   ....[0]....
.L_354:
        /*003c*/ 	.word	0x000007d0


	//----- nvinfo : EIATTR_MAX_THREADS
	.align		4
.L_355:
        /*0040*/ 	.byte	0x04, 0x05
        /*0042*/ 	.short	(.L_357 - .L_356)
.L_356:
        /*0044*/ 	.word	0x00000080
        /*0048*/ 	.word	0x00000001
        /*004c*/ 	.word	0x00000001


	//----- nvinfo : EIATTR_CBANK_PARAM_SIZE
	.align		4
.L_357:
        /*0050*/ 	.byte	0x03, 0x19
        /*0052*/ 	.short	0x0010


	//----- nvinfo : EIATTR_PARAM_CBANK
	.align		4
        /*0054*/ 	.byte	0x04, 0x0a
        /*0056*/ 	.short	(.L_359 - .L_358)
	.align		4
.L_358:
        /*0058*/ 	.word	index@(.nv.constant0.tvmgen_default_fused_nn_contrib_conv2d_winograd_without_weight_transform_add_nn_relu_1_kernel)
        /*005c*/ 	.short	0x0380
        /*005e*/ 	.short	0x0010


	//----- nvinfo : EIATTR_SW_WAR
	.align		4
.L_359:
        /*0060*/ 	.byte	0x04, 0x36
        /*0062*/ 	.short	(.L_361 - .L_360)
.L_360:
        /*0064*/ 	.word	0x00000008
.L_361:


//--------------------- .nv.info.tvmgen_default_fused_nn_conv2d_kernel --------------------------
	.section	.nv.info.tvmgen_default_fused_nn_conv2d_kernel,"",@"SHT_CUDA_INFO"
	.sectionflags	@""
	.align	4


	//----- nvinfo : EIATTR_CUDA_API_VERSION
	.align		4
        /*0000*/ 	.byte	0x04, 0x37
        /*0002*/ 	.short	(.L_363 - .L_362)
.L_362:
        /*0004*/ 	.word	0x00000082


	//----- nvinfo : EIATTR_KPARAM_INFO
	.align		4
.L_363:
        /*0008*/ 	.byte	0x04, 0x17
        /*000a*/ 	.short	(.L_365 - .L_364)
.L_364:
        /*000c*/ 	.word	0x00000000
        /*0010*/ 	.short	0x0002
        /*0012*/ 	.short	0x0010
        /*0014*/ 	.byte	0x00, 0xf5, 0x21, 0x00


	//----- nvinfo : EIATTR_KPARAM_INFO
	.align		4
.L_365:
        /*0018*/ 	.byte	0x04, 0x17
        /*001a*/ 	.short	(.L_367 - .L_366)
.L_366:
        /*001c*/ 	.word	0x00000000
        /*0020*/ 	.short	0x0001
        /*0022*/ 	.short	0x0008
        /*0024*/ 	.byte	0x00, 0xf5, 0x21, 0x00


	//----- nvinfo : EIATTR_KPARAM_INFO
	.align		4
.L_367:
        /*0028*/ 	.byte	0x04, 0x17
        /*002a*/ 	.short	(.L_369 - .L_368)
.L_368:
        /*002c*/ 	.word	0x00000000
        /*0030*/ 	.short	0x0000
        /*0032*/ 	.short	0x0000
        /*0034*/ 	.byte	0x00, 0xf5, 0x21, 0x00


	//----- nvinfo : EIATTR_SPARSE_MMA_MASK
	.align		4
.L_369:
        /*0038*/ 	.byte	0x03, 0x50
        /*003a*/ 	.short	0x0000


	//----- nvinfo : EIATTR_MAXREG_COUNT
	.align		4
        /*003c*/ 	.byte	0x03, 0x1b
        /*003e*/ 	.short	0x0080


	//----- nvinfo : EIATTR_NUM_BARRIERS
	.align		4
        /*0040*/ 	.byte	0x02, 0x4c
        /*0042*/ 	.byte	0x01
	.zero		1


	//----- nvinfo : EIATTR_MERCURY_ISA_VERSION
	.align		4
        /*0044*/ 	.byte	0x03, 0x5f
        /*0046*/ 	.short	0x0101


	//----- nvinfo : EIATTR_VRC_CTA_INIT_COUNT
	.align		4
        /*0048*/ 	.byte	0x02, 0x4a
	.zero		1
	.zero		1


	//----- nvinfo : EIATTR_EXIT_INSTR_OFFSETS
	.align		4
        /*004c*/ 	.byte	0x04, 0x1c
        /*004e*/ 	.short	(.L_371 - .L_370)


	//   ....[0]....
.L_370:
        /*0050*/ 	.word	0x00001430


	//----- nvinfo : EIATTR_MAX_THREADS
	.align		4
.L_371:
        /*0054*/ 	.byte	0x04, 0x05
        /*0056*/ 	.short	(.L_373 - .L_372)
.L_372:
        /*0058*/ 	.word	0x000001c0
        /*005c*/ 	.word	0x00000001
        /*0060*/ 	.word	0x00000001


	//----- nvinfo : EIATTR_CBANK_PARAM_SIZE
	.align		4
.L_373:
        /*0064*/ 	.byte	0x03, 0x19
        /*0066*/ 	.short	0x0018


	//----- nvinfo : EIATTR_PARAM_CBANK
	.align		4
        /*0068*/ 	.byte	0x04, 0x0a
        /*006a*/ 	.short	(.L_375 - .L_374)
	.align		4
.L_374:
        /*006c*/ 	.word	index@(.nv.constant0.tvmgen_default_fused_nn_conv2d_kernel)
        /*0070*/ 	.short	0x0380
        /*0072*/ 	.short	0x0018


	//----- nvinfo : EIATTR_SW_WAR
	.align		4
.L_375:
        /*0074*/ 	.byte	0x04, 0x36
        /*0076*/ 	.short	(.L_377 - .L_376)
.L_376:
        /*0078*/ 	.word	0x00000008
.L_377:


//--------------------- .nv.info.tvmgen_default_fused_nn_conv2d_add_nn_relu_2_kernel --------------------------
	.section	.nv.info.tvmgen_default_fused_nn_conv2d_add_nn_relu_2_kernel,"",@"SHT_CUDA_INFO"
	.sectionflags	@""
	.align	4


	//----- nvinfo : EIATTR_CUDA_API_VERSION
	.align		4
        /*0000*/ 	.byte	0x04, 0x37
        /*0002*/ 	.short	(.L_379 - .L_378)
.L_378:
        /*0004*/ 	.word	0x00000082


	//----- nvinfo : EIATTR_KPARAM_INFO
	.align		4
.L_379:
        /*0008*/ 	.byte	0x04, 0x17
        /*000a*/ 	.short	(.L_381 - .L_380)
.L_380:
        /*000c*/ 	.word	0x00000000
        /*0010*/ 	.short	0x0003
        /*0012*/ 	.short	0x0018
        /*0014*/ 	.byte	0x00, 0xf5, 0x21, 0x00


	//----- nvinfo : EIATTR_KPARAM_INFO
	.align		4
.L_381:
        /*0018*/ 	.byte	0x04, 0x17
        /*001a*/ 	.short	(.L_383 - .L_382)
.L_382:
        /*001c*/ 	.word	0x00000000
        /*0020*/ 	.short	0x0002
        /*0022*/ 	.short	0x0010
        /*0024*/ 	.byte	0x00, 0xf5, 0x21, 0x00


	//----- nvinfo : EIATTR_KPARAM_INFO
	.align		4
.L_383:
        /*0028*/ 	.byte	0x04, 0x17
        /*002a*/ 	.short	(.L_385 - .L_384)
.L_384:
        /*002c*/ 	.word	0x00000000
        /*0030*/ 	.short	0x0001
        /*0032*/ 	.short	0x0008
        /*0034*/ 	.byte	0x00, 0xf5, 0x21, 0x00


	//----- nvinfo : EIATTR_KPARAM_INFO
	.align		4
.L_385:
        /*0038*/ 	.byte	0x04, 0x17
        /*003a*/ 	.short	(.L_387 - .L_386)
.L_386:
        /*003c*/ 	.word	0x00000000
        /*0040*/ 	.short	0x0000
        /*0042*/ 	.short	0x0000
        /*0044*/ 	.byte	0x00, 0xf5, 0x21, 0x00


	//----- nvinfo : EIATTR_SPARSE_MMA_MASK
	.align		4
.L_387:
        /*0048*/ 	.byte	0x03, 0x50
        /*004a*/ 	.short	0x0000


	//----- nvinfo : EIATTR_MAXREG_COUNT
	.align		4
        /*004c*/ 	.byte	0x03, 0x1b
        /*004e*/ 	.short	0x00ff


	//----- nvinfo : EIATTR_NUM_BARRIERS
	.align		4
        /*0050*/ 	.byte	0x02, 0x4c
        /*0052*/ 	.byte	0x01
	.zero		1


	//----- nvinfo : EIATTR_MERCURY_ISA_VERSION
	.align		4
        /*0054*/ 	.byte	0x03, 0x5f
        /*0056*/ 	.short	0x0101


	//----- nvinfo : EIATTR_VRC_CTA_INIT_COUNT
	.align		4
        /*0058*/ 	.byte	0x02, 0x4a
	.zero		1
	.zero		1


	//----- nvinfo : EIATTR_EXIT_INSTR_OFFSETS
	.align		4
        /*005c*/ 	.byte	0x04, 0x1c
        /*005e*/ 	.short	(.L_389 - .L_388)


	//   ....[0]....
.L_388:
        /*0060*/ 	.word	0x00001340


	//----- nvinfo : EIATTR_MAX_THREADS
	.align		4
.L_389:
        /*0064*/ 	.byte	0x04, 0x05
        /*0066*/ 	.short	(.L_391 - .L_390)
.L_390:
        /*0068*/ 	.word	0x000000e0
        /*006c*/ 	.word	0x00000001
        /*0070*/ 	.word	0x00000001


	//----- nvinfo : EIATTR_CBANK_PARAM_SIZE
	.align		4
.L_391:
        /*0074*/ 	.byte	0x03, 0x19
        /*0076*/ 	.short	0x0020


	//----- nvinfo : EIATTR_PARAM_CBANK
	.align		4
        /*0078*/ 	.byte	0x04, 0x0a
        /*007a*/ 	.short	(.L_393 - .L_392)
	.align		4
.L_392:
        /*007c*/ 	.word	index@(.nv.constant0.tvmgen_default_fused_nn_conv2d_add_nn_relu_2_kernel)
        /*0080*/ 	.short	0x0380
        /*0082*/ 	.short	0x0020


	//----- nvinfo : EIATTR_SW_WAR
	.align		4
.L_393:
        /*0084*/ 	.byte	0x04, 0x36
        /*0086*/ 	.short	(.L_395 - .L_394)
.L_394:
        /*0088*/ 	.word	0x00000008
.L_395:


//--------------------- .nv.info.tvmgen_default_fused_nn_conv2d_add_nn_relu_3_kernel --------------------------
	.section	.nv.info.tvmgen_default_fused_nn_conv2d_add_nn_relu_3_kernel,"",@"SHT_CUDA_INFO"
	.sectionflags	@""
	.align	4


	//----- nvinfo : EIATTR_CUDA_API_VERSION
	.align		4
        /*0000*/ 	.byte	0x04, 0x37
        /*0002*/ 	.short	(.L_397 - .L_396)
.L_396:
        /*0004*/ 	.word	0x00000082


	//----- nvinfo : EIATTR_KPARAM_INFO
	.align		4
.L_397:
        /*0008*/ 	.byte	0x04, 0x17
        /*000a*/ 	.short	(.L_399 - .L_398)
.L_398:
        /*000c*/ 	.word	0x00000000
        /*0010*/ 	.short	0x0003
        /*0012*/ 	.short	0x0018
        /*0014*/ 	.byte	0x00, 0xf5, 0x21, 0x00


	//----- nvinfo : EIATTR_KPARAM_INFO
	.align		4
.L_399:
        /*0018*/ 	.byte	0x04, 0x17
        /*001a*/ 	.short	(.L_401 - .L_400)
.L_400:
        /*001c*/ 	.word	0x00000000
        /*0020*/ 	.short	0x0002
        /*0022*/ 	.short	0x0010
        /*0024*/ 	.byte	0x00, 0xf5, 0x21, 0x00


	//----- nvinfo : EIATTR_KPARAM_INFO
	.align		4
.L_401:
        /*0028*/ 	.byte	0x04, 0x17
        /*002a*/ 	.short	(.L_403 - .L_402)
.L_402:
        /*002c*/ 	.word	0x00000000
        /*0030*/ 	.short	0x0001
        /*0032*/ 	.short	0x0008
        /*0034*/ 	.byte	0x00, 0xf5, 0x21, 0x00


	//----- nvinfo : EIATTR_KPARAM_INFO
	.align		4
.L_403:
        /*0038*/ 	.byte	0x04, 0x17
        /*003a*/ 	.short	(.L_405 - .L_404)
.L_404:
        /*003c*/ 	.word	0x00000000
        /*0040*/ 	.short	0x0000
        /*0042*/ 	.short	0x0000
        /*0044*/ 	.byte	0x00, 0xf5, 0x21, 0x00


	//----- nvinfo : EIATTR_SPARSE_MMA_MASK
	.align		4
.L_405:
        /*0048*/ 	.byte	0x03, 0x50
        /*004a*/ 	.short	0x0000


	//----- nvinfo : EIATTR_MAXREG_COUNT
	.align		4
        /*004c*/ 	.byte	0x03, 0x1b
        /*004e*/ 	.short	0x0048


	//----- nvinfo : EIATTR_NUM_BARRIERS
	.align		4
        /*0050*/ 	.byte	0x02, 0x4c
        /*0052*/ 	.byte	0x01
	.zero		1


	//----- nvinfo : EIATTR_MERCURY_ISA_VERSION
	.align		4
        /*0054*/ 	.byte	0x03, 0x5f
        /*0056*/ 	.short	0x0101


	//----- nvinfo : EIATTR_VRC_CTA_INIT_COUNT
	.align		4
        /*0058*/ 	.byte	0x02, 0x4a
	.zero		1
	.zero		1


	//----- nvinfo : EIATTR_EXIT_INSTR_OFFSETS
	.align		4
        /*005c*/ 	.byte	0x04, 0x1c
        /*005e*/ 	.short	(.L_407 - .L_406)


	//   ....[0]....
.L_406:
        /*0060*/ 	.word	0x00000db0


	//----- nvinfo : EIATTR_MAX_THREADS
	.align		4
.L_407:
        /*0064*/ 	.byte	0x04, 0x05
        /*0066*/ 	.short	(.L_409 - .L_408)
.L_408:
        /*0068*/ 	.word	0x00000380
        /*006c*/ 	.word	0x00000001
        /*0070*/ 	.word	0x00000001


	//----- nvinfo : EIATTR_CBANK_PARAM_SIZE
	.align		4
.L_409:
        /*0074*/ 	.byte	0x03, 0x19
        /*0076*/ 	.short	0x0020


	//----- nvinfo : EIATTR_PARAM_CBANK
	.align		4
        /*0078*/ 	.byte	0x04, 0x0a
        /*007a*/ 	.short	(.L_411 - .L_410)
	.align		4
.L_410:
        /*007c*/ 	.word	index@(.nv.constant0.tvmgen_default_fused_nn_conv2d_add_nn_relu_3_kernel)
        /*0080*/ 	.short	0x0380
        /*0082*/ 	.short	0x0020


	//----- nvinfo : EIATTR_SW_WAR
	.align		4
.L_411:
        /*0084*/ 	.byte	0x04, 0x36
        /*0086*/ 	.short	(.L_413 - .L_412)
.L_412:
        /*0088*/ 	.word	0x00000008
.L_413:


//--------------------- .nv.info.tvmgen_default_fused_add_nn_relu_1_kernel --------------------------
	.section	.nv.info.tvmgen_default_fused_add_nn_relu_1_kernel,"",@"SHT_CUDA_INFO"
	.sectionflags	@""
	.align	4


	//----- nvinfo : EIATTR_CUDA_API_VERSION
	.align		4
        /*0000*/ 	.byte	0x04, 0x37
        /*0002*/ 	.short	(.L_415 - .L_414)
.L_414:
        /*0004*/ 	.word	0x00000082


	//----- nvinfo : EIATTR_KPARAM_INFO
	.align		4
.L_415:
        /*0008*/ 	.byte	0x04, 0x17
        /*000a*/ 	.short	(.L_417 - .L_416)
.L_416:
        /*000c*/ 	.word	0x00000000
        /*0010*/ 	.short	0x0002
        /*0012*/ 	.short	0x0010
        /*0014*/ 	.byte	0x00, 0xf5, 0x21, 0x00


	//----- nvinfo : EIATTR_KPARAM_INFO
	.align		4
.L_417:
        /*0018*/ 	.byte	0x04, 0x17
        /*001a*/ 	.short	(.L_419 - .L_418)
.L_418:
        /*001c*/ 	.word	0x00000000
        /*0020*/ 	.short	0x0001
        /*0022*/ 	.short	0x0008
        /*0024*/ 	.byte	0x00, 0xf5, 0x21, 0x00


	//----- nvinfo : EIATTR_KPARAM_INFO
	.align		4
.L_419:
        /*0028*/ 	.byte	0x04, 0x17
        /*002a*/ 	.short	(.L_421 - .L_420)
.L_420:
        /*002c*/ 	.word	0x00000000
        /*0030*/ 	.short	0x0000
        /*0032*/ 	.short	0x0000
        /*0034*/ 	.byte	0x00, 0xf5, 0x21, 0x00


	//----- nvinfo : EIATTR_SPARSE_MMA_MASK
	.align		4
.L_421:
        /*0038*/ 	.byte	0x03, 0x50
        /*003a*/ 	.short	0x0000


	//----- nvinfo : EIATTR_MAXREG_COUNT
	.align		4
        /*003c*/ 	.byte	0x03, 0x1b
        /*003e*/ 	.short	0x0040


	//----- nvinfo : EIATTR_MERCURY_ISA_VERSION
	.align		4
        /*0040*/ 	.byte	0x03, 0x5f
        /*0042*/ 	.short	0x0101


	//----- nvinfo : EIATTR_VRC_CTA_INIT_COUNT
	.align		4
        /*0044*/ 	.byte	0x02, 0x4a
	.zero		1
	.zero		1


	//----- nvinfo : EIATTR_EXIT_INSTR_OFFSETS
	.align		4
        /*0048*/ 	.byte	0x04, 0x1c
        /*004a*/ 	.short	(.L_423 - .L_422)


	//   ....[0]....
.L_422:
        /*004c*/ 	.word	0x00000180


	//   ....[1]....
        /*0050*/ 	.word	0x00000270


	//----- nvinfo : EIATTR_MAX_THREADS
	.align		4
.L_423:
        /*0054*/ 	.byte	0x04, 0x05
        /*0056*/ 	.short	(.L_425 - .L_424)
.L_424:
        /*0058*/ 	.word	0x00000400
        /*005c*/ 	.word	0x00000001
        /*0060*/ 	.word	0x00000001


	//----- nvinfo : EIATTR_CBANK_PARAM_SIZE
	.align		4
.L_425:
        /*0064*/ 	.byte	0x03, 0x19
        /*0066*/ 	.short	0x0018


	//----- nvinfo : EIATTR_PARAM_CBANK
	.align		4
        /*0068*/ 	.byte	0x04, 0x0a
        /*006a*/ 	.short	(.L_427 - .L_426)
	.align		4
.L_426:
        /*006c*/ 	.word	index@(.nv.constant0.tvmgen_default_fused_add_nn_relu_1_kernel)
        /*0070*/ 	.short	0x0380
        /*0072*/ 	.short	0x0018


	//----- nvinfo : EIATTR_SW_WAR
	.align		4
.L_427:
        /*0074*/ 	.byte	0x04, 0x36
        /*0076*/ 	.short	(.L_429 - .L_428)
.L_428:
        /*0078*/ 	.word	0x00000008
.L_429:


//--------------------- .nv.info.tvmgen_default_fused_nn_conv2d_add_3_kernel --------------------------
	.section	.nv.info.tvmgen_default_fused_nn_conv2d_add_3_kernel,"",@"SHT_CUDA_INFO"
	.sectionflags	@""
	.align	4


	//----- nvinfo : EIATTR_CUDA_API_VERSION
	.align		4
        /*0000*/ 	.byte	0x04, 0x37
        /*0002*/ 	.short	(.L_431 - .L_430)
.L_430:
        /*0004*/ 	.word	0x00000082


	//----- nvinfo : EIATTR_KPARAM_INFO
	.align		4
.L_431:
        /*0008*/ 	.byte	0x04, 0x17
        /*000a*/ 	.short	(.L_433 - .L_432)
.L_432:
        /*000c*/ 	.word	0x00000000
        /*0010*/ 	.short	0x0003
        /*0012*/ 	.short	0x0018
        /*0014*/ 	.byte	0x00, 0xf5, 0x21, 0x00


	//----- nvinfo : EIATTR_KPARAM_INFO
	.align		4
.L_433:
        /*0018*/ 	.byte	0x04, 0x17
        /*001a*/ 	.short	(.L_435 - .L_434)
.L_434:
        /*001c*/ 	.word	0x00000000
        /*0020*/ 	.short	0x0002
        /*0022*/ 	.short	0x0010
        /*0024*/ 	.byte	0x00, 0xf5, 0x21, 0x00


	//----- nvinfo : EIATTR_KPARAM_INFO
	.align		4
.L_435:
        /*0028*/ 	.byte	0x04, 0x17
        /*002a*/ 	.short	(.L_437 - .L_436)
.L_436:
        /*002c*/ 	.word	0x00000000
        /*0030*/ 	.short	0x0001
        /*0032*/ 	.short	0x0008
        /*0034*/ 	.byte	0x00, 0xf5, 0x21, 0x00


	//----- nvinfo : EIATTR_KPARAM_INFO
	.align		4
.L_437:
        /*0038*/ 	.byte	0x04, 0x17
        /*003a*/ 	.short	(.L_439 - .L_438)
.L_438:
        /*003c*/ 	.word	0x00000000
        /*0040*/ 	.short	0x0000
        /*0042*/ 	.short	0x0000
        /*0044*/ 	.byte	0x00, 0xf5, 0x21, 0x00


	//----- nvinfo : EIATTR_SPARSE_MMA_MASK
	.align		4
.L_439:
        /*0048*/ 	.byte	0x03, 0x50
        /*004a*/ 	.short	0x0000


	//----- nvinfo : EIATTR_MAXREG_COUNT
	.align		4
        /*004c*/ 	.byte	0x03, 0x1b
        /*004e*/ 	.short	0x00ff


	//----- nvinfo : EIATTR_NUM_BARRIERS
	.align		4
        /*0050*/ 	.byte	0x02, 0x4c
        /*0052*/ 	.byte	0x01
	.zero		1


	//----- nvinfo : EIATTR_MERCURY_ISA_VERSION
	.align		4
        /*0054*/ 	.byte	0x03, 0x5f
        /*0056*/ 	.short	0x0101


	//----- nvinfo : EIATTR_VRC_CTA_INIT_COUNT
	.align		4
        /*0058*/ 	.byte	0x02, 0x4a
	.zero		1
	.zero		1


	//----- nvinfo : EIATTR_EXIT_INSTR_OFFSETS
	.align		4
        /*005c*/ 	.byte	0x04, 0x1c
        /*005e*/ 	.short	(.L_441 - .L_440)


	//   ....[0]....
.L_440:
        /*0060*/ 	.word	0x00001610


	//----- nvinfo : EIATTR_MAX_THREADS
	.align		4
.L_441:
        /*0064*/ 	.byte	0x04, 0x05
        /*0066*/ 	.short	(.L_443 - .L_442)
.L_442:
        /*0068*/ 	.word	0x00000070
        /*006c*/ 	.word	0x00000001
        /*0070*/ 	.word	0x00000001


	//----- nvinfo : EIATTR_CBANK_PARAM_SIZE
	.align		4
.L_443:
        /*0074*/ 	.byte	0x03, 0x19
        /*0076*/ 	.short	0x0020


	//----- nvinfo : EIATTR_PARAM_CBANK
	.align		4
        /*0078*/ 	.byte	0x04, 0x0a
        /*007a*/ 	.short	(.L_445 - .L_444)
	.align		4
.L_444:
        /*007c*/ 	.word	index@(.nv.constant0.tvmgen_default_fused_nn_conv2d_add_3_kernel)
        /*0080*/ 	.short	0x0380
        /*0082*/ 	.short	0x0020


	//----- nvinfo : EIATTR_SW_WAR
	.align		4
.L_445:
        /*0084*/ 	.byte	0x04, 0x36
        /*0086*/ 	.short	(.L_447 - .L_446)
.L_446:
        /*0088*/ 	.word	0x00000008
.L_447:


//--------------------- .nv.info.tvmgen_default_fused_nn_global_avg_pool2d_kernel --------------------------
	.section	.nv.info.tvmgen_default_fused_nn_global_avg_pool2d_kernel,"",@"SHT_CUDA_INFO"
	.sectionflags	@""
	.align	4


	//----- nvinfo : EIATTR_CUDA_API_VERSION
	.align		4
        /*0000*/ 	.byte	0x04, 0x37
        /*0002*/ 	.short	(.L_449 - .L_448)
.L_448:
        /*0004*/ 	.word	0x00000082


	//----- nvinfo : EIATTR_KPARAM_INFO
	.align		4
.L_449:
        /*0008*/ 	.byte	0x04, 0x17
        /*000a*/ 	.short	(.L_451 - .L_450)
.L_450:
        /*000c*/ 	.word	0x00000000
        /*0010*/ 	.short	0x0001
        /*0012*/ 	.short	0x0008
        /*0014*/ 	.byte	0x00, 0xf5, 0x21, 0x00


	//----- nvinfo : EIATTR_KPARAM_INFO
	.align		4
.L_451:
        /*0018*/ 	.byte	0x04, 0x17
        /*001a*/ 	.short	(.L_453 - .L_452)
.L_452:
        /*001c*/ 	.word	0x00000000
        /*0020*/ 	.short	0x0000
        /*0022*/ 	.short	0x0000
        /*0024*/ 	.byte	0x00, 0xf5, 0x21, 0x00


	//----- nvinfo : EIATTR_SPARSE_MMA_MASK
	.align		4
.L_453:
        /*0028*/ 	.byte	0x03, 0x50
        /*002a*/ 	.short	0x0000


	//----- nvinfo : EIATTR_MAXREG_COUNT
	.align		4
        /*002c*/ 	.byte	0x03, 0x1b
        /*002e*/ 	.short	0x0040


	//----- nvinfo : EIATTR_MERCURY_ISA_VERSION
	.align		4
        /*0030*/ 	.byte	0x03, 0x5f
        /*0032*/ 	.short	0x0101


	//----- nvinfo : EIATTR_COOP_GROUP_MASK_REGIDS
	.align		4
        /*0034*/ 	.byte	0x04, 0x29
        /*0036*/ 	.short	(.L_455 - .L_454)


	//   ....[0]....
.L_454:
        /*0038*/ 	.word	0x050000ff


	//   ....[1]....
        /*003c*/ 	.word	0x050000ff


	//   ....[2]....
        /*0040*/ 	.word	0x050000ff


	//   ....[3]....
        /*0044*/ 	.word	0x050000ff


	//   ....[4]....
        /*0048*/ 	.word	0x050000ff


	//   ....[5]....
        /*004c*/ 	.word	0x050000ff


	//----- nvinfo : EIATTR_COOP_GROUP_INSTR_OFFSETS
	.align		4
.L_455:
        /*0050*/ 	.byte	0x04, 0x28
        /*0052*/ 	.short	(.L_457 - .L_456)


	//   ....[0]....
.L_456:
        /*0054*/ 	.word	0x00000120


	//   ....[1]....
        /*0058*/ 	.word	0x00000140


	//   ....[2]....
        /*005c*/ 	.word	0x00000160


	//   ....[3]....
        /*0060*/ 	.word	0x00000180


	//   ....[4]....
        /*0064*/ 	.word	0x000001a0


	//   ....[5]....
        /*0068*/ 	.word	0x000001c0


	//----- nvinfo : EIATTR_VRC_CTA_INIT_COUNT
	.align		4
.L_457:
        /*006c*/ 	.byte	0x02, 0x4a
	.zero		1
	.zero		1


	//----- nvinfo : EIATTR_EXIT_INSTR_OFFSETS
	.align		4
        /*0070*/ 	.byte	0x04, 0x1c
        /*0072*/ 	.short	(.L_459 - .L_458)


	//   ....[0]....
.L_458:
        /*0074*/ 	.word	0x000001d0


	//   ....[1]....
        /*0078*/ 	.word	0x00000220


	//----- nvinfo : EIATTR_MAX_THREADS
	.align		4
.L_459:
        /*007c*/ 	.byte	0x04, 0x05
        /*007e*/ 	.short	(.L_461 - .L_460)
.L_460:
        /*0080*/ 	.word	0x00000400
        /*0084*/ 	.word	0x00000001
        /*0088*/ 	.word	0x00000001


	//----- nvinfo : EIATTR_CBANK_PARAM_SIZE
	.align		4
.L_461:
        /*008c*/ 	.byte	0x03, 0x19
        /*008e*/ 	.short	0x0010


	//----- nvinfo : EIATTR_PARAM_CBANK
	.align		4
        /*0090*/ 	.byte	0x04, 0x0a
        /*0092*/ 	.short	(.L_463 - .L_462)
	.align		4
.L_462:
        /*0094*/ 	.word	index@(.nv.constant0.tvmgen_default_fused_nn_global_avg_pool2d_kernel)
        /*0098*/ 	.short	0x0380
        /*009a*/ 	.short	0x0010


	//----- nvinfo : EIATTR_SW_WAR
	.align		4
.L_463:
        /*009c*/ 	.byte	0x04, 0x36
        /*009e*/ 	.short	(.L_465 - .L_464)
.L_464:
        /*00a0*/ 	.word	0x00000008
.L_465:


//--------------------- .nv.info.tvmgen_default_fused_nn_contrib_conv2d_winograd_without_weight_transform_add_nn_relu_kernel_1 --------------------------
	.section	.nv.info.tvmgen_default_fused_nn_contrib_conv2d_winograd_without_weight_transform_add_nn_relu_kernel_1,"",@"SHT_CUDA_INFO"
	.sectionflags	@""
	.align	4


	//----- nvinfo : EIATTR_CUDA_API_VERSION
	.align		4
        /*0000*/ 	.byte	0x04, 0x37
        /*0002*/ 	.short	(.L_467 - .L_466)
.L_466:
        /*0004*/ 	.word	0x00000082


	//----- nvinfo : EIATTR_KPARAM_INFO
	.align		4
.L_467:
        /*0008*/ 	.byte	0x04, 0x17
        /*000a*/ 	.short	(.L_469 - .L_468)
.L_468:
        /*000c*/ 	.word	0x00000000
        /*0010*/ 	.short	0x0002
        /*0012*/ 	.short	0x0010
        /*0014*/ 	.byte	0x00, 0xf5, 0x21, 0x00


	//----- nvinfo : EIATTR_KPARAM_INFO
	.align		4
.L_469:
        /*0018*/ 	.byte	0x04, 0x17
        /*001a*/ 	.short	(.L_471 - .L_470)
.L_470:
        /*001c*/ 	.word	0x00000000
        /*0020*/ 	.short	0x0001
        /*0022*/ 	.short	0x0008
        /*0024*/ 	.byte	0x00, 0xf5, 0x21, 0x00


	//----- nvinfo : EIATTR_KPARAM_INFO
	.align		4
.L_471:
        /*0028*/ 	.byte	0x04, 0x17
        /*002a*/ 	.short	(.L_473 - .L_472)
.L_472:
        /*002c*/ 	.word	0x00000000
        /*0030*/ 	.short	0x0000
        /*0032*/ 	.short	0x0000
        /*0034*/ 	.byte	0x00, 0xf5, 0x21, 0x00


	//----- nvinfo : EIATTR_SPARSE_MMA_MASK
	.align		4
.L_473:
        /*0038*/ 	.byte	0x03, 0x50
        /*003a*/ 	.short	0x0000


	//----- nvinfo : EIATTR_MAXREG_COUNT
	.align		4
        /*003c*/ 	.byte	0x03, 0x1b
        /*003e*/ 	.short	0x00ff


	//----- nvinfo : EIATTR_NUM_BARRIERS
	.align		4
        /*0040*/ 	.byte	0x02, 0x4c
        /*0042*/ 	.byte	0x01
	.zero		1


	//----- nvinfo : EIATTR_MERCURY_ISA_VERSION
	.align		4
        /*0044*/ 	.byte	0x03, 0x5f
        /*0046*/ 	.short	0x0101


	//----- nvinfo : EIATTR_VRC_CTA_INIT_COUNT
	.align		4
        /*0048*/ 	.byte	0x02, 0x4a
	.zero		1
	.zero		1


	//----- nvinfo : EIATTR_EXIT_INSTR_OFFSETS
	.align		4
        /*004c*/ 	.byte	0x04, 0x1c
        /*004e*/ 	.short	(.L_475 - .L_474)


	//   ....[0]....
.L_474:
        /*0050*/ 	.word	0x00001230


	//----- nvinfo : EIATTR_MAX_THREADS
	.align		4
.L_475:
        /*0054*/ 	.byte	0x04, 0x05
        /*0056*/ 	.short	(.L_477 - .L_476)
.L_476:
        /*0058*/ 	.word	0x000000c4
        /*005c*/ 	.word	0x00000001
        /*0060*/ 	.word	0x00000001


	//----- nvinfo : EIATTR_CBANK_PARAM_SIZE
	.align		4
.L_477:
        /*0064*/ 	.byte	0x03, 0x19
        /*0066*/ 	.short	0x0018


	//----- nvinfo : EIATTR_PARAM_CBANK
	.align		4
        /*0068*/ 	.byte	0x04, 0x0a
        /*006a*/ 	.short	(.L_479 - .L_478)
	.align		4
.L_478:
        /*006c*/ 	.word	index@(.nv.constant0.tvmgen_default_fused_nn_contrib_conv2d_winograd_without_weight_transform_add_nn_relu_kernel_1)
        /*0070*/ 	.short	0x0380
        /*0072*/ 	.short	0x0018


	//----- nvinfo : EIATTR_SW_WAR
	.align		4
.L_479:
        /*0074*/ 	.byte	0x04, 0x36
        /*0076*/ 	.short	(.L_481 - .L_480)
.L_480:
        /*0078*/ 	.word	0x00000008
.L_481:


//--------------------- .nv.info.tvmgen_default_fused_nn_contrib_conv2d_winograd_without_weight_transform_add_nn_relu_2_kernel --------------------------
	.section	.nv.info.tvmgen_default_fused_nn_contrib_conv2d_winograd_without_weight_transform_add_nn_relu_2_kernel,"",@"SHT_CUDA_INFO"
	.sectionflags	@""
	.align	4


	//----- nvinfo : EIATTR_CUDA_API_VERSION
	.align		4
        /*0000*/ 	.byte	0x04, 0x37
        /*0002*/ 	.short	(.L_483 - .L_482)
.L_482:
        /*0004*/ 	.word	0x00000082


	//----- nvinfo : EIATTR_KPARAM_INFO
	.align		4
.L_483:
        /*0008*/ 	.byte	0x04, 0x17
        /*000a*/ 	.short	(.L_485 - .L_484)
.L_484:
        /*000c*/ 	.word	0x00000000
        /*0010*/ 	.short	0x0001
        /*0012*/ 	.short	0x0008
        /*0014*/ 	.byte	0x00, 0xf5, 0x21, 0x00


	//----- nvinfo : EIATTR_KPARAM_INFO
	.align		4
.L_485:
        /*0018*/ 	.byte	0x04, 0x17
        /*001a*/ 	.short	(.L_487 - .L_486)
.L_486:
        /*001c*/ 	.word	0x00000000
        /*0020*/ 	.short	0x0000
        /*0022*/ 	.short	0x0000
        /*0024*/ 	.byte	0x00, 0xf5, 0x21, 0x00


	//----- nvinfo : EIATTR_SPARSE_MMA_MASK
	.align		4
.L_487:
        /*0028*/ 	.byte	0x03, 0x50
        /*002a*/ 	.short	0x0000


	//----- nvinfo : EIATTR_MAXREG_COUNT
	.align		4
        /*002c*/ 	.byte	0x03, 0x1b
        /*002e*/ 	.short	0x00ff


	//----- nvinfo : EIATTR_MERCURY_ISA_VERSION
	.align		4
        /*0030*/ 	.byte	0x03, 0x5f
        /*0032*/ 	.short	0x0101


	//----- nvinfo : EIATTR_VRC_CTA_INIT_COUNT
	.align		4
        /*0034*/ 	.byte	0x02, 0x4a
	.zero		1
	.zero		1


	//----- nvinfo : EIATTR_EXIT_INSTR_OFFSETS
	.align		4
        /*0038*/ 	.byte	0x04, 0x1c
        /*003a*/ 	.short	(.L_489 - .L_488)


	//   ....[0]....
.L_488:
        /*003c*/ 	.word	0x00000830


	//----- nvinfo : EIATTR_MAX_THREADS
	.align		4
.L_489:
        /*0040*/ 	.byte	0x04, 0x05
        /*0042*/ 	.short	(.L_491 - .L_490)
.L_490:
        /*0044*/ 	.word	0x00000080
        /*0048*/ 	.word	0x00000001
        /*004c*/ 	.word	0x00000001


	//----- nvinfo : EIATTR_CBANK_PARAM_SIZE
	.align		4
.L_491:
        /*0050*/ 	.byte	0x03, 0x19
        /*0052*/ 	.short	0x0010


	//----- nvinfo : EIATTR_PARAM_CBANK
	.align		4
        /*0054*/ 	.byte	0x04, 0x0a
        /*0056*/ 	.short	(.L_493 - .L_492)
	.align		4
.L_492:
        /*0058*/ 	.word	index@(.nv.constant0.tvmgen_default_fused_nn_contrib_conv2d_winograd_without_weight_transform_add_nn_relu_2_kernel)
        /*005c*/ 	.short	0x0380
        /*005e*/ 	.short	0x0010


	//----- nvinfo : EIATTR_SW_WAR
	.align		4
.L_493:
        /*0060*/ 	.byte	0x04, 0x36
        /*0062*/ 	.short	(.L_495 - .L_494)
.L_494:
        /*0064*/ 	.word	0x00000008
.L_495:


//--------------------- .nv.info.tvmgen_default_fused_add_nn_relu_kernel --------------------------
	.section	.nv.info.tvmgen_default_fused_add_nn_relu_kernel,"",@"SHT_CUDA_INFO"
	.sectionflags	@""
	.align	4


	//----- nvinfo : EIATTR_CUDA_API_VERSION
	.align		4
        /*0000*/ 	.byte	0x04, 0x37
        /*0002*/ 	.short	(.L_497 - .L_496)
.L_496:
        /*0004*/ 	.word	0x00000082


	//----- nvinfo : EIATTR_KPARAM_INFO
	.align		4
.L_497:
        /*0008*/ 	.byte	0x04, 0x17
        /*000a*/ 	.short	(.L_499 - .L_498)
.L_498:
        /*000c*/ 	.word	0x00000000
        /*0010*/ 	.short	0x0002
        /*0012*/ 	.short	0x0010
        /*0014*/ 	.byte	0x00, 0xf5, 0x21, 0x00


	//----- nvinfo : EIATTR_KPARAM_INFO
	.align		4
.L_499:
        /*0018*/ 	.byte	0x04, 0x17
        /*001a*/ 	.short	(.L_501 - .L_500)
.L_500:
        /*001c*/ 	.word	0x00000000
        /*0020*/ 	.short	0x0001
        /*0022*/ 	.short	0x0008
        /*0024*/ 	.byte	0x00, 0xf5, 0x21, 0x00


	//----- nvinfo : EIATTR_KPARAM_INFO
	.align		4
.L_501:
        /*0028*/ 	.byte	0x04, 0x17
        /*002a*/ 	.short	(.L_503 - .L_502)
.L_502:
        /*002c*/ 	.word	0x00000000
        /*0030*/ 	.short	0x0000
        /*0032*/ 	.short	0x0000
        /*0034*/ 	.byte	0x00, 0xf5, 0x21, 0x00


	//----- nvinfo : EIATTR_SPARSE_MMA_MASK
	.align		4
.L_503:
        /*0038*/ 	.byte	0x03, 0x50
        /*003a*/ 	.short	0x0000


	//----- nvinfo : EIATTR_MAXREG_COUNT
	.align		4
        /*003c*/ 	.byte	0x03, 0x1b
        /*003e*/ 	.short	0x0040


	//----- nvinfo : EIATTR_MERCURY_ISA_VERSION
	.align		4
        /*0040*/ 	.byte	0x03, 0x5f
        /*0042*/ 	.short	0x0101


	//----- nvinfo : EIATTR_VRC_CTA_INIT_COUNT
	.align		4
        /*0044*/ 	.byte	0x02, 0x4a
	.zero		1
	.zero		1


	//----- nvinfo : EIATTR_EXIT_INSTR_OFFSETS
	.align		4
        /*0048*/ 	.byte	0x04, 0x1c
        /*004a*/ 	.short	(.L_505 - .L_504)


	//   ....[0]....
.L_504:
        /*004c*/ 	.word	0x00000360


	//   ....[1]....
        /*0050*/ 	.word	0x00000450


	//----- nvinfo : EIATTR_MAX_THREADS
	.align		4
.L_505:
        /*0054*/ 	.byte	0x04, 0x05
        /*0056*/ 	.short	(.L_507 - .L_506)
.L_506:
        /*0058*/ 	.word	0x00000400
        /*005c*/ 	.word	0x00000001
        /*0060*/ 	.word	0x00000001


	//----- nvinfo : EIATTR_CBANK_PARAM_SIZE
	.align		4
.L_507:
        /*0064*/ 	.byte	0x03, 0x19
        /*0066*/ 	.short	0x0018


	//----- nvinfo : EIATTR_PARAM_CBANK
	.align		4
        /*0068*/ 	.byte	0x04, 0x0a
        /*006a*/ 	.short	(.L_509 - .L_508)
	.align		4
.L_508:
        /*006c*/ 	.word	index@(.nv.constant0.tvmgen_default_fused_add_nn_relu_kernel)
        /*0070*/ 	.short	0x0380
        /*0072*/ 	.short	0x0018


	//----- nvinfo : EIATTR_SW_WAR
	.align		4
.L_509:
        /*0074*/ 	.byte	0x04, 0x36
        /*0076*/ 	.short	(.L_511 - .L_510)
.L_510:
        /*0078*/ 	.word	0x00000008
.L_511:


//--------------------- .nv.info.tvmgen_default_fused_nn_contrib_conv2d_winograd_without_weight_transform_add_nn_relu_3_kernel_2 --------------------------
	.section	.nv.info.tvmgen_default_fused_nn_contrib_conv2d_winograd_without_weight_transform_add_nn_relu_3_kernel_2,"",@"SHT_CUDA_INFO"
	.sectionflags	@""
	.align	4


	//----- nvinfo : EIATTR_CUDA_API_VERSION
	.align		4
        /*0000*/ 	.byte	0x04, 0x37
        /*0002*/ 	.short	(.L_513 - .L_512)
.L_512:
        /*0004*/ 	.word	0x00000082


	//----- nvinfo : EIATTR_KPARAM_INFO
	.align		4
.L_513:
        /*0008*/ 	.byte	0x04, 0x17
        /*000a*/ 	.short	(.L_515 - .L_514)
.L_514:
        /*000c*/ 	.word	0x00000000
        /*0010*/ 	.short	0x0002
        /*0012*/ 	.short	0x0010
        /*0014*/ 	.byte	0x00, 0xf5, 0x21, 0x00


	//----- nvinfo : EIATTR_KPARAM_INFO
	.align		4
.L_515:
        /*0018*/ 	.byte	0x04, 0x17
        /*001a*/ 	.short	(.L_517 - .L_516)
.L_516:
        /*001c*/ 	.word	0x00000000
        /*0020*/ 	.short	0x0001
        /*0022*/ 	.short	0x0008
        /*0024*/ 	.byte	0x00, 0xf5, 0x21, 0x00


	//----- nvinfo : EIATTR_KPARAM_INFO
	.align		4
.L_517:
        /*0028*/ 	.byte	0x04, 0x17
        /*002a*/ 	.short	(.L_519 - .L_518)
.L_518:
        /*002c*/ 	.word	0x00000000
        /*0030*/ 	.short	0x0000
        /*0032*/ 	.short	0x0000
        /*0034*/ 	.byte	0x00, 0xf5, 0x21, 0x00


	//----- nvinfo : EIATTR_SPARSE_MMA_MASK
	.align		4
.L_519:
        /*0038*/ 	.byte	0x03, 0x50
        /*003a*/ 	.short	0x0000


	//----- nvinfo : EIATTR_MAXREG_COUNT
	.align		4
        /*003c*/ 	.byte	0x03, 0x1b
        /*003e*/ 	.short	0x00ff


	//----- nvinfo : EIATTR_MERCURY_ISA_VERSION
	.align		4
        /*0040*/ 	.byte	0x03, 0x5f
        /*0042*/ 	.short	0x0101


	//----- nvinfo : EIATTR_VRC_CTA_INIT_COUNT
	.align		4
        /*0044*/ 	.byte	0x02, 0x4a
	.zero		1
	.zero		1


	//----- nvinfo : EIATTR_EXIT_INSTR_OFFSETS
	.align		4
        /*0048*/ 	.byte	0x04, 0x1c
        /*004a*/ 	.short	(.L_521 - .L_520)


	//   ....[0]....
.L_520:
        /*004c*/ 	.word	0x00000510


	//   ....[1]....
        /*0050*/ 	.word	0x00000570


	//   ....[2]....
        /*0054*/ 	.word	0x000005b0


	//----- nvinfo : EIATTR_MAX_THREADS
	.align		4
.L_521:
        /*0058*/ 	.byte	0x04, 0x05
        /*005a*/ 	.short	(.L_523 - .L_522)
.L_522:
        /*005c*/ 	.word	0x00000080
        /*0060*/ 	.word	0x00000001
        /*0064*/ 	.word	0x00000001


	//----- nvinfo : EIATTR_CBANK_PARAM_SIZE
	.align		4
.L_523:
        /*0068*/ 	.byte	0x03, 0x19
        /*006a*/ 	.short	0x0018


	//----- nvinfo : EIATTR_PARAM_CBANK
	.align		4
        /*006c*/ 	.byte	0x04, 0x0a
        /*006e*/ 	.short	(.L_525 - .L_524)
	.align		4
.L_524:
        /*0070*/ 	.word	index@(.nv.constant0.tvmgen_default_fused_nn_contrib_conv2d_winograd_without_weight_transform_add_nn_relu_3_kernel_2)
        /*0074*/ 	.short	0x0380
        /*0076*/ 	.short	0x0018


	//----- nvinfo : EIATTR_SW_WAR
	.align		4
.L_525:
        /*0078*/ 	.byte	0x04, 0x36
        /*007a*/ 	.short	(.L_527 - .L_526)
.L_526:
        /*007c*/ 	.word	0x00000008
.L_527:


//--------------------- .nv.info.tvmgen_default_fused_nn_batch_flatten_kernel --------------------------
	.section	.nv.info.tvmgen_default_fused_nn_batch_flatten_kernel,"",@"SHT_CUDA_INFO"
	.sectionflags	@""
	.align	4


	//----- nvinfo : EIATTR_CUDA_API_VERSION
	.align		4
        /*0000*/ 	.byte	0x04, 0x37
        /*0002*/ 	.short	(.L_529 - .L_528)
.L_528:
        /*0004*/ 	.word	0x00000082


	//----- nvinfo : EIATTR_KPARAM_INFO
	.align		4
.L_529:
        /*0008*/ 	.byte	0x04, 0x17
        /*000a*/ 	.short	(.L_531 - .L_530)
.L_530:
        /*000c*/ 	.word	0x00000000
        /*0010*/ 	.short	0x0001
        /*0012*/ 	.short	0x0008
        /*0014*/ 	.byte	0x00, 0xf5, 0x21, 0x00


	//----- nvinfo : EIATTR_KPARAM_INFO
	.align		4
.L_531:
        /*0018*/ 	.byte	0x04, 0x17
        /*001a*/ 	.short	(.L_533 - .L_532)
.L_532:
        /*001c*/ 	.word	0x00000000
        /*0020*/ 	.short	0x0000
        /*0022*/ 	.short	0x0000
        /*0024*/ 	.byte	0x00, 0xf5, 0x21, 0x00


	//----- nvinfo : EIATTR_SPARSE_MMA_MASK
	.align		4
.L_533:
        /*0028*/ 	.byte	0x03, 0x50
        /*002a*/ 	.short	0x0000


	//----- nvinfo : EIATTR_MAXREG_COUNT
	.align		4
        /*002c*/ 	.byte	0x03, 0x1b
        /*002e*/ 	.short	0x0040


	//----- nvinfo : EIATTR_MERCURY_ISA_VERSION
	.align		4
        /*0030*/ 	.byte	0x03, 0x5f
        /*0032*/ 	.short	0x0101


	//----- nvinfo : EIATTR_VRC_CTA_INIT_COUNT
	.align		4
        /*0034*/ 	.byte	0x02, 0x4a
	.zero		1
	.zero		1


	//----- nvinfo : EIATTR_EXIT_INSTR_OFFSETS
	.align		4
        /*0038*/ 	.byte	0x04, 0x1c
        /*003a*/ 	.short	(.L_535 - .L_534)


	//   ....[0]....
.L_534:
        /*003c*/ 	.word	0x000000c0


	//----- nvinfo : EIATTR_MAX_THREADS
	.align		4
.L_535:
        /*0040*/ 	.byte	0x04, 0x05
        /*0042*/ 	.short	(.L_537 - .L_536)
.L_536:
        /*0044*/ 	.word	0x00000400
        /*0048*/ 	.word	0x00000001
        /*004c*/ 	.word	0x00000001


	//----- nvinfo : EIATTR_CBANK_PARAM_SIZE
	.align		4
.L_537:
        /*0050*/ 	.byte	0x03, 0x19
        /*0052*/ 	.short	0x0010


	//----- nvinfo : EIATTR_PARAM_CBANK
	.align		4
        /*0054*/ 	.byte	0x04, 0x0a
        /*0056*/ 	.short	(.L_539 - .L_538)
	.align		4
.L_538:
        /*0058*/ 	.word	index@(.nv.constant0.tvmgen_default_fused_nn_batch_flatten_kernel)
        /*005c*/ 	.short	0x0380
        /*005e*/ 	.short	0x0010


	//----- nvinfo : EIATTR_SW_WAR
	.align		4
.L_539:
        /*0060*/ 	.byte	0x04, 0x36
        /*0062*/ 	.short	(.L_541 - .L_540)
.L_540:
        /*0064*/ 	.word	0x00000008
.L_541:


//--------------------- .nv.info.tvmgen_default_fused_nn_conv2d_add_add_nn_relu_kernel --------------------------
	.section	.nv.info.tvmgen_default_fused_nn_conv2d_add_add_nn_relu_kernel,"",@"SHT_CUDA_INFO"
	.sectionflags	@""
	.align	4


	//----- nvinfo : EIATTR_CUDA_API_VERSION
	.align		4
        /*0000*/ 	.byte	0x04, 0x37
        /*0002*/ 	.short	(.L_543 - .L_542)
.L_542:
        /*0004*/ 	.word	0x00000082


	//----- nvinfo : EIATTR_KPARAM_INFO
	.align		4
.L_543:
        /*0008*/ 	.byte	0x04, 0x17
        /*000a*/ 	.short	(.L_545 - .L_544)
.L_544:
        /*000c*/ 	.word	0x00000000
        /*0010*/ 	.short	0x0004
        /*0012*/ 	.short	0x0020
        /*0014*/ 	.byte	0x00, 0xf5, 0x21, 0x00


	//----- nvinfo : EIATTR_KPARAM_INFO
	.align		4
.L_545:
        /*0018*/ 	.byte	0x04, 0x17
        /*001a*/ 	.short	(.L_547 - .L_546)
.L_546:
        /*001c*/ 	.word	0x00000000
        /*0020*/ 	.short	0x0003
        /*0022*/ 	.short	0x0018
        /*0024*/ 	.byte	0x00, 0xf5, 0x21, 0x00


	//----- nvinfo : EIATTR_KPARAM_INFO
	.align		4
.L_547:
        /*0028*/ 	.byte	0x04, 0x17
        /*002a*/ 	.short	(.L_549 - .L_548)
.L_548:
        /*002c*/ 	.word	0x00000000
        /*0030*/ 	.short	0x0002
        /*0032*/ 	.short	0x0010
        /*0034*/ 	.byte	0x00, 0xf5, 0x21, 0x00


	//----- nvinfo : EIATTR_KPARAM_INFO
	.align		4
.L_549:
        /*0038*/ 	.byte	0x04, 0x17
        /*003a*/ 	.short	(.L_551 - .L_550)
.L_550:
        /*003c*/ 	.word	0x00000000
        /*0040*/ 	.short	0x0001
        /*0042*/ 	.short	0x0008
        /*0044*/ 	.byte	0x00, 0xf5, 0x21, 0x00


	//----- nvinfo : EIATTR_KPARAM_INFO
	.align		4
.L_551:
        /*0048*/ 	.byte	0x04, 0x17
        /*004a*/ 	.short	(.L_553 - .L_552)
.L_552:
        /*004c*/ 	.word	0x00000000
        /*0050*/ 	.short	0x0000
        /*0052*/ 	.short	0x0000
        /*0054*/ 	.byte	0x00, 0xf5, 0x21, 0x00


	//----- nvinfo : EIATTR_SPARSE_MMA_MASK
	.align		4
.L_553:
        /*0058*/ 	.byte	0x03, 0x50
        /*005a*/ 	.short	0x0000


	//----- nvinfo : EIATTR_MAXREG_COUNT
	.align		4
        /*005c*/ 	.byte	0x03, 0x1b
        /*005e*/ 	.short	0x0080


	//----- nvinfo : EIATTR_NUM_BARRIERS
	.align		4
        /*0060*/ 	.byte	0x02, 0x4c
        /*0062*/ 	.byte	0x01
	.zero		1


	//----- nvinfo : EIATTR_MERCURY_ISA_VERSION
	.align		4
        /*0064*/ 	.byte	0x03, 0x5f
        /*0066*/ 	.short	0x0101


	//----- nvinfo : EIATTR_VRC_CTA_INIT_COUNT
	.align		4
        /*0068*/ 	.byte	0x02, 0x4a
	.zero		1
	.zero		1


	//----- nvinfo : EIATTR_EXIT_INSTR_OFFSETS
	.align		4
        /*006c*/ 	.byte	0x04, 0x1c
        /*006e*/ 	.short	(.L_555 - .L_554)


	//   ....[0]....
.L_554:
        /*0070*/ 	.word	0x00001840


	//----- nvinfo : EIATTR_MAX_THREADS
	.align		4
.L_555:
        /*0074*/ 	.byte	0x04, 0x05
        /*0076*/ 	.short	(.L_557 - .L_556)
.L_556:
        /*0078*/ 	.word	0x000001c0
        /*007c*/ 	.word	0x00000001
        /*0080*/ 	.word	0x00000001


	//----- nvinfo : EIATTR_CBANK_PARAM_SIZE
	.align		4
.L_557:
        /*0084*/ 	.byte	0x03, 0x19
        /*0086*/ 	.short	0x0028


	//----- nvinfo : EIATTR_PARAM_CBANK
	.align		4
        /*0088*/ 	.byte	0x04, 0x0a
        /*008a*/ 	.short	(.L_559 - .L_558)
	.align		4
.L_558:
        /*008c*/ 	.word	index@(.nv.constant0.tvmgen_default_fused_nn_conv2d_add_add_nn_relu_kernel)
        /*0090*/ 	.short	0x0380
        /*0092*/ 	.short	0x0028


	//----- nvinfo : EIATTR_SW_WAR
	.align		4
.L_559:
        /*0094*/ 	.byte	0x04, 0x36
        /*0096*/ 	.short	(.L_561 - .L_560)
.L_560:
        /*0098*/ 	.word	0x00000008
.L_561:


//--------------------- .nv.info.tvmgen_default_fused_nn_conv2d_add_nn_relu_6_kernel --------------------------
	.section	.nv.info.tvmgen_default_fused_nn_conv2d_add_nn_relu_6_kernel,"",@"SHT_CUDA_INFO"
	.sectionflags	@""
	.align	4


	//----- nvinfo : EIATTR_CUDA_API_VERSION
	.align		4
        /*0000*/ 	.byte	0x04, 0x37
        /*0002*/ 	.short	(.L_563 - .L_562)
.L_562:
        /*0004*/ 	.word	0x00000082


	//----- nvinfo : EIATTR_KPARAM_INFO
	.align		4
.L_563:
        /*0008*/ 	.byte	0x04, 0x17
        /*000a*/ 	.short	(.L_565 - .L_564)
.L_564:
        /*000c*/ 	.word	0x00000000
        /*0010*/ 	.short	0x0003
        /*0012*/ 	.short	0x0018
        /*0014*/ 	.byte	0x00, 0xf5, 0x21, 0x00


	//----- nvinfo : EIATTR_KPARAM_INFO
	.align		4
.L_565:
        /*0018*/ 	.byte	0x04, 0x17
        /*001a*/ 	.short	(.L_567 - .L_566)
.L_566:
        /*001c*/ 	.word	0x00000000
        /*0020*/ 	.short	0x0002
        /*0022*/ 	.short	0x0010
        /*0024*/ 	.byte	0x00, 0xf5, 0x21, 0x00


	//----- nvinfo : EIATTR_KPARAM_INFO
	.align		4
.L_567:
        /*0028*/ 	.byte	0x04, 0x17
        /*002a*/ 	.short	(.L_569 - .L_568)
.L_568:
        /*002c*/ 	.word	0x00000000
        /*0030*/ 	.short	0x0001
        /*0032*/ 	.short	0x0008
        /*0034*/ 	.byte	0x00, 0xf5, 0x21, 0x00


	//----- nvinfo : EIATTR_KPARAM_INFO
	.align		4
.L_569:
        /*0038*/ 	.byte	0x04, 0x17
        /*003a*/ 	.short	(.L_571 - .L_570)
.L_570:
        /*003c*/ 	.word	0x00000000
        /*0040*/ 	.short	0x0000
        /*0042*/ 	.short	0x0000
        /*0044*/ 	.byte	0x00, 0xf5, 0x21, 0x00


	//----- nvinfo : EIATTR_SPARSE_MMA_MASK
	.align		4
.L_571:
        /*0048*/ 	.byte	0x03, 0x50
        /*004a*/ 	.short	0x0000


	//----- nvinfo : EIATTR_MAXREG_COUNT
	.align		4
        /*004c*/ 	.byte	0x03, 0x1b
        /*004e*/ 	.short	0x0080


	//----- nvinfo : EIATTR_NUM_BARRIERS
	.align		4
        /*0050*/ 	.byte	0x02, 0x4c
        /*0052*/ 	.byte	0x01
	.zero		1


	//----- nvinfo : EIATTR_MERCURY_ISA_VERSION
	.align		4
        /*0054*/ 	.byte	0x03, 0x5f
        /*0056*/ 	.short	0x0101


	//----- nvinfo : EIATTR_VRC_CTA_INIT_COUNT
	.align		4
        /*0058*/ 	.byte	0x02, 0x4a
	.zero		1
	.zero		1


	//----- nvinfo : EIATTR_EXIT_INSTR_OFFSETS
	.align		4
        /*005c*/ 	.byte	0x04, 0x1c
        /*005e*/ 	.short	(.L_573 - .L_572)


	//   ....[0]....
.L_572:
        /*0060*/ 	.word	0x00000870


	//----- nvinfo : EIATTR_MAX_THREADS
	.align		4
.L_573:
        /*0064*/ 	.byte	0x04, 0x05
        /*0066*/ 	.short	(.L_575 - .L_574)
.L_574:
        /*0068*/ 	.word	0x000001c0
        /*006c*/ 	.word	0x00000001
        /*0070*/ 	.word	0x00000001


	//----- nvinfo : EIATTR_CBANK_PARAM_SIZE
	.align		4
.L_575:
        /*0074*/ 	.byte	0x03, 0x19
        /*0076*/ 	.short	0x0020


	//----- nvinfo : EIATTR_PARAM_CBANK
	.align		4
        /*0078*/ 	.byte	0x04, 0x0a
        /*007a*/ 	.short	(.L_577 - .L_576)
	.align		4
.L_576:
        /*007c*/ 	.word	index@(.nv.constant0.tvmgen_default_fused_nn_conv2d_add_nn_relu_6_kernel)
        /*0080*/ 	.short	0x0380
        /*0082*/ 	.short	0x0020


	//----- nvinfo : EIATTR_SW_WAR
	.align		4
.L_577:
        /*0084*/ 	.byte	0x04, 0x36
        /*0086*/ 	.short	(.L_579 - .L_578)
.L_578:
        /*0088*/ 	.word	0x00000008
.L_579:


//--------------------- .nv.info.tvmgen_default_fused_nn_conv2d_add_nn_relu_7_kernel --------------------------
	.section	.nv.info.tvmgen_default_fused_nn_conv2d_add_nn_relu_7_kernel,"",@"SHT_CUDA_INFO"
	.sectionflags	@""
	.align	4


	//----- nvinfo : EIATTR_CUDA_API_VERSION
	.align		4
        /*0000*/ 	.byte	0x04, 0x37
        /*0002*/ 	.short	(.L_581 - .L_580)
.L_580:
        /*0004*/ 	.word	0x00000082


	//----- nvinfo : EIATTR_KPARAM_INFO
	.align		4
.L_581:
        /*0008*/ 	.byte	0x04, 0x17
        /*000a*/ 	.short	(.L_583 - .L_582)
.L_582:
        /*000c*/ 	.word	0x00000000
        /*0010*/ 	.short	0x0003
        /*0012*/ 	.short	0x0018
        /*0014*/ 	.byte	0x00, 0xf5, 0x21, 0x00


	//----- nvinfo : EIATTR_KPARAM_INFO
	.align		4
.L_583:
        /*0018*/ 	.byte	0x04, 0x17
        /*001a*/ 	.short	(.L_585 - .L_584)
.L_584:
        /*001c*/ 	.word	0x00000000
        /*0020*/ 	.short	0x0002
        /*0022*/ 	.short	0x0010
        /*0024*/ 	.byte	0x00, 0xf5, 0x21, 0x00


	//----- nvinfo : EIATTR_KPARAM_INFO
	.align		4
.L_585:
        /*0028*/ 	.byte	0x04, 0x17
        /*002a*/ 	.short	(.L_587 - .L_586)
.L_586:
        /*002c*/ 	.word	0x00000000
        /*0030*/ 	.short	0x0001
        /*0032*/ 	.short	0x0008
        /*0034*/ 	.byte	0x00, 0xf5, 0x21, 0x00


	//----- nvinfo : EIATTR_KPARAM_INFO
	.align		4
.L_587:
        /*0038*/ 	.byte	0x04, 0x17
        /*003a*/ 	.short	(.L_589 - .L_588)
.L_588:
        /*003c*/ 	.word	0x00000000
        /*0040*/ 	.short	0x0000
        /*0042*/ 	.short	0x0000
        /*0044*/ 	.byte	0x00, 0xf5, 0x21, 0x00


	//----- nvinfo : EIATTR_SPARSE_MMA_MASK
	.align		4
.L_589:
        /*0048*/ 	.byte	0x03, 0x50
        /*004a*/ 	.short	0x0000


	//----- nvinfo : EIATTR_MAXREG_COUNT
	.align		4
        /*004c*/ 	.byte	0x03, 0x1b
        /*004e*/ 	.short	0x00ff


	//----- nvinfo : EIATTR_NUM_BARRIERS
	.align		4
        /*0050*/ 	.byte	0x02, 0x4c
        /*0052*/ 	.byte	0x01
	.zero		1


	//----- nvinfo : EIATTR_MERCURY_ISA_VERSION
	.align		4
        /*0054*/ 	.byte	0x03, 0x5f
        /*0056*/ 	.short	0x0101


	//----- nvinfo : EIATTR_VRC_CTA_INIT_COUNT
	.align		4
        /*0058*/ 	.byte	0x02, 0x4a
	.zero		1
	.zero		1


	//----- nvinfo : EIATTR_EXIT_INSTR_OFFSETS
	.align		4
        /*005c*/ 	.byte	0x04, 0x1c
        /*005e*/ 	.short	(.L_591 - .L_590)


	//   ....[0]....
.L_590:
        /*0060*/ 	.word	0x00000770


	//----- nvinfo : EIATTR_MAX_THREADS
	.align		4
.L_591:
        /*0064*/ 	.byte	0x04, 0x05
        /*0066*/ 	.short	(.L_593 - .L_592)
.L_592:
        /*0068*/ 	.word	0x000000e0
        /*006c*/ 	.word	0x00000001
        /*0070*/ 	.word	0x00000001


	//----- nvinfo : EIATTR_CBANK_PARAM_SIZE
	.align		4
.L_593:
        /*0074*/ 	.byte	0x03, 0x19
        /*0076*/ 	.short	0x0020


	//----- nvinfo : EIATTR_PARAM_CBANK
	.align		4
        /*0078*/ 	.byte	0x04, 0x0a
        /*007a*/ 	.short	(.L_595 - .L_594)
	.align		4
.L_594:
        /*007c*/ 	.word	index@(.nv.constant0.tvmgen_default_fused_nn_conv2d_add_nn_relu_7_kernel)
        /*0080*/ 	.short	0x0380
        /*0082*/ 	.short	0x0020


	//----- nvinfo : EIATTR_SW_WAR
	.align		4
.L_595:
        /*0084*/ 	.byte	0x04, 0x36
        /*0086*/ 	.short	(.L_597 - .L_596)
.L_596:
        /*0088*/ 	.word	0x00000008
.L_597:


//--------------------- .nv.info.tvmgen_default_fused_nn_dense_add_kernel --------------------------
	.section	.nv.info.tvmgen_default_fused_nn_dense_add_kernel,"",@"SHT_CUDA_INFO"
	.sectionflags	@""
	.align	4


	//----- nvinfo : EIATTR_CUDA_API_VERSION
	.align		4
        /*0000*/ 	.byte	0x04, 0x37
        /*0002*/ 	.short	(.L_599 - .L_598)
.L_598:
        /*0004*/ 	.word	0x00000082


	//----- nvinfo : EIATTR_KPARAM_INFO
	.align		4
.L_599:
        /*0008*/ 	.byte	0x04, 0x17
        /*000a*/ 	.short	(.L_601 - .L_600)
.L_600:
        /*000c*/ 	.word	0x00000000
        /*0010*/ 	.short	0x0003
        /*0012*/ 	.short	0x0018
        /*0014*/ 	.byte	0x00, 0xf5, 0x21, 0x00


	//----- nvinfo : EIATTR_KPARAM_INFO
	.align		4
.L_601:
        /*0018*/ 	.byte	0x04, 0x17
        /*001a*/ 	.short	(.L_603 - .L_602)
.L_602:
        /*001c*/ 	.word	0x00000000
        /*0020*/ 	.short	0x0002
        /*0022*/ 	.short	0x0010
        /*0024*/ 	.byte	0x00, 0xf5, 0x21, 0x00


	//----- nvinfo : EIATTR_KPARAM_INFO
	.align		4
.L_603:
        /*0028*/ 	.byte	0x04, 0x17
        /*002a*/ 	.short	(.L_605 - .L_604)
.L_604:
        /*002c*/ 	.word	0x00000000
        /*0030*/ 	.short	0x0001
        /*0032*/ 	.short	0x0008
        /*0034*/ 	.byte	0x00, 0xf5, 0x21, 0x00


	//----- nvinfo : EIATTR_KPARAM_INFO
	.align		4
.L_605:
        /*0038*/ 	.byte	0x04, 0x17
        /*003a*/ 	.short	(.L_607 - .L_606)
.L_606:
        /*003c*/ 	.word	0x00000000
        /*0040*/ 	.short	0x0000
        /*0042*/ 	.short	0x0000
        /*0044*/ 	.byte	0x00, 0xf5, 0x21, 0x00


	//----- nvinfo : EIATTR_SPARSE_MMA_MASK
	.align		4
.L_607:
        /*0048*/ 	.byte	0x03, 0x50
        /*004a*/ 	.short	0x0000


	//----- nvinfo : EIATTR_MAXREG_COUNT
	.align		4
        /*004c*/ 	.byte	0x03, 0x1b
        /*004e*/ 	.short	0x00ff


	//----- nvinfo : EIATTR_NUM_BARRIERS
	.align		4
        /*0050*/ 	.byte	0x02, 0x4c
        /*0052*/ 	.byte	0x01
	.zero		1


	//----- nvinfo : EIATTR_MERCURY_ISA_VERSION
	.align		4
        /*0054*/ 	.byte	0x03, 0x5f
        /*0056*/ 	.short	0x0101


	//----- nvinfo : EIATTR_VRC_CTA_INIT_COUNT
	.align		4
        /*0058*/ 	.byte	0x02, 0x4a
	.zero		1
	.zero		1


	//----- nvinfo : EIATTR_EXIT_INSTR_OFFSETS
	.align		4
        /*005c*/ 	.byte	0x04, 0x1c
        /*005e*/ 	.short	(.L_609 - .L_608)


	//   ....[0]....
.L_608:
        /*0060*/ 	.word	0x00000940


	//   ....[1]....
        /*0064*/ 	.word	0x000009d0


	//----- nvinfo : EIATTR_MAX_THREADS
	.align		4
.L_609:
        /*0068*/ 	.byte	0x04, 0x05
        /*006a*/ 	.short	(.L_611 - .L_610)
.L_610:
        /*006c*/ 	.word	0x00000040
        /*0070*/ 	.word	0x00000001
        /*0074*/ 	.word	0x00000001


	//----- nvinfo : EIATTR_CRS_STACK_SIZE
	.align		4
.L_611:
        /*0078*/ 	.byte	0x04, 0x1e
        /*007a*/ 	.short	(.L_613 - .L_612)
.L_612:
        /*007c*/ 	.word	0x00000000


	//----- nvinfo : EIATTR_CBANK_PARAM_SIZE
	.align		4
.L_613:
        /*0080*/ 	.byte	0x03, 0x19
        /*0082*/ 	.short	0x0020


	//----- nvinfo : EIATTR_PARAM_CBANK
	.align		4
        /*0084*/ 	.byte	0x04, 0x0a
        /*0086*/ 	.short	(.L_615 - .L_614)
	.align		4
.L_614:
        /*0088*/ 	.word	index@(.nv.constant0.tvmgen_default_fused_nn_dense_add_kernel)
        /*008c*/ 	.short	0x0380
        /*008e*/ 	.short	0x0020


	//----- nvinfo : EIATTR_SW_WAR
	.align		4
.L_615:
        /*0090*/ 	.byte	0x04, 0x36
        /*0092*/ 	.short	(.L_617 - .L_616)
.L_616:
        /*0094*/ 	.word	0x00000008
.L_617:


//--------------------- .nv.info.tvmgen_default_fused_nn_contrib_conv2d_winograd_without_weight_transform_add_nn_relu_kernel_2 --------------------------
	.section	.nv.info.tvmgen_default_fused_nn_contrib_conv2d_winograd_without_weight_transform_add_nn_relu_kernel_2,"",@"SHT_CUDA_INFO"
	.sectionflags	@""
	.align	4


	//----- nvinfo : EIATTR_CUDA_API_VERSION
	.align		4
        /*0000*/ 	.byte	0x04, 0x37
        /*0002*/ 	.short	(.L_619 - .L_618)
.L_618:
        /*0004*/ 	.word	0x00000082


	//----- nvinfo : EIATTR_KPARAM_INFO
	.align		4
.L_619:
        /*0008*/ 	.byte	0x04, 0x17
        /*000a*/ 	.short	(.L_621 - .L_620)
.L_620:
        /*000c*/ 	.word	0x00000000
        /*0010*/ 	.short	0x0002
        /*0012*/ 	.short	0x0010
        /*0014*/ 	.byte	0x00, 0xf5, 0x21, 0x00


	//----- nvinfo : EIATTR_KPARAM_INFO
	.align		4
.L_621:
        /*0018*/ 	.byte	0x04, 0x17
        /*001a*/ 	.short	(.L_623 - .L_622)
.L_622:
        /*001c*/ 	.word	0x00000000
        /*0020*/ 	.short	0x0001
        /*0022*/ 	.short	0x0008
        /*0024*/ 	.byte	0x00, 0xf5, 0x21, 0x00


	//----- nvinfo : EIATTR_KPARAM_INFO
	.align		4
.L_623:
        /*0028*/ 	.byte	0x04, 0x17
        /*002a*/ 	.short	(.L_625 - .L_624)
.L_624:
        /*002c*/ 	.word	0x00000000
        /*0030*/ 	.short	0x0000
        /*0032*/ 	.short	0x0000
        /*0034*/ 	.byte	0x00, 0xf5, 0x21, 0x00


	//----- nvinfo : EIATTR_SPARSE_MMA_MASK
	.align		4
.L_625:
        /*0038*/ 	.byte	0x03, 0x50
        /*003a*/ 	.short	0x0000


	//----- nvinfo : EIATTR_MAXREG_COUNT
	.align		4
        /*003c*/ 	.byte	0x03, 0x1b
        /*003e*/ 	.short	0x00ff


	//----- nvinfo : EIATTR_MERCURY_ISA_VERSION
	.align		4
        /*0040*/ 	.byte	0x03, 0x5f
        /*0042*/ 	.short	0x0101


	//----- nvinfo : EIATTR_VRC_CTA_INIT_COUNT
	.align		4
        /*0044*/ 	.byte	0x02, 0x4a
	.zero		1
	.zero		1


	//----- nvinfo : EIATTR_EXIT_INSTR_OFFSETS
	.align		4
        /*0048*/ 	.byte	0x04, 0x1c
        /*004a*/ 	.short	(.L_627 - .L_626)


	//   ....[0]....
.L_626:
        /*004c*/ 	.word	0x00001a90


	//----- nvinfo : EIATTR_MAX_THREADS
	.align		4
.L_627:
        /*0050*/ 	.byte	0x04, 0x05
        /*0052*/ 	.short	(.L_629 - .L_628)
.L_628:
        /*0054*/ 	.word	0x00000080
        /*0058*/ 	.word	0x00000001
        /*005c*/ 	.word	0x00000001


	//----- nvinfo : EIATTR_CBANK_PARAM_SIZE
	.align		4
.L_629:
        /*0060*/ 	.byte	0x03, 0x19
        /*0062*/ 	.short	0x0018


	//----- nvinfo : EIATTR_PARAM_CBANK
	.align		4
        /*0064*/ 	.byte	0x04, 0x0a
        /*0066*/ 	.short	(.L_631 - .L_630)
	.align		4
.L_630:
        /*0068*/ 	.word	index@(.nv.constant0.tvmgen_default_fused_nn_contrib_conv2d_winograd_without_weight_transform_add_nn_relu_kernel_2)
        /*006c*/ 	.short	0x0380
        /*006e*/ 	.short	0x0018


	//----- nvinfo : EIATTR_SW_WAR
	.align		4
.L_631:
        /*0070*/ 	.byte	0x04, 0x36
        /*0072*/ 	.short	(.L_633 - .L_632)
.L_632:
        /*0074*/ 	.word	0x00000008
.L_633:


//--------------------- .nv.info.tvmgen_default_fused_nn_conv2d_add_nn_relu_8_kernel --------------------------
	.section	.nv.info.tvmgen_default_fused_nn_conv2d_add_nn_relu_8_kernel,"",@"SHT_CUDA_INFO"
	.sectionflags	@""
	.align	4


	//----- nvinfo : EIATTR_CUDA_API_VERSION
	.align		4
        /*0000*/ 	.byte	0x04, 0x37
        /*0002*/ 	.short	(.L_635 - .L_634)
.L_634:
        /*0004*/ 	.word	0x00000082


	//----- nvinfo : EIATTR_KPARAM_INFO
	.align		4
.L_635:
        /*0008*/ 	.byte	0x04, 0x17
        /*000a*/ 	.short	(.L_637 - .L_636)
.L_636:
        /*000c*/ 	.word	0x00000000
        /*0010*/ 	.short	0x0003
        /*0012*/ 	.short	0x0018
        /*0014*/ 	.byte	0x00, 0xf5, 0x21, 0x00


	//----- nvinfo : EIATTR_KPARAM_INFO
	.align		4
.L_637:
        /*0018*/ 	.byte	0x04, 0x17
        /*001a*/ 	.short	(.L_639 - .L_638)
.L_638:
        /*001c*/ 	.word	0x00000000
        /*0020*/ 	.short	0x0002
        /*0022*/ 	.short	0x0010
        /*0024*/ 	.byte	0x00, 0xf5, 0x21, 0x00


	//----- nvinfo : EIATTR_KPARAM_INFO
	.align		4
.L_639:
        /*0028*/ 	.byte	0x04, 0x17
        /*002a*/ 	.short	(.L_641 - .L_640)
.L_640:
        /*002c*/ 	.word	0x00000000
        /*0030*/ 	.short	0x0001
        /*0032*/ 	.short	0x0008
        /*0034*/ 	.byte	0x00, 0xf5, 0x21, 0x00


	//----- nvinfo : EIATTR_KPARAM_INFO
	.align		4
.L_641:
        /*0038*/ 	.byte	0x04, 0x17
        /*003a*/ 	.short	(.L_643 - .L_642)
.L_642:
        /*003c*/ 	.word	0x00000000
        /*0040*/ 	.short	0x0000
        /*0042*/ 	.short	0x0000
        /*0044*/ 	.byte	0x00, 0xf5, 0x21, 0x00


	//----- nvinfo : EIATTR_SPARSE_MMA_MASK
	.align		4
.L_643:
        /*0048*/ 	.byte	0x03, 0x50
        /*004a*/ 	.short	0x0000


	//----- nvinfo : EIATTR_MAXREG_COUNT
	.align		4
        /*004c*/ 	.byte	0x03, 0x1b
        /*004e*/ 	.short	0x00ff


	//----- nvinfo : EIATTR_NUM_BARRIERS
	.align		4
        /*0050*/ 	.byte	0x02, 0x4c
        /*0052*/ 	.byte	0x01
	.zero		1


	//----- nvinfo : EIATTR_MERCURY_ISA_VERSION
	.align		4
        /*0054*/ 	.byte	0x03, 0x5f
        /*0056*/ 	.short	0x0101


	//----- nvinfo : EIATTR_VRC_CTA_INIT_COUNT
	.align		4
        /*0058*/ 	.byte	0x02, 0x4a
	.zero		1
	.zero		1


	//----- nvinfo : EIATTR_EXIT_INSTR_OFFSETS
	.align		4
        /*005c*/ 	.byte	0x04, 0x1c
        /*005e*/ 	.short	(.L_645 - .L_644)


	//   ....[0]....
.L_644:
        /*0060*/ 	.word	0x00000b40


	//----- nvinfo : EIATTR_MAX_THREADS
	.align		4
.L_645:
        /*0064*/ 	.byte	0x04, 0x05
        /*0066*/ 	.short	(.L_647 - .L_646)
.L_646:
        /*0068*/ 	.word	0x000000e0
        /*006c*/ 	.word	0x00000001
        /*0070*/ 	.word	0x00000001


	//----- nvinfo : EIATTR_CBANK_PARAM_SIZE
	.align		4
.L_647:
        /*0074*/ 	.byte	0x03, 0x19
        /*0076*/ 	.short	0x0020


	//----- nvinfo : EIATTR_PARAM_CBANK
	.align		4
        /*0078*/ 	.byte	0x04, 0x0a
        /*007a*/ 	.short	(.L_649 - .L_648)
	.align		4
.L_648:
        /*007c*/ 	.word	index@(.nv.constant0.tvmgen_default_fused_nn_conv2d_add_nn_relu_8_kernel)
        /*0080*/ 	.short	0x0380
        /*0082*/ 	.short	0x0020


	//----- nvinfo : EIATTR_SW_WAR
	.align		4
.L_649:
        /*0084*/ 	.byte	0x04, 0x36
        /*0086*/ 	.short	(.L_651 - .L_650)
.L_650:
        /*0088*/ 	.word	0x00000008
.L_651:


//--------------------- .nv.info.tvmgen_default_fused_nn_conv2d_add_1_kernel --------------------------
	.section	.nv.info.tvmgen_default_fused_nn_conv2d_add_1_kernel,"",@"SHT_CUDA_INFO"
	.sectionflags	@""
	.align	4


	//----- nvinfo : EIATTR_CUDA_API_VERSION
	.align		4
        /*0000*/ 	.byte	0x04, 0x37
        /*0002*/ 	.short	(.L_653 - .L_652)
.L_652:
        /*0004*/ 	.word	0x00000082


	//----- nvinfo : EIATTR_KPARAM_INFO
	.align		4
.L_653:
        /*0008*/ 	.byte	0x04, 0x17
        /*000a*/ 	.short	(.L_655 - .L_654)
.L_654:
        /*000c*/ 	.word	0x00000000
        /*0010*/ 	.short	0x0003
        /*0012*/ 	.short	0x0018
        /*0014*/ 	.byte	0x00, 0xf5, 0x21, 0x00


	//----- nvinfo : EIATTR_KPARAM_INFO
	.align		4
.L_655:
        /*0018*/ 	.byte	0x04, 0x17
        /*001a*/ 	.short	(.L_657 - .L_656)
.L_656:
        /*001c*/ 	.word	0x00000000
        /*0020*/ 	.short	0x0002
        /*0022*/ 	.short	0x0010
        /*0024*/ 	.byte	0x00, 0xf5, 0x21, 0x00


	//----- nvinfo : EIATTR_KPARAM_INFO
	.align		4
.L_657:
        /*0028*/ 	.byte	0x04, 0x17
        /*002a*/ 	.short	(.L_659 - .L_658)
.L_658:
        /*002c*/ 	.word	0x00000000
        /*0030*/ 	.short	0x0001
        /*0032*/ 	.short	0x0008
        /*0034*/ 	.byte	0x00, 0xf5, 0x21, 0x00


	//----- nvinfo : EIATTR_KPARAM_INFO
	.align		4
.L_659:
        /*0038*/ 	.byte	0x04, 0x17
        /*003a*/ 	.short	(.L_661 - .L_660)
.L_660:
        /*003c*/ 	.word	0x00000000
        /*0040*/ 	.short	0x0000
        /*0042*/ 	.short	0x0000
        /*0044*/ 	.byte	0x00, 0xf5, 0x21, 0x00


	//----- nvinfo : EIATTR_SPARSE_MMA_MASK
	.align		4
.L_661:
        /*0048*/ 	.byte	0x03, 0x50
        /*004a*/ 	.short	0x0000


	//----- nvinfo : EIATTR_MAXREG_COUNT
	.align		4
        /*004c*/ 	.byte	0x03, 0x1b
        /*004e*/ 	.short	0x0048


	//----- nvinfo : EIATTR_NUM_BARRIERS
	.align		4
        /*0050*/ 	.byte	0x02, 0x4c
        /*0052*/ 	.byte	0x01
	.zero		1


	//----- nvinfo : EIATTR_MERCURY_ISA_VERSION
	.align		4
        /*0054*/ 	.byte	0x03, 0x5f
        /*0056*/ 	.short	0x0101


	//----- nvinfo : EIATTR_VRC_CTA_INIT_COUNT
	.align		4
        /*0058*/ 	.byte	0x02, 0x4a
	.zero		1
	.zero		1


	//----- nvinfo : EIATTR_EXIT_INSTR_OFFSETS
	.align		4
        /*005c*/ 	.byte	0x04, 0x1c
        /*005e*/ 	.short	(.L_663 - .L_662)


	//   ....[0]....
.L_662:
        /*0060*/ 	.word	0x00001240


	//----- nvinfo : EIATTR_MAX_THREADS
	.align		4
.L_663:
        /*0064*/ 	.byte	0x04, 0x05
        /*0066*/ 	.short	(.L_665 - .L_664)
.L_664:
        /*0068*/ 	.word	0x00000380
        /*006c*/ 	.word	0x00000001
        /*0070*/ 	.word	0x00000001


	//----- nvinfo : EIATTR_CBANK_PARAM_SIZE
	.align		4
.L_665:
        /*0074*/ 	.byte	0x03, 0x19
        /*0076*/ 	.short	0x0020


	//----- nvinfo : EIATTR_PARAM_CBANK
	.align		4
        /*0078*/ 	.byte	0x04, 0x0a
        /*007a*/ 	.short	(.L_667 - .L_666)
	.align		4
.L_666:
        /*007c*/ 	.word	index@(.nv.constant0.tvmgen_default_fused_nn_conv2d_add_1_kernel)
        /*0080*/ 	.short	0x0380
        /*0082*/ 	.short	0x0020


	//----- nvinfo : EIATTR_SW_WAR
	.align		4
.L_667:
        /*0084*/ 	.byte	0x04, 0x36
        /*0086*/ 	.short	(.L_669 - .L_668)
.L_668:
        /*0088*/ 	.word	0x00000008
.L_669:


//--------------------- .nv.info.tvmgen_default_fused_nn_conv2d_add_add_nn_relu_1_kernel --------------------------
	.section	.nv.info.tvmgen_default_fused_nn_conv2d_add_add_nn_relu_1_kernel,"",@"SHT_CUDA_INFO"
	.sectionflags	@""
	.align	4


	//----- nvinfo : EIATTR_CUDA_API_VERSION
	.align		4
        /*0000*/ 	.byte	0x04, 0x37
        /*0002*/ 	.short	(.L_671 - .L_670)
.L_670:
        /*0004*/ 	.word	0x00000082


	//----- nvinfo : EIATTR_KPARAM_INFO
	.align		4
.L_671:
        /*0008*/ 	.byte	0x04, 0x17
        /*000a*/ 	.short	(.L_673 - .L_672)
.L_672:
        /*000c*/ 	.word	0x00000000
        /*0010*/ 	.short	0x0004
        /*0012*/ 	.short	0x0020
        /*0014*/ 	.byte	0x00, 0xf5, 0x21, 0x00


	//----- nvinfo : EIATTR_KPARAM_INFO
	.align		4
.L_673:
        /*0018*/ 	.byte	0x04, 0x17
        /*001a*/ 	.short	(.L_675 - .L_674)
.L_674:
        /*001c*/ 	.word	0x00000000
        /*0020*/ 	.short	0x0003
        /*0022*/ 	.short	0x0018
        /*0024*/ 	.byte	0x00, 0xf5, 0x21, 0x00


	//----- nvinfo : EIATTR_KPARAM_INFO
	.align		4
.L_675:
        /*0028*/ 	.byte	0x04, 0x17
        /*002a*/ 	.short	(.L_677 - .L_676)
.L_676:
        /*002c*/ 	.word	0x00000000
        /*0030*/ 	.short	0x0002
        /*0032*/ 	.short	0x0010
        /*0034*/ 	.byte	0x00, 0xf5, 0x21, 0x00


	//----- nvinfo : EIATTR_KPARAM_INFO
	.align		4
.L_677:
        /*0038*/ 	.byte	0x04, 0x17
        /*003a*/ 	.short	(.L_679 - .L_678)
.L_678:
        /*003c*/ 	.word	0x00000000
        /*0040*/ 	.short	0x0001
        /*0042*/ 	.short	0x0008
        /*0044*/ 	.byte	0x00, 0xf5, 0x21, 0x00


	//----- nvinfo : EIATTR_KPARAM_INFO
	.align		4
.L_679:
        /*0048*/ 	.byte	0x04, 0x17
        /*004a*/ 	.short	(.L_681 - .L_680)
.L_680:
        /*004c*/ 	.word	0x00000000
        /*0050*/ 	.short	0x0000
        /*0052*/ 	.short	0x0000
        /*0054*/ 	.byte	0x00, 0xf5, 0x21, 0x00


	//----- nvinfo : EIATTR_SPARSE_MMA_MASK
	.align		4
.L_681:
        /*0058*/ 	.byte	0x03, 0x50
        /*005a*/ 	.short	0x0000


	//----- nvinfo : EIATTR_MAXREG_COUNT
	.align		4
        /*005c*/ 	.byte	0x03, 0x1b
        /*005e*/ 	.short	0x0048


	//----- nvinfo : EIATTR_NUM_BARRIERS
	.align		4
        /*0060*/ 	.byte	0x02, 0x4c
        /*0062*/ 	.byte	0x01
	.zero		1


	//----- nvinfo : EIATTR_MERCURY_ISA_VERSION
	.align		4
        /*0064*/ 	.byte	0x03, 0x5f
        /*0066*/ 	.short	0x0101


	//----- nvinfo : EIATTR_VRC_CTA_INIT_COUNT
	.align		4
        /*0068*/ 	.byte	0x02, 0x4a
	.zero		1
	.zero		1


	//----- nvinfo : EIATTR_EXIT_INSTR_OFFSETS
	.align		4
        /*006c*/ 	.byte	0x04, 0x1c
        /*006e*/ 	.short	(.L_683 - .L_682)


	//   ....[0]....
.L_682:
        /*0070*/ 	.word	0x000014c0


	//----- nvinfo : EIATTR_MAX_THREADS
	.align		4
.L_683:
        /*0074*/ 	.byte	0x04, 0x05
        /*0076*/ 	.short	(.L_685 - .L_684)
.L_684:
        /*0078*/ 	.word	0x00000380
        /*007c*/ 	.word	0x00000001
        /*0080*/ 	.word	0x00000001


	//----- nvinfo : EIATTR_CBANK_PARAM_SIZE
	.align		4
.L_685:
        /*0084*/ 	.byte	0x03, 0x19
        /*0086*/ 	.short	0x0028


	//----- nvinfo : EIATTR_PARAM_CBANK
	.align		4
        /*0088*/ 	.byte	0x04, 0x0a
        /*008a*/ 	.short	(.L_687 - .L_686)
	.align		4
.L_686:
        /*008c*/ 	.word	index@(.nv.constant0.tvmgen_default_fused_nn_conv2d_add_add_nn_relu_1_kernel)
        /*0090*/ 	.short	0x0380
        /*0092*/ 	.short	0x0028


	//----- nvinfo : EIATTR_SW_WAR
	.align		4
.L_687:
        /*0094*/ 	.byte	0x04, 0x36
        /*0096*/ 	.short	(.L_689 - .L_688)
.L_688:
        /*0098*/ 	.word	0x00000008
.L_689:


//--------------------- .nv.info.tvmgen_default_fused_nn_max_pool2d_add_nn_relu_kernel --------------------------
	.section	.nv.info.tvmgen_default_fused_nn_max_pool2d_add_nn_relu_kernel,"",@"SHT_CUDA_INFO"
	.sectionflags	@""
	.align	4


	//----- nvinfo : EIATTR_CUDA_API_VERSION
	.align		4
        /*0000*/ 	.byte	0x04, 0x37
        /*0002*/ 	.short	(.L_691 - .L_690)
.L_690:
        /*0004*/ 	.word	0x00000082


	//----- nvinfo : EIATTR_KPARAM_INFO
	.align		4
.L_691:
        /*0008*/ 	.byte	0x04, 0x17
        /*000a*/ 	.short	(.L_693 - .L_692)
.L_692:
        /*000c*/ 	.word	0x00000000
        /*0010*/ 	.short	0x0002
        /*0012*/ 	.short	0x0010
        /*0014*/ 	.byte	0x00, 0xf5, 0x21, 0x00


	//----- nvinfo : EIATTR_KPARAM_INFO
	.align		4
.L_693:
        /*0018*/ 	.byte	0x04, 0x17
        /*001a*/ 	.short	(.L_695 - .L_694)
.L_694:
        /*001c*/ 	.word	0x00000000
        /*0020*/ 	.short	0x0001
        /*0022*/ 	.short	0x0008
        /*0024*/ 	.byte	0x00, 0xf5, 0x21, 0x00


	//----- nvinfo : EIATTR_KPARAM_INFO
	.align		4
.L_695:
        /*0028*/ 	.byte	0x04, 0x17
        /*002a*/ 	.short	(.L_697 - .L_696)
.L_696:
        /*002c*/ 	.word	0x00000000
        /*0030*/ 	.short	0x0000
        /*0032*/ 	.short	0x0000
        /*0034*/ 	.byte	0x00, 0xf5, 0x21, 0x00


	//----- nvinfo : EIATTR_SPARSE_MMA_MASK
	.align		4
.L_697:
        /*0038*/ 	.byte	0x03, 0x50
        /*003a*/ 	.short	0x0000


	//----- nvinfo : EIATTR_MAXREG_COUNT
	.align		4
        /*003c*/ 	.byte	0x03, 0x1b
        /*003e*/ 	.short	0x0040


	//----- nvinfo : EIATTR_MERCURY_ISA_VERSION
	.align		4
        /*0040*/ 	.byte	0x03, 0x5f
        /*0042*/ 	.short	0x0101


	//----- nvinfo : EIATTR_VRC_CTA_INIT_COUNT
	.align		4
        /*0044*/ 	.byte	0x02, 0x4a
	.zero		1
	.zero		1


	//----- nvinfo : EIATTR_EXIT_INSTR_OFFSETS
	.align		4
        /*0048*/ 	.byte	0x04, 0x1c
        /*004a*/ 	.short	(.L_699 - .L_698)


	//   ....[0]....
.L_698:
        /*004c*/ 	.word	0x00000390


	//----- nvinfo : EIATTR_MAX_THREADS
	.align		4
.L_699:
        /*0050*/ 	.byte	0x04, 0x05
        /*0052*/ 	.short	(.L_701 - .L_700)
.L_700:
        /*0054*/ 	.word	0x00000400
        /*0058*/ 	.word	0x00000001
        /*005c*/ 	.word	0x00000001


	//----- nvinfo : EIATTR_CBANK_PARAM_SIZE
	.align		4
.L_701:
        /*0060*/ 	.byte	0x03, 0x19
        /*0062*/ 	.short	0x0018


	//----- nvinfo : EIATTR_PARAM_CBANK
	.align		4
        /*0064*/ 	.byte	0x04, 0x0a
        /*0066*/ 	.short	(.L_703 - .L_702)
	.align		4
.L_702:
        /*0068*/ 	.word	index@(.nv.constant0.tvmgen_default_fused_nn_max_pool2d_add_nn_relu_kernel)
        /*006c*/ 	.short	0x0380
        /*006e*/ 	.short	0x0018


	//----- nvinfo : EIATTR_SW_WAR
	.align		4
.L_703:
        /*0070*/ 	.byte	0x04, 0x36
        /*0072*/ 	.short	(.L_705 - .L_704)
.L_704:
        /*0074*/ 	.word	0x00000008
.L_705:


//--------------------- .nv.info.tvmgen_default_fused_nn_contrib_conv2d_winograd_without_weight_transform_add_nn_relu_3_kernel_1 --------------------------
	.section	.nv.info.tvmgen_default_fused_nn_contrib_conv2d_winograd_without_weight_transform_add_nn_relu_3_kernel_1,"",@"SHT_CUDA_INFO"
	.sectionflags	@""
	.align	4


	//----- nvinfo : EIATTR_CUDA_API_VERSION
	.align		4
        /*0000*/ 	.byte	0x04, 0x37
        /*0002*/ 	.short	(.L_707 - .L_706)
.L_706:
        /*0004*/ 	.word	0x00000082


	//----- nvinfo : EIATTR_KPARAM_INFO
	.align		4
.L_707:
        /*0008*/ 	.byte	0x04, 0x17
        /*000a*/ 	.short	(.L_709 - .L_708)
.L_708:
        /*000c*/ 	.word	0x00000000
        /*0010*/ 	.short	0x0002
        /*0012*/ 	.short	0x0010
        /*0014*/ 	.byte	0x00, 0xf5, 0x21, 0x00


	//----- nvinfo : EIATTR_KPARAM_INFO
	.align		4
.L_709:
        /*0018*/ 	.byte	0x04, 0x17
        /*001a*/ 	.short	(.L_711 - .L_710)
.L_710:
        /*001c*/ 	.word	0x00000000
        /*0020*/ 	.short	0x0001
        /*0022*/ 	.short	0x0008
        /*0024*/ 	.byte	0x00, 0xf5, 0x21, 0x00


	//----- nvinfo : EIATTR_KPARAM_INFO
	.align		4
.L_711:
        /*0028*/ 	.byte	0x04, 0x17
        /*002a*/ 	.short	(.L_713 - .L_712)
.L_712:
        /*002c*/ 	.word	0x00000000
        /*0030*/ 	.short	0x0000
        /*0032*/ 	.short	0x0000
        /*0034*/ 	.byte	0x00, 0xf5, 0x21, 0x00


	//----- nvinfo : EIATTR_SPARSE_MMA_MASK
	.align		4
.L_713:
        /*0038*/ 	.byte	0x03, 0x50
        /*003a*/ 	.short	0x0000


	//----- nvinfo : EIATTR_MAXREG_COUNT
	.align		4
        /*003c*/ 	.byte	0x03, 0x1b
        /*003e*/ 	.short	0x00ff


	//----- nvinfo : EIATTR_NUM_BARRIERS
	.align		4
        /*0040*/ 	.byte	0x02, 0x4c
        /*0042*/ 	.byte	0x01
	.zero		1


	//----- nvinfo : EIATTR_MERCURY_ISA_VERSION
	.align		4
        /*0044*/ 	.byte	0x03, 0x5f
        /*0046*/ 	.short	0x0101


	//----- nvinfo : EIATTR_VRC_CTA_INIT_COUNT
	.align		4
        /*0048*/ 	.byte	0x02, 0x4a
	.zero		1
	.zero		1


	//----- nvinfo : EIATTR_EXIT_INSTR_OFFSETS
	.align		4
        /*004c*/ 	.byte	0x04, 0x1c
        /*004e*/ 	.short	(.L_715 - .L_714)


	//   ....[0]....
.L_714:
        /*0050*/ 	.word	0x00000ec0


	//----- nvinfo : EIATTR_MAX_THREADS
	.align		4
.L_715:
        /*0054*/ 	.byte	0x04, 0x05
        /*0056*/ 	.short	(.L_717 - .L_716)
.L_716:
        /*0058*/ 	.word	0x00000080
        /*005c*/ 	.word	0x00000001
        /*0060*/ 	.word	0x00000001


	//----- nvinfo : EIATTR_CBANK_PARAM_SIZE
	.align		4
.L_717:
        /*0064*/ 	.byte	0x03, 0x19
        /*0066*/ 	.short	0x0018


	//----- nvinfo : EIATTR_PARAM_CBANK
	.align		4
        /*0068*/ 	.byte	0x04, 0x0a
        /*006a*/ 	.short	(.L_719 - .L_718)
	.align		4
.L_718:
        /*006c*/ 	.word	index@(.nv.constant0.tvmgen_default_fused_nn_contrib_conv2d_winograd_without_weight_transform_add_nn_relu_3_kernel_1)
        /*0070*/ 	.short	0x0380
        /*0072*/ 	.short	0x0018


	//----- nvinfo : EIATTR_SW_WAR
	.align		4
.L_719:
        /*0074*/ 	.byte	0x04, 0x36
        /*0076*/ 	.short	(.L_721 - .L_720)
.L_720:
        /*0078*/ 	.word	0x00000008
.L_721:


//--------------------- .nv.info.tvmgen_default_fused_add_nn_relu_3_kernel --------------------------
	.section	.nv.info.tvmgen_default_fused_add_nn_relu_3_kernel,"",@"SHT_CUDA_INFO"
	.sectionflags	@""
	.align	4


	//----- nvinfo : EIATTR_CUDA_API_VERSION
	.align		4
        /*0000*/ 	.byte	0x04, 0x37
        /*0002*/ 	.short	(.L_723 - .L_722)
.L_722:
        /*0004*/ 	.word	0x00000082


	//----- nvinfo : EIATTR_KPARAM_INFO
	.align		4
.L_723:
        /*0008*/ 	.byte	0x04, 0x17
        /*000a*/ 	.short	(.L_725 - .L_724)
.L_724:
        /*000c*/ 	.word	0x00000000
        /*0010*/ 	.short	0x0002
        /*0012*/ 	.short	0x0010
        /*0014*/ 	.byte	0x00, 0xf5, 0x21, 0x00


	//----- nvinfo : EIATTR_KPARAM_INFO
	.align		4
.L_725:
        /*0018*/ 	.byte	0x04, 0x17
        /*001a*/ 	.short	(.L_727 - .L_726)
.L_726:
        /*001c*/ 	.word	0x00000000
        /*0020*/ 	.short	0x0001
        /*0022*/ 	.short	0x0008
        /*0024*/ 	.byte	0x00, 0xf5, 0x21, 0x00


	//----- nvinfo : EIATTR_KPARAM_INFO
	.align		4
.L_727:
        /*0028*/ 	.byte	0x04, 0x17
        /*002a*/ 	.short	(.L_729 - .L_728)
.L_728:
        /*002c*/ 	.word	0x00000000
        /*0030*/ 	.short	0x0000
        /*0032*/ 	.short	0x0000
        /*0034*/ 	.byte	0x00, 0xf5, 0x21, 0x00


	//----- nvinfo : EIATTR_SPARSE_MMA_MASK
	.align		4
.L_729:
        /*0038*/ 	.byte	0x03, 0x50
        /*003a*/ 	.short	0x0000


	//----- nvinfo : EIATTR_MAXREG_COUNT
	.align		4
        /*003c*/ 	.byte	0x03, 0x1b
        /*003e*/ 	.short	0x0040


	//----- nvinfo : EIATTR_MERCURY_ISA_VERSION
	.align		4
        /*0040*/ 	.byte	0x03, 0x5f
        /*0042*/ 	.short	0x0101


	//----- nvinfo : EIATTR_VRC_CTA_INIT_COUNT
	.align		4
        /*0044*/ 	.byte	0x02, 0x4a
	.zero		1
	.zero		1


	//----- nvinfo : EIATTR_EXIT_INSTR_OFFSETS
	.align		4
        /*0048*/ 	.byte	0x04, 0x1c
        /*004a*/ 	.short	(.L_731 - .L_730)


	//   ....[0]....
.L_730:
        /*004c*/ 	.word	0x00000130


	//----- nvinfo : EIATTR_MAX_THREADS
	.align		4
.L_731:
        /*0050*/ 	.byte	0x04, 0x05
        /*0052*/ 	.short	(.L_733 - .L_732)
.L_732:
        /*0054*/ 	.word	0x00000400
        /*0058*/ 	.word	0x00000001
        /*005c*/ 	.word	0x00000001


	//----- nvinfo : EIATTR_CBANK_PARAM_SIZE
	.align		4
.L_733:
        /*0060*/ 	.byte	0x03, 0x19
        /*0062*/ 	.short	0x0018


	//----- nvinfo : EIATTR_PARAM_CBANK
	.align		4
        /*0064*/ 	.byte	0x04, 0x0a
        /*0066*/ 	.short	(.L_735 - .L_734)
	.align		4
.L_734:
        /*0068*/ 	.word	index@(.nv.constant0.tvmgen_default_fused_add_nn_relu_3_kernel)
        /*006c*/ 	.short	0x0380
        /*006e*/ 	.short	0x0018


	//----- nvinfo : EIATTR_SW_WAR
	.align		4
.L_735:
        /*0070*/ 	.byte	0x04, 0x36
        /*0072*/ 	.short	(.L_737 - .L_736)
.L_736:
        /*0074*/ 	.word	0x00000008
.L_737:


//--------------------- .nv.info.tvmgen_default_fused_nn_conv2d_add_nn_relu_kernel --------------------------
	.section	.nv.info.tvmgen_default_fused_nn_conv2d_add_nn_relu_kernel,"",@"SHT_CUDA_INFO"
	.sectionflags	@""
	.align	4


	//----- nvinfo : EIATTR_CUDA_API_VERSION
	.align		4
        /*0000*/ 	.byte	0x04, 0x37
        /*0002*/ 	.short	(.L_739 - .L_738)
.L_738:
        /*0004*/ 	.word	0x00000082


	//----- nvinfo : EIATTR_KPARAM_INFO
	.align		4
.L_739:
        /*0008*/ 	.byte	0x04, 0x17
        /*000a*/ 	.short	(.L_741 - .L_740)
.L_740:
        /*000c*/ 	.word	0x00000000
        /*0010*/ 	.short	0x0003
        /*0012*/ 	.short	0x0018
        /*0014*/ 	.byte	0x00, 0xf5, 0x21, 0x00


	//----- nvinfo : EIATTR_KPARAM_INFO
	.align		4
.L_741:
        /*0018*/ 	.byte	0x04, 0x17
        /*001a*/ 	.short	(.L_743 - .L_742)
.L_742:
        /*001c*/ 	.word	0x00000000
        /*0020*/ 	.short	0x0002
        /*0022*/ 	.short	0x0010
        /*0024*/ 	.byte	0x00, 0xf5, 0x21, 0x00


	//----- nvinfo : EIATTR_KPARAM_INFO
	.align		4
.L_743:
        /*0028*/ 	.byte	0x04, 0x17
        /*002a*/ 	.short	(.L_745 - .L_744)
.L_744:
        /*002c*/ 	.word	0x00000000
        /*0030*/ 	.short	0x0001
        /*0032*/ 	.short	0x0008
        /*0034*/ 	.byte	0x00, 0xf5, 0x21, 0x00


	//----- nvinfo : EIATTR_KPARAM_INFO
	.align		4
.L_745:
        /*0038*/ 	.byte	0x04, 0x17
        /*003a*/ 	.short	(.L_747 - .L_746)
.L_746:
        /*003c*/ 	.word	0x00000000
        /*0040*/ 	.short	0x0000
        /*0042*/ 	.short	0x0000
        /*0044*/ 	.byte	0x00, 0xf5, 0x21, 0x00


	//----- nvinfo : EIATTR_SPARSE_MMA_MASK
	.align		4
.L_747:
        /*0048*/ 	.byte	0x03, 0x50
        /*004a*/ 	.short	0x0000


	//----- nvinfo : EIATTR_MAXREG_COUNT
	.align		4
        /*004c*/ 	.byte	0x03, 0x1b
        /*004e*/ 	.short	0x00ff


	//----- nvinfo : EIATTR_NUM_BARRIERS
	.align		4
        /*0050*/ 	.byte	0x02, 0x4c
        /*0052*/ 	.byte	0x01
	.zero		1


	//----- nvinfo : EIATTR_MERCURY_ISA_VERSION
	.align		4
        /*0054*/ 	.byte	0x03, 0x5f
        /*0056*/ 	.short	0x0101


	//----- nvinfo : EIATTR_VRC_CTA_INIT_COUNT
	.align		4
        /*0058*/ 	.byte	0x02, 0x4a
	.zero		1
	.zero		1


	//----- nvinfo : EIATTR_EXIT_INSTR_OFFSETS
	.align		4
        /*005c*/ 	.byte	0x04, 0x1c
        /*005e*/ 	.short	(.L_749 - .L_748)


	//   ....[0]....
.L_748:
        /*0060*/ 	.word	0x00001c80


	//----- nvinfo : EIATTR_MAX_THREADS
	.align		4
.L_749:
        /*0064*/ 	.byte	0x04, 0x05
        /*0066*/ 	.short	(.L_751 - .L_750)
.L_750:
        /*0068*/ 	.word	0x00000080
        /*006c*/ 	.word	0x00000001
        /*0070*/ 	.word	0x00000001


	//----- nvinfo : EIATTR_CRS_STACK_SIZE
	.align		4
.L_751:
        /*0074*/ 	.byte	0x04, 0x1e
        /*0076*/ 	.short	(.L_753 - .L_752)
.L_752:
        /*0078*/ 	.word	0x00000000


	//----- nvinfo : EIATTR_CBANK_PARAM_SIZE
	.align		4
.L_753:
        /*007c*/ 	.byte	0x03, 0x19
        /*007e*/ 	.short	0x0020


	//----- nvinfo : EIATTR_PARAM_CBANK
	.align		4
        /*0080*/ 	.byte	0x04, 0x0a
        /*0082*/ 	.short	(.L_755 - .L_754)
	.align		4
.L_754:
        /*0084*/ 	.word	index@(.nv.constant0.tvmgen_default_fused_nn_conv2d_add_nn_relu_kernel)
        /*0088*/ 	.short	0x0380
        /*008a*/ 	.short	0x0020


	//----- nvinfo : EIATTR_SW_WAR
	.align		4
.L_755:
        /*008c*/ 	.byte	0x04, 0x36
        /*008e*/ 	.short	(.L_757 - .L_756)
.L_756:
        /*0090*/ 	.word	0x00000008
.L_757:


//--------------------- .nv.info.tvmgen_default_fused_nn_contrib_conv2d_winograd_without_weight_transform_add_nn_relu_1_kernel_1 --------------------------
	.section	.nv.info.tvmgen_default_fused_nn_contrib_conv2d_winograd_without_weight_transform_add_nn_relu_1_kernel_1,"",@"SHT_CUDA_INFO"
	.sectionflags	@""
	.align	4


	//----- nvinfo : EIATTR_CUDA_API_VERSION
	.align		4
        /*0000*/ 	.byte	0x04, 0x37
        /*0002*/ 	.short	(.L_759 - .L_758)
.L_758:
        /*0004*/ 	.word	0x00000082


	//----- nvinfo : EIATTR_KPARAM_INFO
	.align		4
.L_759:
        /*0008*/ 	.byte	0x04, 0x17
        /*000a*/ 	.short	(.L_761 - .L_760)
.L_760:
        /*000c*/ 	.word	0x00000000
        /*0010*/ 	.short	0x0002
        /*0012*/ 	.short	0x0010
        /*0014*/ 	.byte	0x00, 0xf5, 0x21, 0x00


	//----- nvinfo : EIATTR_KPARAM_INFO
	.align		4
.L_761:
        /*0018*/ 	.byte	0x04, 0x17
        /*001a*/ 	.short	(.L_763 - .L_762)
.L_762:
        /*001c*/ 	.word	0x00000000
        /*0020*/ 	.short	0x0001
        /*0022*/ 	.short	0x0008
        /*0024*/ 	.byte	0x00, 0xf5, 0x21, 0x00


	//----- nvinfo : EIATTR_KPARAM_INFO
	.align		4
.L_763:
        /*0028*/ 	.byte	0x04, 0x17
        /*002a*/ 	.short	(.L_765 - .L_764)
.L_764:
        /*002c*/ 	.word	0x00000000
        /*0030*/ 	.short	0x0000
        /*0032*/ 	.short	0x0000
        /*0034*/ 	.byte	0x00, 0xf5, 0x21, 0x00


	//----- nvinfo : EIATTR_SPARSE_MMA_MASK
	.align		4
.L_765:
        /*0038*/ 	.byte	0x03, 0x50
        /*003a*/ 	.short	0x0000


	//----- nvinfo : EIATTR_MAXREG_COUNT
	.align		4
        /*003c*/ 	.byte	0x03, 0x1b
        /*003e*/ 	.short	0x00ff


	//----- nvinfo : EIATTR_NUM_BARRIERS
	.align		4
        /*0040*/ 	.byte	0x02, 0x4c
        /*0042*/ 	.byte	0x01
	.zero		1


	//----- nvinfo : EIATTR_MERCURY_ISA_VERSION
	.align		4
        /*0044*/ 	.byte	0x03, 0x5f
        /*0046*/ 	.short	0x0101


	//----- nvinfo : EIATTR_VRC_CTA_INIT_COUNT
	.align		4
        /*0048*/ 	.byte	0x02, 0x4a
	.zero		1
	.zero		1


	//----- nvinfo : EIATTR_EXIT_INSTR_OFFSETS
	.align		4
        /*004c*/ 	.byte	0x04, 0x1c
        /*004e*/ 	.short	(.L_767 - .L_766)


	//   ....[0]....
.L_766:
        /*0050*/ 	.word	0x000012e0


	//----- nvinfo : EIATTR_MAX_THREADS
	.align		4
.L_767:
        /*0054*/ 	.byte	0x04, 0x05
        /*0056*/ 	.short	(.L_769 - .L_768)
.L_768:
        /*0058*/ 	.word	0x000000c4
        /*005c*/ 	.word	0x00000001
        /*0060*/ 	.word	0x00000001


	//----- nvinfo : EIATTR_CBANK_PARAM_SIZE
	.align		4
.L_769:
        /*0064*/ 	.byte	0x03, 0x19
        /*0066*/ 	.short	0x0018


	//----- nvinfo : EIATTR_PARAM_CBANK
	.align		4
        /*0068*/ 	.byte	0x04, 0x0a
        /*006a*/ 	.short	(.L_771 - .L_770)
	.align		4
.L_770:
        /*006c*/ 	.word	index@(.nv.constant0.tvmgen_default_fused_nn_contrib_conv2d_winograd_without_weight_transform_add_nn_relu_1_kernel_1)
        /*0070*/ 	.short	0x0380
        /*0072*/ 	.short	0x0018


	//----- nvinfo : EIATTR_SW_WAR
	.align		4
.L_771:
        /*0074*/ 	.byte	0x04, 0x36
        /*0076*/ 	.short	(.L_773 - .L_772)
.L_772:
        /*0078*/ 	.word	0x00000008
.L_773:


//--------------------- .nv.info.tvmgen_default_fused_nn_conv2d_add_multiply_add_nn_relu_kernel --------------------------
	.section	.nv.info.tvmgen_default_fused_nn_conv2d_add_multiply_add_nn_relu_kernel,"",@"SHT_CUDA_INFO"
	.sectionflags	@""
	.align	4


	//----- nvinfo : EIATTR_CUDA_API_VERSION
	.align		4
        /*0000*/ 	.byte	0x04, 0x37
        /*0002*/ 	.short	(.L_775 - .L_774)
.L_774:
        /*0004*/ 	.word	0x00000082


	//----- nvinfo : EIATTR_KPARAM_INFO
	.align		4
.L_775:
        /*0008*/ 	.byte	0x04, 0x17
        /*000a*/ 	.short	(.L_777 - .L_776)
.L_776:
        /*000c*/ 	.word	0x00000000
        /*0010*/ 	.short	0x0005
        /*0012*/ 	.short	0x0028
        /*0014*/ 	.byte	0x00, 0xf5, 0x21, 0x00


	//----- nvinfo : EIATTR_KPARAM_INFO
	.align		4
.L_777:
        /*0018*/ 	.byte	0x04, 0x17
        /*001a*/ 	.short	(.L_779 - .L_778)
.L_778:
        /*001c*/ 	.word	0x00000000
        /*0020*/ 	.short	0x0004
        /*0022*/ 	.short	0x0020
        /*0024*/ 	.byte	0x00, 0xf5, 0x21, 0x00


	//----- nvinfo : EIATTR_KPARAM_INFO
	.align		4
.L_779:
        /*0028*/ 	.byte	0x04, 0x17
        /*002a*/ 	.short	(.L_781 - .L_780)
.L_780:
        /*002c*/ 	.word	0x00000000
        /*0030*/ 	.short	0x0003
        /*0032*/ 	.short	0x0018
        /*0034*/ 	.byte	0x00, 0xf5, 0x21, 0x00


	//----- nvinfo : EIATTR_KPARAM_INFO
	.align		4
.L_781:
        /*0038*/ 	.byte	0x04, 0x17
        /*003a*/ 	.short	(.L_783 - .L_782)
.L_782:
        /*003c*/ 	.word	0x00000000
        /*0040*/ 	.short	0x0002
        /*0042*/ 	.short	0x0010
        /*0044*/ 	.byte	0x00, 0xf5, 0x21, 0x00


	//----- nvinfo : EIATTR_KPARAM_INFO
	.align		4
.L_783:
        /*0048*/ 	.byte	0x04, 0x17
        /*004a*/ 	.short	(.L_785 - .L_784)
.L_784:
        /*004c*/ 	.word	0x00000000
        /*0050*/ 	.short	0x0001
        /*0052*/ 	.short	0x0008
        /*0054*/ 	.byte	0x00, 0xf5, 0x21, 0x00


	//----- nvinfo : EIATTR_KPARAM_INFO
	.align		4
.L_785:
        /*0058*/ 	.byte	0x04, 0x17
        /*005a*/ 	.short	(.L_787 - .L_786)
.L_786:
        /*005c*/ 	.word	0x00000000
        /*0060*/ 	.short	0x0000
        /*0062*/ 	.short	0x0000
        /*0064*/ 	.byte	0x00, 0xf5, 0x21, 0x00


	//----- nvinfo : EIATTR_SPARSE_MMA_MASK
	.align		4
.L_787:
        /*0068*/ 	.byte	0x03, 0x50
        /*006a*/ 	.short	0x0000


	//----- nvinfo : EIATTR_MAXREG_COUNT
	.align		4
        /*006c*/ 	.byte	0x03, 0x1b
        /*006e*/ 	.short	0x00ff


	//----- nvinfo : EIATTR_NUM_BARRIERS
	.align		4
        /*0070*/ 	.byte	0x02, 0x4c
        /*0072*/ 	.byte	0x01
	.zero		1


	//----- nvinfo : EIATTR_MERCURY_ISA_VERSION
	.align		4
        /*0074*/ 	.byte	0x03, 0x5f
        /*0076*/ 	.short	0x0101


	//----- nvinfo : EIATTR_VRC_CTA_INIT_COUNT
	.align		4
        /*0078*/ 	.byte	0x02, 0x4a
	.zero		1
	.zero		1


	//----- nvinfo : EIATTR_EXIT_INSTR_OFFSETS
	.align		4
        /*007c*/ 	.byte	0x04, 0x1c
        /*007e*/ 	.short	(.L_789 - .L_788)


	//   ....[0]....
.L_788:
        /*0080*/ 	.word	0x00001850


	//----- nvinfo : EIATTR_MAX_THREADS
	.align		4
.L_789:
        /*0084*/ 	.byte	0x04, 0x05
        /*0086*/ 	.short	(.L_791 - .L_790)
.L_790:
        /*0088*/ 	.word	0x00000070
        /*008c*/ 	.word	0x00000001
        /*0090*/ 	.word	0x00000001


	//----- nvinfo : EIATTR_CBANK_PARAM_SIZE
	.align		4
.L_791:
        /*0094*/ 	.byte	0x03, 0x19
        /*0096*/ 	.short	0x0030


	//----- nvinfo : EIATTR_PARAM_CBANK
	.align		4
        /*0098*/ 	.byte	0x04, 0x0a
        /*009a*/ 	.short	(.L_793 - .L_792)
	.align		4
.L_792:
        /*009c*/ 	.word	index@(.nv.constant0.tvmgen_default_fused_nn_conv2d_add_multiply_add_nn_relu_kernel)
        /*00a0*/ 	.short	0x0380
        /*00a2*/ 	.short	0x0030


	//----- nvinfo : EIATTR_SW_WAR
	.align		4
.L_793:
        /*00a4*/ 	.byte	0x04, 0x36
        /*00a6*/ 	.short	(.L_795 - .L_794)
.L_794:
        /*00a8*/ 	.word	0x00000008
.L_795:


//--------------------- .nv.info.tvmgen_default_fused_nn_global_avg_pool2d_kernel_1 --------------------------
	.section	.nv.info.tvmgen_default_fused_nn_global_avg_pool2d_kernel_1,"",@"SHT_CUDA_INFO"
	.sectionflags	@""
	.align	4


	//----- nvinfo : EIATTR_CUDA_API_VERSION
	.align		4
        /*0000*/ 	.byte	0x04, 0x37
        /*0002*/ 	.short	(.L_797 - .L_796)
.L_796:
        /*0004*/ 	.word	0x00000082


	//----- nvinfo : EIATTR_KPARAM_INFO
	.align		4
.L_797:
        /*0008*/ 	.byte	0x04, 0x17
        /*000a*/ 	.short	(.L_799 - .L_798)
.L_798:
        /*000c*/ 	.word	0x00000000
        /*0010*/ 	.short	0x0001
        /*0012*/ 	.short	0x0008
        /*0014*/ 	.byte	0x00, 0xf5, 0x21, 0x00


	//----- nvinfo : EIATTR_KPARAM_INFO
	.align		4
.L_799:
        /*0018*/ 	.byte	0x04, 0x17
        /*001a*/ 	.short	(.L_801 - .L_800)
.L_800:
        /*001c*/ 	.word	0x00000000
        /*0020*/ 	.short	0x0000
        /*0022*/ 	.short	0x0000
        /*0024*/ 	.byte	0x00, 0xf5, 0x21, 0x00


	//----- nvinfo : EIATTR_SPARSE_MMA_MASK
	.align		4
.L_801:
        /*0028*/ 	.byte	0x03, 0x50
        /*002a*/ 	.short	0x0000


	//----- nvinfo : EIATTR_MAXREG_COUNT
	.align		4
        /*002c*/ 	.byte	0x03, 0x1b
        /*002e*/ 	.short	0x0040


	//----- nvinfo : EIATTR_MERCURY_ISA_VERSION
	.align		4
        /*0030*/ 	.byte	0x03, 0x5f
        /*0032*/ 	.short	0x0101


	//----- nvinfo : EIATTR_VRC_CTA_INIT_COUNT
	.align		4
        /*0034*/ 	.byte	0x02, 0x4a
	.zero		1
	.zero		1


	//----- nvinfo : EIATTR_EXIT_INSTR_OFFSETS
	.align		4
        /*0038*/ 	.byte	0x04, 0x1c
        /*003a*/ 	.short	(.L_803 - .L_802)


	//   ....[0]....
.L_802:
        /*003c*/ 	.word	0x000000d0


	//----- nvinfo : EIATTR_MAX_THREADS
	.align		4
.L_803:
        /*0040*/ 	.byte	0x04, 0x05
        /*0042*/ 	.short	(.L_805 - .L_804)
.L_804:
        /*0044*/ 	.word	0x00000400
        /*0048*/ 	.word	0x00000001
        /*004c*/ 	.word	0x00000001


	//----- nvinfo : EIATTR_CBANK_PARAM_SIZE
	.align		4
.L_805:
        /*0050*/ 	.byte	0x03, 0x19
        /*0052*/ 	.short	0x0010


	//----- nvinfo : EIATTR_PARAM_CBANK
	.align		4
        /*0054*/ 	.byte	0x04, 0x0a
        /*0056*/ 	.short	(.L_807 - .L_806)
	.align		4
.L_806:
        /*0058*/ 	.word	index@(.nv.constant0.tvmgen_default_fused_nn_global_avg_pool2d_kernel_1)
        /*005c*/ 	.short	0x0380
        /*005e*/ 	.short	0x0010


	//----- nvinfo : EIATTR_SW_WAR
	.align		4
.L_807:
        /*0060*/ 	.byte	0x04, 0x36
        /*0062*/ 	.short	(.L_809 - .L_808)
.L_808:
        /*0064*/ 	.word	0x00000008
.L_809:


//--------------------- .nv.info.tvmgen_default_fused_nn_softmax_kernel --------------------------
	.section	.nv.info.tvmgen_default_fused_nn_softmax_kernel,"",@"SHT_CUDA_INFO"
	.sectionflags	@""
	.align	4


	//----- nvinfo : EIATTR_CUDA_API_VERSION
	.align		4
        /*0000*/ 	.byte	0x04, 0x37
        /*0002*/ 	.short	(.L_811 - .L_810)
.L_810:
        /*0004*/ 	.word	0x00000082


	//----- nvinfo : EIATTR_KPARAM_INFO
	.align		4
.L_811:
        /*0008*/ 	.byte	0x04, 0x17
        /*000a*/ 	.short	(.L_813 - .L_812)
.L_812:
        /*000c*/ 	.word	0x00000000
        /*0010*/ 	.short	0x0001
        /*0012*/ 	.short	0x0008
        /*0014*/ 	.byte	0x00, 0xf5, 0x21, 0x00


	//----- nvinfo : EIATTR_KPARAM_INFO
	.align		4
.L_813:
        /*0018*/ 	.byte	0x04, 0x17
        /*001a*/ 	.short	(.L_815 - .L_814)
.L_814:
        /*001c*/ 	.word	0x00000000
        /*0020*/ 	.short	0x0000
        /*0022*/ 	.short	0x0000
        /*0024*/ 	.byte	0x00, 0xf5, 0x21, 0x00


	//----- nvinfo : EIATTR_SPARSE_MMA_MASK
	.align		4
.L_815:
        /*0028*/ 	.byte	0x03, 0x50
        /*002a*/ 	.short	0x0000


	//----- nvinfo : EIATTR_MAXREG_COUNT
	.align		4
        /*002c*/ 	.byte	0x03, 0x1b
        /*002e*/ 	.short	0x00ff


	//----- nvinfo : EIATTR_MERCURY_ISA_VERSION
	.align		4
        /*0030*/ 	.byte	0x03, 0x5f
        /*0032*/ 	.short	0x0101


	//----- nvinfo : EIATTR_COOP_GROUP_MASK_REGIDS
	.align		4
        /*0034*/ 	.byte	0x04, 0x29
        /*0036*/ 	.short	(.L_817 - .L_816)


	//   ....[0]....
.L_816:
        /*0038*/ 	.word	0x05000006


	//   ....[1]....
        /*003c*/ 	.word	0x05000006


	//   ....[2]....
        /*0040*/ 	.word	0x05000006


	//   ....[3]....
        /*0044*/ 	.word	0x05000006


	//   ....[4]....
        /*0048*/ 	.word	0x05000006


	//   ....[5]....
        /*004c*/ 	.word	0x05000006


	//   ....[6]....
        /*0050*/ 	.word	0x0500001e


	//   ....[7]....
        /*0054*/ 	.word	0x0500001e


	//   ....[8]....
        /*0058*/ 	.word	0x0500001e


	//   ....[9]....
        /*005c*/ 	.word	0x0500001e


	//   ....[10]....
        /*0060*/ 	.word	0x0500001e


	//   ....[11]....
        /*0064*/ 	.word	0x0500001e


	//----- nvinfo : EIATTR_COOP_GROUP_INSTR_OFFSETS
	.align		4
.L_817:
        /*0068*/ 	.byte	0x04, 0x28
        /*006a*/ 	.short	(.L_819 - .L_818)


	//   ....[0]....
.L_818:
        /*006c*/ 	.word	0x00000650


	//   ....[1]....
        /*0070*/ 	.word	0x00000670


	//   ....[2]....
        /*0074*/ 	.word	0x00000690


	//   ....[3]....
        /*0078*/ 	.word	0x000006b0


	//   ....[4]....
        /*007c*/ 	.word	0x000006d0


	//   ....[5]....
        /*0080*/ 	.word	0x000006f0


	//   ....[6]....
        /*0084*/ 	.word	0x000017b0


	//   ....[7]....
        /*0088*/ 	.word	0x000017d0


	//   ....[8]....
        /*008c*/ 	.word	0x000017f0


	//   ....[9]....
        /*0090*/ 	.word	0x00001810


	//   ....[10]....
        /*0094*/ 	.word	0x00001830


	//   ....[11]....
        /*0098*/ 	.word	0x00001850


	//----- nvinfo : EIATTR_VRC_CTA_INIT_COUNT
	.align		4
.L_819:
        /*009c*/ 	.byte	0x02, 0x4a
	.zero		1
	.zero		1


	//----- nvinfo : EIATTR_EXIT_INSTR_OFFSETS
	.align		4
        /*00a0*/ 	.byte	0x04, 0x1c
        /*00a2*/ 	.short	(.L_821 - .L_820)


	//   ....[0]....
.L_820:
        /*00a4*/ 	.word	0x00002030


	//   ....[1]....
        /*00a8*/ 	.word	0x00003840


	//----- nvinfo : EIATTR_MAX_THREADS
	.align		4
.L_821:
        /*00ac*/ 	.byte	0x04, 0x05
        /*00ae*/ 	.short	(.L_823 - .L_822)
.L_822:
        /*00b0*/ 	.word	0x00000020
        /*00b4*/ 	.word	0x00000001
        /*00b8*/ 	.word	0x00000001


	//----- nvinfo : EIATTR_CRS_STACK_SIZE
	.align		4
.L_823:
        /*00bc*/ 	.byte	0x04, 0x1e
        /*00be*/ 	.short	(.L_825 - .L_824)
.L_824:
        /*00c0*/ 	.word	0x00000000


	//----- nvinfo : EIATTR_CBANK_PARAM_SIZE
	.align		4
.L_825:
        /*00c4*/ 	.byte	0x03, 0x19
        /*00c6*/ 	.short	0x0010


	//----- nvinfo : EIATTR_PARAM_CBANK
	.align		4
        /*00c8*/ 	.byte	0x04, 0x0a
        /*00ca*/ 	.short	(.L_827 - .L_826)
	.align		4
.L_826:
        /*00cc*/ 	.word	index@(.nv.constant0.tvmgen_default_fused_nn_softmax_kernel)
        /*00d0*/ 	.short	0x0380
        /*00d2*/ 	.short	0x0010


	//----- nvinfo : EIATTR_SW_WAR
	.align		4
.L_827:
        /*00d4*/ 	.byte	0x04, 0x36
        /*00d6*/ 	.short	(.L_829 - .L_828)
.L_828:
        /*00d8*/ 	.word	0x00000008
.L_829:


//--------------------- .nv.info.tvmgen_default_fused_nn_conv2d_add_2_kernel --------------------------
	.section	.nv.info.tvmgen_default_fused_nn_conv2d_add_2_kernel,"",@"SHT_CUDA_INFO"
	.sectionflags	@""
	.align	4


	//----- nvinfo : EIATTR_CUDA_API_VERSION
	.align		4
        /*0000*/ 	.byte	0x04, 0x37
        /*0002*/ 	.short	(.L_831 - .L_830)
.L_830:
        /*0004*/ 	.word	0x00000082


	//----- nvinfo : EIATTR_KPARAM_INFO
	.align		4
.L_831:
        /*0008*/ 	.byte	0x04, 0x17
        /*000a*/ 	.short	(.L_833 - .L_832)
.L_832:
        /*000c*/ 	.word	0x00000000
        /*0010*/ 	.short	0x0003
        /*0012*/ 	.short	0x0018
        /*0014*/ 	.byte	0x00, 0xf5, 0x21, 0x00


	//----- nvinfo : EIATTR_KPARAM_INFO
	.align		4
.L_833:
        /*0018*/ 	.byte	0x04, 0x17
        /*001a*/ 	.short	(.L_835 - .L_834)
.L_834:
        /*001c*/ 	.word	0x00000000
        /*0020*/ 	.short	0x0002
        /*0022*/ 	.short	0x0010
        /*0024*/ 	.byte	0x00, 0xf5, 0x21, 0x00


	//----- nvinfo : EIATTR_KPARAM_INFO
	.align		4
.L_835:
        /*0028*/ 	.byte	0x04, 0x17
        /*002a*/ 	.short	(.L_837 - .L_836)
.L_836:
        /*002c*/ 	.word	0x00000000
        /*0030*/ 	.short	0x0001
        /*0032*/ 	.short	0x0008
        /*0034*/ 	.byte	0x00, 0xf5, 0x21, 0x00


	//----- nvinfo : EIATTR_KPARAM_INFO
	.align		4
.L_837:
        /*0038*/ 	.byte	0x04, 0x17
        /*003a*/ 	.short	(.L_839 - .L_838)
.L_838:
        /*003c*/ 	.word	0x00000000
        /*0040*/ 	.short	0x0000
        /*0042*/ 	.short	0x0000
        /*0044*/ 	.byte	0x00, 0xf5, 0x21, 0x00


	//----- nvinfo : EIATTR_SPARSE_MMA_MASK
	.align		4
.L_839:
        /*0048*/ 	.byte	0x03, 0x50
        /*004a*/ 	.short	0x0000


	//----- nvinfo : EIATTR_MAXREG_COUNT
	.align		4
        /*004c*/ 	.byte	0x03, 0x1b
        /*004e*/ 	.short	0x00ff


	//----- nvinfo : EIATTR_NUM_BARRIERS
	.align		4
        /*0050*/ 	.byte	0x02, 0x4c
        /*0052*/ 	.byte	0x01
	.zero		1


	//----- nvinfo : EIATTR_MERCURY_ISA_VERSION
	.align		4
        /*0054*/ 	.byte	0x03, 0x5f
        /*0056*/ 	.short	0x0101


	//----- nvinfo : EIATTR_VRC_CTA_INIT_COUNT
	.align		4
        /*0058*/ 	.byte	0x02, 0x4a
	.zero		1
	.zero		1


	//----- nvinfo : EIATTR_EXIT_INSTR_OFFSETS
	.align		4
        /*005c*/ 	.byte	0x04, 0x1c
        /*005e*/ 	.short	(.L_841 - .L_840)


	//   ....[0]....
.L_840:
        /*0060*/ 	.word	0x00000d00


	//----- nvinfo : EIATTR_MAX_THREADS
	.align		4
.L_841:
        /*0064*/ 	.byte	0x04, 0x05
        /*0066*/ 	.short	(.L_843 - .L_842)
.L_842:
        /*0068*/ 	.word	0x000000e0
        /*006c*/ 	.word	0x00000001
        /*0070*/ 	.word	0x00000001


	//----- nvinfo : EIATTR_CBANK_PARAM_SIZE
	.align		4
.L_843:
        /*0074*/ 	.byte	0x03, 0x19
        /*0076*/ 	.short	0x0020


	//----- nvinfo : EIATTR_PARAM_CBANK
	.align		4
        /*0078*/ 	.byte	0x04, 0x0a
        /*007a*/ 	.short	(.L_845 - .L_844)
	.align		4
.L_844:
        /*007c*/ 	.word	index@(.nv.constant0.tvmgen_default_fused_nn_conv2d_add_2_kernel)
        /*0080*/ 	.short	0x0380
        /*0082*/ 	.short	0x0020


	//----- nvinfo : EIATTR_SW_WAR
	.align		4
.L_845:
        /*0084*/ 	.byte	0x04, 0x36
        /*0086*/ 	.short	(.L_847 - .L_846)
.L_846:
        /*0088*/ 	.word	0x00000008
.L_847:


//--------------------- .nv.info.tvmgen_default_fused_nn_contrib_conv2d_winograd_without_weight_transform_add_nn_relu_2_kernel_2 --------------------------
	.section	.nv.info.tvmgen_default_fused_nn_contrib_conv2d_winograd_without_weight_transform_add_nn_relu_2_kernel_2,"",@"SHT_CUDA_INFO"
	.sectionflags	@""
	.align	4


	//----- nvinfo : EIATTR_CUDA_API_VERSION
	.align		4
        /*0000*/ 	.byte	0x04, 0x37
        /*0002*/ 	.short	(.L_849 - .L_848)
.L_848:
        /*0004*/ 	.word	0x00000082


	//----- nvinfo : EIATTR_KPARAM_INFO
	.align		4
.L_849:
        /*0008*/ 	.byte	0x04, 0x17
        /*000a*/ 	.short	(.L_851 - .L_850)
.L_850:
        /*000c*/ 	.word	0x00000000
        /*0010*/ 	.short	0x0002
        /*0012*/ 	.short	0x0010
        /*0014*/ 	.byte	0x00, 0xf5, 0x21, 0x00


	//----- nvinfo : EIATTR_KPARAM_INFO
	.align		4
.L_851:
        /*0018*/ 	.byte	0x04, 0x17
        /*001a*/ 	.short	(.L_853 - .L_852)
.L_852:
        /*001c*/ 	.word	0x00000000
        /*0020*/ 	.short	0x0001
        /*0022*/ 	.short	0x0008
        /*0024*/ 	.byte	0x00, 0xf5, 0x21, 0x00


	//----- nvinfo : EIATTR_KPARAM_INFO
	.align		4
.L_853:
        /*0028*/ 	.byte	0x04, 0x17
        /*002a*/ 	.short	(.L_855 - .L_854)
.L_854:
        /*002c*/ 	.word	0x00000000
        /*0030*/ 	.short	0x0000
        /*0032*/ 	.short	0x0000
        /*0034*/ 	.byte	0x00, 0xf5, 0x21, 0x00


	//----- nvinfo : EIATTR_SPARSE_MMA_MASK
	.align		4
.L_855:
        /*0038*/ 	.byte	0x03, 0x50
        /*003a*/ 	.short	0x0000


	//----- nvinfo : EIATTR_MAXREG_COUNT
	.align		4
        /*003c*/ 	.byte	0x03, 0x1b
        /*003e*/ 	.short	0x00ff


	//----- nvinfo : EIATTR_MERCURY_ISA_VERSION
	.align		4
        /*0040*/ 	.byte	0x03, 0x5f
        /*0042*/ 	.short	0x0101


	//----- nvinfo : EIATTR_VRC_CTA_INIT_COUNT
	.align		4
        /*0044*/ 	.byte	0x02, 0x4a
	.zero		1
	.zero		1


	//----- nvinfo : EIATTR_EXIT_INSTR_OFFSETS
	.align		4
        /*0048*/ 	.byte	0x04, 0x1c
        /*004a*/ 	.short	(.L_857 - .L_856)


	//   ....[0]....
.L_856:
        /*004c*/ 	.word	0x00000690


	//----- nvinfo : EIATTR_MAX_THREADS
	.align		4
.L_857:
        /*0050*/ 	.byte	0x04, 0x05
        /*0052*/ 	.short	(.L_859 - .L_858)
.L_858:
        /*0054*/ 	.word	0x00000080
        /*0058*/ 	.word	0x00000001
        /*005c*/ 	.word	0x00000001


	//----- nvinfo : EIATTR_CBANK_PARAM_SIZE
	.align		4
.L_859:
        /*0060*/ 	.byte	0x03, 0x19
        /*0062*/ 	.short	0x0018


	//----- nvinfo : EIATTR_PARAM_CBANK
	.align		4
        /*0064*/ 	.byte	0x04, 0x0a
        /*0066*/ 	.short	(.L_861 - .L_860)
	.align		4
.L_860:
        /*0068*/ 	.word	index@(.nv.constant0.tvmgen_default_fused_nn_contrib_conv2d_winograd_without_weight_transform_add_nn_relu_2_kernel_2)
        /*006c*/ 	.short	0x0380
        /*006e*/ 	.short	0x0018


	//----- nvinfo : EIATTR_SW_WAR
	.align		4
.L_861:
        /*0070*/ 	.byte	0x04, 0x36
        /*0072*/ 	.short	(.L_863 - .L_862)
.L_862:
        /*0074*/ 	.word	0x00000008
.L_863:


//--------------------- .nv.info.tvmgen_default_fused_add_kernel --------------------------
	.section	.nv.info.tvmgen_default_fused_add_kernel,"",@"SHT_CUDA_INFO"
	.sectionflags	@""
	.align	4


	//----- nvinfo : EIATTR_CUDA_API_VERSION
	.align		4
        /*0000*/ 	.byte	0x04, 0x37
        /*0002*/ 	.short	(.L_865 - .L_864)
.L_864:
        /*0004*/ 	.word	0x00000082


	//----- nvinfo : EIATTR_KPARAM_INFO
	.align		4
.L_865:
        /*0008*/ 	.byte	0x04, 0x17
        /*000a*/ 	.short	(.L_867 - .L_866)
.L_866:
        /*000c*/ 	.word	0x00000000
        /*0010*/ 	.short	0x0002
        /*0012*/ 	.short	0x0010
        /*0014*/ 	.byte	0x00, 0xf5, 0x21, 0x00


	//----- nvinfo : EIATTR_KPARAM_INFO
	.align		4
.L_867:
        /*0018*/ 	.byte	0x04, 0x17
        /*001a*/ 	.short	(.L_869 - .L_868)
.L_868:
        /*001c*/ 	.word	0x00000000
        /*0020*/ 	.short	0x0001
        /*0022*/ 	.short	0x0008
        /*0024*/ 	.byte	0x00, 0xf5, 0x21, 0x00


	//----- nvinfo : EIATTR_KPARAM_INFO
	.align		4
.L_869:
        /*0028*/ 	.byte	0x04, 0x17
        /*002a*/ 	.short	(.L_871 - .L_870)
.L_870:
        /*002c*/ 	.word	0x00000000
        /*0030*/ 	.short	0x0000
        /*0032*/ 	.short	0x0000
        /*0034*/ 	.byte	0x00, 0xf5, 0x21, 0x00


	//----- nvinfo : EIATTR_SPARSE_MMA_MASK
	.align		4
.L_871:
        /*0038*/ 	.byte	0x03, 0x50
        /*003a*/ 	.short	0x0000


	//----- nvinfo : EIATTR_MAXREG_COUNT
	.align		4
        /*003c*/ 	.byte	0x03, 0x1b
        /*003e*/ 	.short	0x0040


	//----- nvinfo : EIATTR_MERCURY_ISA_VERSION
	.align		4
        /*0040*/ 	.byte	0x03, 0x5f
        /*0042*/ 	.short	0x0101


	//----- nvinfo : EIATTR_VRC_CTA_INIT_COUNT
	.align		4
        /*0044*/ 	.byte	0x02, 0x4a
	.zero		1
	.zero		1


	//----- nvinfo : EIATTR_EXIT_INSTR_OFFSETS
	.align		4
        /*0048*/ 	.byte	0x04, 0x1c
        /*004a*/ 	.short	(.L_873 - .L_872)


	//   ....[0]....
.L_872:
        /*004c*/ 	.word	0x00000120


	//----- nvinfo : EIATTR_MAX_THREADS
	.align		4
.L_873:
        /*0050*/ 	.byte	0x04, 0x05
        /*0052*/ 	.short	(.L_875 - .L_874)
.L_874:
        /*0054*/ 	.word	0x00000400
        /*0058*/ 	.word	0x00000001
        /*005c*/ 	.word	0x00000001


	//----- nvinfo : EIATTR_CBANK_PARAM_SIZE
	.align		4
.L_875:
        /*0060*/ 	.byte	0x03, 0x19
        /*0062*/ 	.short	0x0018


	//----- nvinfo : EIATTR_PARAM_CBANK
	.align		4
        /*0064*/ 	.byte	0x04, 0x0a
        /*0066*/ 	.short	(.L_877 - .L_876)
	.align		4
.L_876:
        /*0068*/ 	.word	index@(.nv.constant0.tvmgen_default_fused_add_kernel)
        /*006c*/ 	.short	0x0380
        /*006e*/ 	.short	0x0018


	//----- nvinfo : EIATTR_SW_WAR
	.align		4
.L_877:
        /*0070*/ 	.byte	0x04, 0x36
        /*0072*/ 	.short	(.L_879 - .L_878)
.L_878:
        /*0074*/ 	.word	0x00000008
.L_879:


//--------------------- .nv.info.tvmgen_default_fused_nn_conv2d_1_kernel --------------------------
	.section	.nv.info.tvmgen_default_fused_nn_conv2d_1_kernel,"",@"SHT_CUDA_INFO"
	.sectionflags	@""
	.align	4


	//----- nvinfo : EIATTR_CUDA_API_VERSION
	.align		4
        /*0000*/ 	.byte	0x04, 0x37
        /*0002*/ 	.short	(.L_881 - .L_880)
.L_880:
        /*0004*/ 	.word	0x00000082


	//----- nvinfo : EIATTR_KPARAM_INFO
	.align		4
.L_881:
        /*0008*/ 	.byte	0x04, 0x17
        /*000a*/ 	.short	(.L_883 - .L_882)
.L_882:
        /*000c*/ 	.word	0x00000000
        /*0010*/ 	.short	0x0002
        /*0012*/ 	.short	0x0010
        /*0014*/ 	.byte	0x00, 0xf5, 0x21, 0x00


	//----- nvinfo : EIATTR_KPARAM_INFO
	.align		4
.L_883:
        /*0018*/ 	.byte	0x04, 0x17
        /*001a*/ 	.short	(.L_885 - .L_884)
.L_884:
        /*001c*/ 	.word	0x00000000
        /*0020*/ 	.short	0x0001
        /*0022*/ 	.short	0x0008
        /*0024*/ 	.byte	0x00, 0xf5, 0x21, 0x00


	//----- nvinfo : EIATTR_KPARAM_INFO
	.align		4
.L_885:
        /*0028*/ 	.byte	0x04, 0x17
        /*002a*/ 	.short	(.L_887 - .L_886)
.L_886:
        /*002c*/ 	.word	0x00000000
        /*0030*/ 	.short	0x0000
        /*0032*/ 	.short	0x0000
        /*0034*/ 	.byte	0x00, 0xf5, 0x21, 0x00


	//----- nvinfo : EIATTR_SPARSE_MMA_MASK
	.align		4
.L_887:
        /*0038*/ 	.byte	0x03, 0x50
        /*003a*/ 	.short	0x0000


	//----- nvinfo : EIATTR_MAXREG_COUNT
	.align		4
        /*003c*/ 	.byte	0x03, 0x1b
        /*003e*/ 	.short	0x00ff


	//----- nvinfo : EIATTR_NUM_BARRIERS
	.align		4
        /*0040*/ 	.byte	0x02, 0x4c
        /*0042*/ 	.byte	0x01
	.zero		1


	//----- nvinfo : EIATTR_MERCURY_ISA_VERSION
	.align		4
        /*0044*/ 	.byte	0x03, 0x5f
        /*0046*/ 	.short	0x0101


	//----- nvinfo : EIATTR_VRC_CTA_INIT_COUNT
	.align		4
        /*0048*/ 	.byte	0x02, 0x4a
	.zero		1
	.zero		1


	//----- nvinfo : EIATTR_EXIT_INSTR_OFFSETS
	.align		4
        /*004c*/ 	.byte	0x04, 0x1c
        /*004e*/ 	.short	(.L_889 - .L_888)


	//   ....[0]....
.L_888:
        /*0050*/ 	.word	0x00001d20


	//----- nvinfo : EIATTR_MAX_THREADS
	.align		4
.L_889:
        /*0054*/ 	.byte	0x04, 0x05
        /*0056*/ 	.short	(.L_891 - .L_890)
.L_890:
        /*0058*/ 	.word	0x00000080
        /*005c*/ 	.word	0x00000001
        /*0060*/ 	.word	0x00000001


	//----- nvinfo : EIATTR_CBANK_PARAM_SIZE
	.align		4
.L_891:
        /*0064*/ 	.byte	0x03, 0x19
        /*0066*/ 	.short	0x0018


	//----- nvinfo : EIATTR_PARAM_CBANK
	.align		4
        /*0068*/ 	.byte	0x04, 0x0a
        /*006a*/ 	.short	(.L_893 - .L_892)
	.align		4
.L_892:
        /*006c*/ 	.word	index@(.nv.constant0.tvmgen_default_fused_nn_conv2d_1_kernel)
        /*0070*/ 	.short	0x0380
        /*0072*/ 	.short	0x0018


	//----- nvinfo : EIATTR_SW_WAR
	.align		4
.L_893:
        /*0074*/ 	.byte	0x04, 0x36
        /*0076*/ 	.short	(.L_895 - .L_894)
.L_894:
        /*0078*/ 	.word	0x00000008
.L_895:


//--------------------- .nv.info.tvmgen_default_fused_nn_contrib_conv2d_winograd_without_weight_transform_add_nn_relu_1_kernel_2 --------------------------
	.section	.nv.info.tvmgen_default_fused_nn_contrib_conv2d_winograd_without_weight_transform_add_nn_relu_1_kernel_2,"",@"SHT_CUDA_INFO"
	.sectionflags	@""
	.align	4


	//----- nvinfo : EIATTR_CUDA_API_VERSION
	.align		4
        /*0000*/ 	.byte	0x04, 0x37
        /*0002*/ 	.short	(.L_897 - .L_896)
.L_896:
        /*0004*/ 	.word	0x00000082


	//----- nvinfo : EIATTR_KPARAM_INFO
	.align		4
.L_897:
        /*0008*/ 	.byte	0x04, 0x17
        /*000a*/ 	.short	(.L_899 - .L_898)
.L_898:
        /*000c*/ 	.word	0x00000000
        /*0010*/ 	.short	0x0002
        /*0012*/ 	.short	0x0010
        /*0014*/ 	.byte	0x00, 0xf5, 0x21, 0x00


	//----- nvinfo : EIATTR_KPARAM_INFO
	.align		4
.L_899:
        /*0018*/ 	.byte	0x04, 0x17
        /*001a*/ 	.short	(.L_901 - .L_900)
.L_900:
        /*001c*/ 	.word	0x00000000
        /*0020*/ 	.short	0x0001
        /*0022*/ 	.short	0x0008
        /*0024*/ 	.byte	0x00, 0xf5, 0x21, 0x00


	//----- nvinfo : EIATTR_KPARAM_INFO
	.align		4
.L_901:
        /*0028*/ 	.byte	0x04, 0x17
        /*002a*/ 	.short	(.L_903 - .L_902)
.L_902:
        /*002c*/ 	.word	0x00000000
        /*0030*/ 	.short	0x0000
        /*0032*/ 	.short	0x0000
        /*0034*/ 	.byte	0x00, 0xf5, 0x21, 0x00


	//----- nvinfo : EIATTR_SPARSE_MMA_MASK
	.align		4
.L_903:
        /*0038*/ 	.byte	0x03, 0x50
        /*003a*/ 	.short	0x0000


	//----- nvinfo : EIATTR_MAXREG_COUNT
	.align		4
        /*003c*/ 	.byte	0x03, 0x1b
        /*003e*/ 	.short	0x00ff


	//----- nvinfo : EIATTR_MERCURY_ISA_VERSION
	.align		4
        /*0040*/ 	.byte	0x03, 0x5f
        /*0042*/ 	.short	0x0101


	//----- nvinfo : EIATTR_VRC_CTA_INIT_COUNT
	.align		4
        /*0044*/ 	.byte	0x02, 0x4a
	.zero		1
	.zero		1


	//----- nvinfo : EIATTR_EXIT_INSTR_OFFSETS
	.align		4
        /*0048*/ 	.byte	0x04, 0x1c
        /*004a*/ 	.short	(.L_905 - .L_904)


	//   ....[0]....
.L_904:
        /*004c*/ 	.word	0x000005e0


	//----- nvinfo : EIATTR_MAX_THREADS
	.align		4
.L_905:
        /*0050*/ 	.byte	0x04, 0x05
        /*0052*/ 	.short	(.L_907 - .L_906)
.L_906:
        /*0054*/ 	.word	0x00000080
        /*0058*/ 	.word	0x00000001
        /*005c*/ 	.word	0x00000001


	//----- nvinfo : EIATTR_CBANK_PARAM_SIZE
	.align		4
.L_907:
        /*0060*/ 	.byte	0x03, 0x19
        /*0062*/ 	.short	0x0018


	//----- nvinfo : EIATTR_PARAM_CBANK
	.align		4
        /*0064*/ 	.byte	0x04, 0x0a
        /*0066*/ 	.short	(.L_909 - .L_908)
	.align		4
.L_908:
        /*0068*/ 	.word	index@(.nv.constant0.tvmgen_default_fused_nn_contrib_conv2d_winograd_without_weight_transform_add_nn_relu_1_kernel_2)
        /*006c*/ 	.short	0x0380
        /*006e*/ 	.short	0x0018


	//----- nvinfo : EIATTR_SW_WAR
	.align		4
.L_909:
        /*0070*/ 	.byte	0x04, 0x36
        /*0072*/ 	.short	(.L_911 - .L_910)
.L_910:
        /*0074*/ 	.word	0x00000008
.L_911:


//--------------------- .nv.info.tvmgen_default_fused_nn_conv2d_2_kernel --------------------------
	.section	.nv.info.tvmgen_default_fused_nn_conv2d_2_kernel,"",@"SHT_CUDA_INFO"
	.sectionflags	@""
	.align	4


	//----- nvinfo : EIATTR_CUDA_API_VERSION
	.align		4
        /*0000*/ 	.byte	0x04, 0x37
        /*0002*/ 	.short	(.L_913 - .L_912)
.L_912:
        /*0004*/ 	.word	0x00000082


	//----- nvinfo : EIATTR_KPARAM_INFO
	.align		4
.L_913:
        /*0008*/ 	.byte	0x04, 0x17
        /*000a*/ 	.short	(.L_915 - .L_914)
.L_914:
        /*000c*/ 	.word	0x00000000
        /*0010*/ 	.short	0x0002
        /*0012*/ 	.short	0x0010
        /*0014*/ 	.byte	0x00, 0xf5, 0x21, 0x00


	//----- nvinfo : EIATTR_KPARAM_INFO
	.align		4
.L_915:
        /*0018*/ 	.byte	0x04, 0x17
        /*001a*/ 	.short	(.L_917 - .L_916)
.L_916:
        /*001c*/ 	.word	0x00000000
        /*0020*/ 	.short	0x0001
        /*0022*/ 	.short	0x0008
        /*0024*/ 	.byte	0x00, 0xf5, 0x21, 0x00


	//----- nvinfo : EIATTR_KPARAM_INFO
	.align		4
.L_917:
        /*0028*/ 	.byte	0x04, 0x17
        /*002a*/ 	.short	(.L_919 - .L_918)
.L_918:
        /*002c*/ 	.word	0x00000000
        /*0030*/ 	.short	0x0000
        /*0032*/ 	.short	0x0000
        /*0034*/ 	.byte	0x00, 0xf5, 0x21, 0x00


	//----- nvinfo : EIATTR_SPARSE_MMA_MASK
	.align		4
.L_919:
        /*0038*/ 	.byte	0x03, 0x50
        /*003a*/ 	.short	0x0000


	//----- nvinfo : EIATTR_MAXREG_COUNT
	.align		4
        /*003c*/ 	.byte	0x03, 0x1b
        /*003e*/ 	.short	0x00ff


	//----- nvinfo : EIATTR_NUM_BARRIERS
	.align		4
        /*0040*/ 	.byte	0x02, 0x4c
        /*0042*/ 	.byte	0x01
	.zero		1


	//----- nvinfo : EIATTR_MERCURY_ISA_VERSION
	.align		4
        /*0044*/ 	.byte	0x03, 0x5f
        /*0046*/ 	.short	0x0101


	//----- nvinfo : EIATTR_VRC_CTA_INIT_COUNT
	.align		4
        /*0048*/ 	.byte	0x02, 0x4a
	.zero		1
	.zero		1


	//----- nvinfo : EIATTR_EXIT_INSTR_OFFSETS
	.align		4
        /*004c*/ 	.byte	0x04, 0x1c
        /*004e*/ 	.short	(.L_921 - .L_920)


	//   ....[0]....
.L_920:
        /*0050*/ 	.word	0x000012b0


	//----- nvinfo : EIATTR_MAX_THREADS
	.align		4
.L_921:
        /*0054*/ 	.byte	0x04, 0x05
        /*0056*/ 	.short	(.L_923 - .L_922)
.L_922:
        /*0058*/ 	.word	0x00000070
        /*005c*/ 	.word	0x00000001
        /*0060*/ 	.word	0x00000001


	//----- nvinfo : EIATTR_CBANK_PARAM_SIZE
	.align		4
.L_923:
        /*0064*/ 	.byte	0x03, 0x19
        /*0066*/ 	.short	0x0018


	//----- nvinfo : EIATTR_PARAM_CBANK
	.align		4
        /*0068*/ 	.byte	0x04, 0x0a
        /*006a*/ 	.short	(.L_925 - .L_924)
	.align		4
.L_924:
        /*006c*/ 	.word	index@(.nv.constant0.tvmgen_default_fused_nn_conv2d_2_kernel)
        /*0070*/ 	.short	0x0380
        /*0072*/ 	.short	0x0018


	//----- nvinfo : EIATTR_SW_WAR
	.align		4
.L_925:
        /*0074*/ 	.byte	0x04, 0x36
        /*0076*/ 	.short	(.L_927 - .L_926)
.L_926:
        /*0078*/ 	.word	0x00000008
.L_927:


//--------------------- .nv.info.tvmgen_default_fused_nn_conv2d_add_nn_relu_1_kernel --------------------------
	.section	.nv.info.tvmgen_default_fused_nn_conv2d_add_nn_relu_1_kernel,"",@"SHT_CUDA_INFO"
	.sectionflags	@""
	.align	4


	//----- nvinfo : EIATTR_CUDA_API_VERSION
	.align		4
        /*0000*/ 	.byte	0x04, 0x37
        /*0002*/ 	.short	(.L_929 - .L_928)
.L_928:
        /*0004*/ 	.word	0x00000082


	//----- nvinfo : EIATTR_KPARAM_INFO
	.align		4
.L_929:
        /*0008*/ 	.byte	0x04, 0x17
        /*000a*/ 	.short	(.L_931 - .L_930)
.L_930:
        /*000c*/ 	.word	0x00000000
        /*0010*/ 	.short	0x0003
        /*0012*/ 	.short	0x0018
        /*0014*/ 	.byte	0x00, 0xf5, 0x21, 0x00


	//----- nvinfo : EIATTR_KPARAM_INFO
	.align		4
.L_931:
        /*0018*/ 	.byte	0x04, 0x17
        /*001a*/ 	.short	(.L_933 - .L_932)
.L_932:
        /*001c*/ 	.word	0x00000000
        /*0020*/ 	.short	0x0002
        /*0022*/ 	.short	0x0010
        /*0024*/ 	.byte	0x00, 0xf5, 0x21, 0x00


	//----- nvinfo : EIATTR_KPARAM_INFO
	.align		4
.L_933:
        /*0028*/ 	.byte	0x04, 0x17
        /*002a*/ 	.short	(.L_935 - .L_934)
.L_934:
        /*002c*/ 	.word	0x00000000
        /*0030*/ 	.short	0x0001
        /*0032*/ 	.short	0x0008
        /*0034*/ 	.byte	0x00, 0xf5, 0x21, 0x00


	//----- nvinfo : EIATTR_KPARAM_INFO
	.align		4
.L_935:
        /*0038*/ 	.byte	0x04, 0x17
        /*003a*/ 	.short	(.L_937 - .L_936)
.L_936:
        /*003c*/ 	.word	0x00000000
        /*0040*/ 	.short	0x0000
        /*0042*/ 	.short	0x0000
        /*0044*/ 	.byte	0x00, 0xf5, 0x21, 0x00


	//----- nvinfo : EIATTR_SPARSE_MMA_MASK
	.align		4
.L_937:
        /*0048*/ 	.byte	0x03, 0x50
        /*004a*/ 	.short	0x0000


	//----- nvinfo : EIATTR_MAXREG_COUNT
	.align		4
        /*004c*/ 	.byte	0x03, 0x1b
        /*004e*/ 	.short	0x00ff


	//----- nvinfo : EIATTR_NUM_BARRIERS
	.align		4
        /*0050*/ 	.byte	0x02, 0x4c
        /*0052*/ 	.byte	0x01
	.zero		1


	//----- nvinfo : EIATTR_MERCURY_ISA_VERSION
	.align		4
        /*0054*/ 	.byte	0x03, 0x5f
        /*0056*/ 	.short	0x0101


	//----- nvinfo : EIATTR_VRC_CTA_INIT_COUNT
	.align		4
        /*0058*/ 	.byte	0x02, 0x4a
	.zero		1
	.zero		1


	//----- nvinfo : EIATTR_EXIT_INSTR_OFFSETS
	.align		4
        /*005c*/ 	.byte	0x04, 0x1c
        /*005e*/ 	.short	(.L_939 - .L_938)


	//   ....[0]....
.L_938:
        /*0060*/ 	.word	0x00001660


	//----- nvinfo : EIATTR_MAX_THREADS
	.align		4
.L_939:
        /*0064*/ 	.byte	0x04, 0x05
        /*0066*/ 	.short	(.L_941 - .L_940)
.L_940:
        /*0068*/ 	.word	0x000000e0
        /*006c*/ 	.word	0x00000001
        /*0070*/ 	.word	0x00000001


	//----- nvinfo : EIATTR_CBANK_PARAM_SIZE
	.align		4
.L_941:
        /*0074*/ 	.byte	0x03, 0x19
        /*0076*/ 	.short	0x0020


	//----- nvinfo : EIATTR_PARAM_CBANK
	.align		4
        /*0078*/ 	.byte	0x04, 0x0a
        /*007a*/ 	.short	(.L_943 - .L_942)
	.align		4
.L_942:
        /*007c*/ 	.word	index@(.nv.constant0.tvmgen_default_fused_nn_conv2d_add_nn_relu_1_kernel)
        /*0080*/ 	.short	0x0380
        /*0082*/ 	.short	0x0020


	//----- nvinfo : EIATTR_SW_WAR
	.align		4
.L_943:
        /*0084*/ 	.byte	0x04, 0x36
        /*0086*/ 	.short	(.L_945 - .L_944)
.L_944:
        /*0088*/ 	.word	0x00000008
.L_945:


//--------------------- .nv.info.tvmgen_default_fused_add_nn_relu_2_kernel --------------------------
	.section	.nv.info.tvmgen_default_fused_add_nn_relu_2_kernel,"",@"SHT_CUDA_INFO"
	.sectionflags	@""
	.align	4


	//----- nvinfo : EIATTR_CUDA_API_VERSION
	.align		4
        /*0000*/ 	.byte	0x04, 0x37
        /*0002*/ 	.short	(.L_947 - .L_946)
.L_946:
        /*0004*/ 	.word	0x00000082


	//----- nvinfo : EIATTR_KPARAM_INFO
	.align		4
.L_947:
        /*0008*/ 	.byte	0x04, 0x17
        /*000a*/ 	.short	(.L_949 - .L_948)
.L_948:
        /*000c*/ 	.word	0x00000000
        /*0010*/ 	.short	0x0002
        /*0012*/ 	.short	0x0010
        /*0014*/ 	.byte	0x00, 0xf5, 0x21, 0x00


	//----- nvinfo : EIATTR_KPARAM_INFO
	.align		4
.L_949:
        /*0018*/ 	.byte	0x04, 0x17
        /*001a*/ 	.short	(.L_951 - .L_950)
.L_950:
        /*001c*/ 	.word	0x00000000
        /*0020*/ 	.short	0x0001
        /*0022*/ 	.short	0x0008
        /*0024*/ 	.byte	0x00, 0xf5, 0x21, 0x00


	//----- nvinfo : EIATTR_KPARAM_INFO
	.align		4
.L_951:
        /*0028*/ 	.byte	0x04, 0x17
        /*002a*/ 	.short	(.L_953 - .L_952)
.L_952:
        /*002c*/ 	.word	0x00000000
        /*0030*/ 	.short	0x0000
        /*0032*/ 	.short	0x0000
        /*0034*/ 	.byte	0x00, 0xf5, 0x21, 0x00


	//----- nvinfo : EIATTR_SPARSE_MMA_MASK
	.align		4
.L_953:
        /*0038*/ 	.byte	0x03, 0x50
        /*003a*/ 	.short	0x0000


	//----- nvinfo : EIATTR_MAXREG_COUNT
	.align		4
        /*003c*/ 	.byte	0x03, 0x1b
        /*003e*/ 	.short	0x0040


	//----- nvinfo : EIATTR_MERCURY_ISA_VERSION
	.align		4
        /*0040*/ 	.byte	0x03, 0x5f
        /*0042*/ 	.short	0x0101


	//----- nvinfo : EIATTR_VRC_CTA_INIT_COUNT
	.align		4
        /*0044*/ 	.byte	0x02, 0x4a
	.zero		1
	.zero		1


	//----- nvinfo : EIATTR_EXIT_INSTR_OFFSETS
	.align		4
        /*0048*/ 	.byte	0x04, 0x1c
        /*004a*/ 	.short	(.L_955 - .L_954)


	//   ....[0]....
.L_954:
        /*004c*/ 	.word	0x00000160


	//----- nvinfo : EIATTR_MAX_THREADS
	.align		4
.L_955:
        /*0050*/ 	.byte	0x04, 0x05
        /*0052*/ 	.short	(.L_957 - .L_956)
.L_956:
        /*0054*/ 	.word	0x00000400
        /*0058*/ 	.word	0x00000001
        /*005c*/ 	.word	0x00000001


	//----- nvinfo : EIATTR_CBANK_PARAM_SIZE
	.align		4
.L_957:
        /*0060*/ 	.byte	0x03, 0x19
        /*0062*/ 	.short	0x0018


	//----- nvinfo : EIATTR_PARAM_CBANK
	.align		4
        /*0064*/ 	.byte	0x04, 0x0a
        /*0066*/ 	.short	(.L_959 - .L_958)
	.align		4
.L_958:
        /*0068*/ 	.word	index@(.nv.constant0.tvmgen_default_fused_add_nn_relu_2_kernel)
        /*006c*/ 	.short	0x0380
        /*006e*/ 	.short	0x0018


	//----- nvinfo : EIATTR_SW_WAR
	.align		4
.L_959:
        /*0070*/ 	.byte	0x04, 0x36
        /*0072*/ 	.short	(.L_961 - .L_960)
.L_960:
        /*0074*/ 	.word	0x00000008
.L_961:


//--------------------- .nv.info.tvmgen_default_fused_nn_conv2d_add_kernel --------------------------
	.section	.nv.info.tvmgen_default_fused_nn_conv2d_add_kernel,"",@"SHT_CUDA_INFO"
	.sectionflags	@""
	.align	4


	//----- nvinfo : EIATTR_CUDA_API_VERSION
	.align		4
        /*0000*/ 	.byte	0x04, 0x37
        /*0002*/ 	.short	(.L_963 - .L_962)
.L_962:
        /*0004*/ 	.word	0x00000082


	//----- nvinfo : EIATTR_KPARAM_INFO
	.align		4
.L_963:
        /*0008*/ 	.byte	0x04, 0x17
        /*000a*/ 	.short	(.L_965 - .L_964)
.L_964:
        /*000c*/ 	.word	0x00000000
        /*0010*/ 	.short	0x0003
        /*0012*/ 	.short	0x0018
        /*0014*/ 	.byte	0x00, 0xf5, 0x21, 0x00


	//----- nvinfo : EIATTR_KPARAM_INFO
	.align		4
.L_965:
        /*0018*/ 	.byte	0x04, 0x17
        /*001a*/ 	.short	(.L_967 - .L_966)
.L_966:
        /*001c*/ 	.word	0x00000000
        /*0020*/ 	.short	0x0002
        /*0022*/ 	.short	0x0010
        /*0024*/ 	.byte	0x00, 0xf5, 0x21, 0x00


	//----- nvinfo : EIATTR_KPARAM_INFO
	.align		4
.L_967:
        /*0028*/ 	.byte	0x04, 0x17
        /*002a*/ 	.short	(.L_969 - .L_968)
.L_968:
        /*002c*/ 	.word	0x00000000
        /*0030*/ 	.short	0x0001
        /*0032*/ 	.short	0x0008
        /*0034*/ 	.byte	0x00, 0xf5, 0x21, 0x00


	//----- nvinfo : EIATTR_KPARAM_INFO
	.align		4
.L_969:
        /*0038*/ 	.byte	0x04, 0x17
        /*003a*/ 	.short	(.L_971 - .L_970)
.L_970:
        /*003c*/ 	.word	0x00000000
        /*0040*/ 	.short	0x0000
        /*0042*/ 	.short	0x0000
        /*0044*/ 	.byte	0x00, 0xf5, 0x21, 0x00


	//----- nvinfo : EIATTR_SPARSE_MMA_MASK
	.align		4
.L_971:
        /*0048*/ 	.byte	0x03, 0x50
        /*004a*/ 	.short	0x0000


	//----- nvinfo : EIATTR_MAXREG_COUNT
	.align		4
        /*004c*/ 	.byte	0x03, 0x1b
        /*004e*/ 	.short	0x0080


	//----- nvinfo : EIATTR_NUM_BARRIERS
	.align		4
        /*0050*/ 	.byte	0x02, 0x4c
        /*0052*/ 	.byte	0x01
	.zero		1


	//----- nvinfo : EIATTR_MERCURY_ISA_VERSION
	.align		4
        /*0054*/ 	.byte	0x03, 0x5f
        /*0056*/ 	.short	0x0101


	//----- nvinfo : EIATTR_VRC_CTA_INIT_COUNT
	.align		4
        /*0058*/ 	.byte	0x02, 0x4a
	.zero		1
	.zero		1


	//----- nvinfo : EIATTR_EXIT_INSTR_OFFSETS
	.align		4
        /*005c*/ 	.byte	0x04, 0x1c
        /*005e*/ 	.short	(.L_973 - .L_972)


	//   ....[0]....
.L_972:
        /*0060*/ 	.word	0x00001630


	//----- nvinfo : EIATTR_MAX_THREADS
	.align		4
.L_973:
        /*0064*/ 	.byte	0x04, 0x05
        /*0066*/ 	.short	(.L_975 - .L_974)
.L_974:
        /*0068*/ 	.word	0x000001c0
        /*006c*/ 	.word	0x00000001
        /*0070*/ 	.word	0x00000001


	//----- nvinfo : EIATTR_CBANK_PARAM_SIZE
	.align		4
.L_975:
        /*0074*/ 	.byte	0x03, 0x19
        /*0076*/ 	.short	0x0020


	//----- nvinfo : EIATTR_PARAM_CBANK
	.align		4
        /*0078*/ 	.byte	0x04, 0x0a
        /*007a*/ 	.short	(.L_977 - .L_976)
	.align		4
.L_976:
        /*007c*/ 	.word	index@(.nv.constant0.tvmgen_default_fused_nn_conv2d_add_kernel)
        /*0080*/ 	.short	0x0380
        /*0082*/ 	.short	0x0020


	//----- nvinfo : EIATTR_SW_WAR
	.align		4
.L_977:
        /*0084*/ 	.byte	0x04, 0x36
        /*0086*/ 	.short	(.L_979 - .L_978)
.L_978:
        /*0088*/ 	.word	0x00000008
.L_979:


//--------------------- .nv.info.tvmgen_default_fused_nn_contrib_conv2d_winograd_without_weight_transform_add_nn_relu_2_kernel_1 --------------------------
	.section	.nv.info.tvmgen_default_fused_nn_contrib_conv2d_winograd_without_weight_transform_add_nn_relu_2_kernel_1,"",@"SHT_CUDA_INFO"
	.sectionflags	@""
	.align	4


	//----- nvinfo : EIATTR_CUDA_API_VERSION
	.align		4
        /*0000*/ 	.byte	0x04, 0x37
        /*0002*/ 	.short	(.L_981 - .L_980)
.L_980:
        /*0004*/ 	.word	0x00000082


	//----- nvinfo : EIATTR_KPARAM_INFO
	.align		4
.L_981:
        /*0008*/ 	.byte	0x04, 0x17
        /*000a*/ 	.short	(.L_983 - .L_982)
.L_982:
        /*000c*/ 	.word	0x00000000
        /*0010*/ 	.short	0x0002
        /*0012*/ 	.short	0x0010
        /*0014*/ 	.byte	0x00, 0xf5, 0x21, 0x00


	//----- nvinfo : EIATTR_KPARAM_INFO
	.align		4
.L_983:
        /*0018*/ 	.byte	0x04, 0x17
        /*001a*/ 	.short	(.L_985 - .L_984)
.L_984:
        /*001c*/ 	.word	0x00000000
        /*0020*/ 	.short	0x0001
        /*0022*/ 	.short	0x0008
        /*0024*/ 	.byte	0x00, 0xf5, 0x21, 0x00


	//----- nvinfo : EIATTR_KPARAM_INFO
	.align		4
.L_985:
        /*0028*/ 	.byte	0x04, 0x17
        /*002a*/ 	.short	(.L_987 - .L_986)
.L_986:
        /*002c*/ 	.word	0x00000000
        /*0030*/ 	.short	0x0000
        /*0032*/ 	.short	0x0000
        /*0034*/ 	.byte	0x00, 0xf5, 0x21, 0x00


	//----- nvinfo : EIATTR_SPARSE_MMA_MASK
	.align		4
.L_987:
        /*0038*/ 	.byte	0x03, 0x50
        /*003a*/ 	.short	0x0000


	//----- nvinfo : EIATTR_MAXREG_COUNT
	.align		4
        /*003c*/ 	.byte	0x03, 0x1b
        /*003e*/ 	.short	0x00ff


	//----- nvinfo : EIATTR_NUM_BARRIERS
	.align		4
        /*0040*/ 	.byte	0x02, 0x4c
        /*0042*/ 	.byte	0x01
	.zero		1


	//----- nvinfo : EIATTR_MERCURY_ISA_VERSION
	.align		4
        /*0044*/ 	.byte	0x03, 0x5f
        /*0046*/ 	.short	0x0101


	//----- nvinfo : EIATTR_VRC_CTA_INIT_COUNT
	.align		4
        /*0048*/ 	.byte	0x02, 0x4a
	.zero		1
	.zero		1


	//----- nvinfo : EIATTR_EXIT_INSTR_OFFSETS
	.align		4
        /*004c*/ 	.byte	0x04, 0x1c
        /*004e*/ 	.short	(.L_989 - .L_988)


	//   ....[0]....
.L_988:
        /*0050*/ 	.word	0x00001170


	//----- nvinfo : EIATTR_MAX_THREADS
	.align		4
.L_989:
        /*0054*/ 	.byte	0x04, 0x05
        /*0056*/ 	.short	(.L_991 - .L_990)
.L_990:
        /*0058*/ 	.word	0x00000031
        /*005c*/ 	.word	0x00000001
        /*0060*/ 	.word	0x00000001


	//----- nvinfo : EIATTR_CBANK_PARAM_SIZE
	.align		4
.L_991:
        /*0064*/ 	.byte	0x03, 0x19
        /*0066*/ 	.short	0x0018


	//----- nvinfo : EIATTR_PARAM_CBANK
	.align		4
        /*0068*/ 	.byte	0x04, 0x0a
        /*006a*/ 	.short	(.L_993 - .L_992)
	.align		4
.L_992:
        /*006c*/ 	.word	index@(.nv.constant0.tvmgen_default_fused_nn_contrib_conv2d_winograd_without_weight_transform_add_nn_relu_2_kernel_1)
        /*0070*/ 	.short	0x0380
        /*0072*/ 	.short	0x0018


	//----- nvinfo : EIATTR_SW_WAR
	.align		4
.L_993:
        /*0074*/ 	.byte	0x04, 0x36
        /*0076*/ 	.short	(.L_995 - .L_994)
.L_994:
        /*0078*/ 	.word	0x00000008
.L_995:


//--------------------- .nv.info.tvmgen_default_fused_nn_conv2d_add_nn_relu_5_kernel --------------------------
	.section	.nv.info.tvmgen_default_fused_nn_conv2d_add_nn_relu_5_kernel,"",@"SHT_CUDA_INFO"
	.sectionflags	@""
	.align	4


	//----- nvinfo : EIATTR_CUDA_API_VERSION
	.align		4
        /*0000*/ 	.byte	0x04, 0x37
        /*0002*/ 	.short	(.L_997 - .L_996)
.L_996:
        /*0004*/ 	.word	0x00000082


	//----- nvinfo : EIATTR_KPARAM_INFO
	.align		4
.L_997:
        /*0008*/ 	.byte	0x04, 0x17
        /*000a*/ 	.short	(.L_999 - .L_998)
.L_998:
        /*000c*/ 	.word	0x00000000
        /*0010*/ 	.short	0x0003
        /*0012*/ 	.short	0x0018
        /*0014*/ 	.byte	0x00, 0xf5, 0x21, 0x00


	//----- nvinfo : EIATTR_KPARAM_INFO
	.align		4
.L_999:
        /*0018*/ 	.byte	0x04, 0x17
        /*001a*/ 	.short	(.L_1001 - .L_1000)
.L_1000:
        /*001c*/ 	.word	0x00000000
        /*0020*/ 	.short	0x0002
        /*0022*/ 	.short	0x0010
        /*0024*/ 	.byte	0x00, 0xf5, 0x21, 0x00


	//----- nvinfo : EIATTR_KPARAM_INFO
	.align		4
.L_1001:
        /*0028*/ 	.byte	0x04, 0x17
        /*002a*/ 	.short	(.L_1003 - .L_1002)
.L_1002:
        /*002c*/ 	.word	0x00000000
        /*0030*/ 	.short	0x0001
        /*0032*/ 	.short	0x0008
        /*0034*/ 	.byte	0x00, 0xf5, 0x21, 0x00


	//----- nvinfo : EIATTR_KPARAM_INFO
	.align		4
.L_1003:
        /*0038*/ 	.byte	0x04, 0x17
        /*003a*/ 	.short	(.L_1005 - .L_1004)
.L_1004:
        /*003c*/ 	.word	0x00000000
        /*0040*/ 	.short	0x0000
        /*0042*/ 	.short	0x0000
        /*0044*/ 	.byte	0x00, 0xf5, 0x21, 0x00


	//----- nvinfo : EIATTR_SPARSE_MMA_MASK
	.align		4
.L_1005:
        /*0048*/ 	.byte	0x03, 0x50
        /*004a*/ 	.short	0x0000


	//----- nvinfo : EIATTR_MAXREG_COUNT
	.align		4
        /*004c*/ 	.byte	0x03, 0x1b
        /*004e*/ 	.short	0x00ff


	//----- nvinfo : EIATTR_NUM_BARRIERS
	.align		4
        /*0050*/ 	.byte	0x02, 0x4c
        /*0052*/ 	.byte	0x01
	.zero		1


	//----- nvinfo : EIATTR_MERCURY_ISA_VERSION
	.align		4
        /*0054*/ 	.byte	0x03, 0x5f
        /*0056*/ 	.short	0x0101


	//----- nvinfo : EIATTR_VRC_CTA_INIT_COUNT
	.align		4
        /*0058*/ 	.byte	0x02, 0x4a
	.zero		1
	.zero		1


	//----- nvinfo : EIATTR_EXIT_INSTR_OFFSETS
	.align		4
        /*005c*/ 	.byte	0x04, 0x1c
        /*005e*/ 	.short	(.L_1007 - .L_1006)


	//   ....[0]....
.L_1006:
        /*0060*/ 	.word	0x000006e0


	//----- nvinfo : EIATTR_MAX_THREADS
	.align		4
.L_1007:
        /*0064*/ 	.byte	0x04, 0x05
        /*0066*/ 	.short	(.L_1009 - .L_1008)
.L_1008:
        /*0068*/ 	.word	0x000000e0
        /*006c*/ 	.word	0x00000001
        /*0070*/ 	.word	0x00000001


	//----- nvinfo : EIATTR_CBANK_PARAM_SIZE
	.align		4
.L_1009:
        /*0074*/ 	.byte	0x03, 0x19
        /*0076*/ 	.short	0x0020


	//----- nvinfo : EIATTR_PARAM_CBANK
	.align		4
        /*0078*/ 	.byte	0x04, 0x0a
        /*007a*/ 	.short	(.L_1011 - .L_1010)
	.align		4
.L_1010:
        /*007c*/ 	.word	index@(.nv.constant0.tvmgen_default_fused_nn_conv2d_add_nn_relu_5_kernel)
        /*0080*/ 	.short	0x0380
        /*0082*/ 	.short	0x0020


	//----- nvinfo : EIATTR_SW_WAR
	.align		4
.L_1011:
        /*0084*/ 	.byte	0x04, 0x36
        /*0086*/ 	.short	(.L_1013 - .L_1012)
.L_1012:
        /*0088*/ 	.word	0x00000008
.L_1013:


//--------------------- .nv.callgraph             --------------------------
	.section	.nv.callgraph,"",@"SHT_CUDA_CALLGRAPH"
	.align	4
	.sectionentsize	8
	.align		4
        /*0000*/ 	.word	0x00000000
	.align		4
        /*0004*/ 	.word	0xffffffff
	.align		4
        /*0008*/ 	.word	0x00000000
	.align		4
        /*000c*/ 	.word	0xfffffffe
	.align		4
        /*0010*/ 	.word	0x00000000
	.align		4
        /*0014*/ 	.word	0xfffffffd
	.align		4
        /*0018*/ 	.word	0x00000000
	.align		4
        /*001c*/ 	.word	0xfffffffc


//--------------------- .text.tvmgen_default_fused_nn_conv2d_3_kernel --------------------------
	.section	.text.tvmgen_default_fused_nn_conv2d_3_kernel,"ax",@progbits
	.align	128
        .global         tvmgen_default_fused_nn_conv2d_3_kernel
        .type           tvmgen_default_fused_nn_conv2d_3_kernel,@function
        .size           tvmgen_default_fused_nn_conv2d_3_kernel,(.L_x_200 - tvmgen_default_fused_nn_conv2d_3_kernel)
        .other          tvmgen_default_fused_nn_conv2d_3_kernel,@"STO_CUDA_ENTRY STV_DEFAULT"
tvmgen_default_fused_nn_conv2d_3_kernel:
.text.tvmgen_default_fused_nn_conv2d_3_kernel:
[----:B------:R-:W-:Y:S01]  /*0000*/  LDC R1, c[0x0][0x37c] ;  /* 0x0000df00ff017b82 */ /* 0x000fe20000000800 */
[----:B------:R-:W0:Y:S07]  /*0010*/  S2R R6, SR_TID.X ;  /* 0x0000000000067919 */ /* 0x000e2e0000002100 */
[----:B------:R-:W1:Y:S01]  /*0020*/  LDC.64 R4, c[0x0][0x388] ;  /* 0x0000e200ff047b82 */ /* 0x000e620000000a00 */
[----:B------:R-:W-:Y:S01]  /*0030*/  UMOV UR4, 0x400 ;  /* 0x0000040000047882 */ /* 0x000fe20000000000 */
[----:B------:R-:W-:Y:S01]  /*0040*/  IMAD.MOV.U32 R23, RZ, RZ, RZ ;  /* 0x000000ffff177224 */ /* 0x000fe200078e00ff */
[----:B------:R-:W2:Y:S01]  /*0050*/  S2R R7, SR_TID.Z ;  /* 0x0000000000077919 */ /* 0x000ea20000002300 */
[----:B------:R-:W-:Y:S01]  /*0060*/  UIADD3 UR5, UPT, UPT, UR4, 0x1a0, URZ ;  /* 0x000001a004057890 */ /* 0x000fe2000fffe0ff */
[----:B------:R-:W-:Y:S01]  /*0070*/  IMAD.MOV.U32 R19, RZ, RZ, RZ ;  /* 0x000000ffff137224 */ /* 0x000fe200078e00ff */
[----:B------:R-:W3:Y:S01]  /*0080*/  LDCU.64 UR8, c[0x0][0x358] ;  /* 0x00006b00ff0877ac */ /* 0x000ee20008000a00 */
[----:B------:R-:W4:Y:S01]  /*0090*/  S2R R2, SR_CTAID.Z ;  /* 0x0000000000027919 */ /* 0x000f220000002700 */
[----:B------:R-:W5:Y:S01]  /*00a0*/  S2UR UR6, SR_CgaCtaId ;  /* 0x00000000000679c3 */ /* 0x000f620000008800 */
[C---:B0-----:R-:W-:Y:S01]  /*00b0*/  IMAD R9, R6.reuse, 0x280, RZ ;  /* 0x0000028006097824 */ /* 0x041fe200078e02ff */
[----:B-----5:R-:W-:Y:S01]  /*00c0*/  ULEA UR5, UR6, UR5, 0x18 ;  /* 0x0000000506057291 */ /* 0x020fe2000f8ec0ff */
[C---:B------:R-:W-:Y:S01]  /*00d0*/  IMAD R8, R6.reuse, 0x5, RZ ;  /* 0x0000000506087824 */ /* 0x040fe200078e02ff */
[----:B------:R-:W-:Y:S01]  /*00e0*/  ISETP.GE.U32.AND P0, PT, R6, 0x6, PT ;  /* 0x000000060600780c */ /* 0x000fe20003f06070 */
[----:B------:R-:W-:Y:S01]  /*00f0*/  VIADD R14, R9, 0x100 ;  /* 0x00000100090e7836 */ /* 0x000fe20000000000 */
[----:B--2---:R-:W-:Y:S01]  /*0100*/  LEA R37, R7, R6, 0x2 ;  /* 0x0000000607257211 */ /* 0x004fe200078e10ff */
[----:B------:R-:W-:Y:S01]  /*0110*/  VIADD R10, R8, 0x3 ;  /* 0x00000003080a7836 */ /* 0x000fe20000000000 */
[----:B------:R-:W-:Y:S01]  /*0120*/  IADD3 R15, PT, PT, R9, 0x180, RZ ;  /* 0x00000180090f7810 */ /* 0x000fe20007ffe0ff */
[----:B------:R-:W-:Y:S01]  /*0130*/  ULEA UR4, UR6, UR4, 0x18 ;  /* 0x0000000406047291 */ /* 0x000fe2000f8ec0ff */
[----:B------:R-:W-:-:S02]  /*0140*/  LOP3.LUT R0, R37, 0xff, RZ, 0xc0, !PT ;  /* 0x000000ff25007812 */ /* 0x000fc400078ec0ff */
[----:B------:R-:W-:Y:S02]  /*0150*/  IADD3 R12, PT, PT, R8, 0x2, RZ ;  /* 0x00000002080c7810 */ /* 0x000fe40007ffe0ff */
[-C--:B------:R-:W-:Y:S01]  /*0160*/  LEA.HI R17, R6, R7.reuse, RZ, 0x1e ;  /* 0x0000000706117211 */ /* 0x080fe200078ff0ff */
[----:B------:R-:W-:Y:S01]  /*0170*/  IMAD R3, R0, 0x4f, RZ ;  /* 0x0000004f00037824 */ /* 0x000fe200078e02ff */
[----:B------:R-:W-:Y:S01]  /*0180*/  LOP3.LUT R14, R14, 0x3c00, RZ, 0xc0, !PT ;  /* 0x00003c000e0e7812 */ /* 0x000fe200078ec0ff */
[----:B------:R-:W0:Y:S01]  /*0190*/  S2R R0, SR_CTAID.Y ;  /* 0x0000000000007919 */ /* 0x000e220000002600 */
[----:B------:R-:W-:Y:S02]  /*01a0*/  LOP3.LUT R16, R15, 0x3c00, RZ, 0xc0, !PT ;  /* 0x00003c000f107812 */ /* 0x000fe400078ec0ff */
[----:B------:R-:W-:Y:S02]  /*01b0*/  SHF.R.U32.HI R11, RZ, 0xa, R3 ;  /* 0x0000000aff0b7819 */ /* 0x000fe40000011603 */
[----:B----4-:R-:W-:-:S02]  /*01c0*/  LEA R3, R2, R7, 0x5 ;  /* 0x0000000702037211 */ /* 0x010fc400078e28ff */
[----:B------:R-:W-:Y:S02]  /*01d0*/  PRMT R13, R11, 0x9910, RZ ;  /* 0x000099100b0d7816 */ /* 0x000fe400000000ff */
[----:B------:R-:W-:Y:S02]  /*01e0*/  SHF.L.U32 R3, R3, 0xc, RZ ;  /* 0x0000000c03037819 */ /* 0x000fe400000006ff */
[----:B------:R-:W-:Y:S01]  /*01f0*/  LOP3.LUT R30, R12, 0x7, RZ, 0xc0, !PT ;  /* 0x000000070c1e7812 */ /* 0x000fe200078ec0ff */
[----:B------:R-:W-:Y:S01]  /*0200*/  IMAD R13, R13, 0xd, RZ ;  /* 0x0000000d0d0d7824 */ /* 0x000fe200078e02ff */
[----:B------:R-:W-:Y:S02]  /*0210*/  LOP3.LUT R31, R10, 0x7, RZ, 0xc0, !PT ;  /* 0x000000070a1f7812 */ /* 0x000fe400078ec0ff */
[----:B------:R-:W-:Y:S01]  /*0220*/  ISETP.GE.U32.AND P1, PT, R17, 0x1a, PT ;  /* 0x0000001a1100780c */ /* 0x000fe20003f26070 */
[----:B------:R-:W-:Y:S01]  /*0230*/  VIADD R17, R8, 0x1 ;  /* 0x0000000108117836 */ /* 0x000fe20000000000 */
[----:B------:R-:W-:-:S02]  /*0240*/  IADD3 R13, PT, PT, RZ, -R13, RZ ;  /* 0x8000000dff0d7210 */ /* 0x000fc40007ffe0ff */
[-C--:B------:R-:W-:Y:S02]  /*0250*/  IADD3 R30, PT, PT, R30, R3.reuse, R14 ;  /* 0x000000031e1e7210 */ /* 0x080fe40007ffe00e */
[----:B------:R-:W-:Y:S02]  /*0260*/  PRMT R18, R13, 0x7710, RZ ;  /* 0x000077100d127816 */ /* 0x000fe400000000ff */
[----:B------:R-:W-:Y:S02]  /*0270*/  IADD3 R31, PT, PT, R31, R3, R16 ;  /* 0x000000031f1f7210 */ /* 0x000fe40007ffe010 */
[----:B------:R-:W-:Y:S02]  /*0280*/  IADD3 R13, PT, PT, R37, R18, RZ ;  /* 0x00000012250d7210 */ /* 0x000fe40007ffe0ff */
[----:B------:R-:W-:Y:S02]  /*0290*/  LOP3.LUT R14, R9, 0x3fc00, RZ, 0xc0, !PT ;  /* 0x0003fc00090e7812 */ /* 0x000fe400078ec0ff */
[----:B------:R-:W-:-:S02]  /*02a0*/  LOP3.LUT R13, R13, 0xff, RZ, 0xc0, !PT ;  /* 0x000000ff0d0d7812 */ /* 0x000fc400078ec0ff */
[----:B------:R-:W-:Y:S01]  /*02b0*/  IADD3 R15, PT, PT, R9, 0x80, RZ ;  /* 0x00000080090f7810 */ /* 0x000fe20007ffe0ff */
[----:B0-----:R-:W-:Y:S01]  /*02c0*/  IMAD R20, R11, 0x7, R0 ;  /* 0x000000070b147824 */ /* 0x001fe200078e0200 */
[----:B------:R-:W-:Y:S02]  /*02d0*/  LOP3.LUT R16, R8, 0x7, RZ, 0xc0, !PT ;  /* 0x0000000708107812 */ /* 0x000fe400078ec0ff */
[----:B------:R-:W-:Y:S01]  /*02e0*/  IADD3 R9, PT, PT, R9, 0x200, RZ ;  /* 0x0000020009097810 */ /* 0x000fe20007ffe0ff */
[----:B------:R-:W-:Y:S01]  /*02f0*/  IMAD R13, R20, 0x1c, R13 ;  /* 0x0000001c140d7824 */ /* 0x000fe200078e020d */
[----:B------:R-:W-:Y:S02]  /*0300*/  LOP3.LUT R18, R15, 0x7fc00, RZ, 0xc0, !PT ;  /* 0x0007fc000f127812 */ /* 0x000fe400078ec0ff */
[----:B------:R-:W-:Y:S01]  /*0310*/  LOP3.LUT R17, R17, 0x7, RZ, 0xc0, !PT ;  /* 0x0000000711117812 */ /* 0x000fe200078ec0ff */
[----:B-1----:R-:W-:Y:S01]  /*0320*/  IMAD.WIDE.U32 R28, R13, 0x4, R4 ;  /* 0x000000040d1c7825 */ /* 0x002fe200078e0004 */
[----:B------:R-:W-:-:S03]  /*0330*/  IADD3 R4, PT, PT, R8, 0x4, RZ ;  /* 0x0000000408047810 */ /* 0x000fc60007ffe0ff */
[----:B------:R-:W-:Y:S01]  /*0340*/  HFMA2 R13, -RZ, RZ, 0, 0 ;  /* 0x00000000ff0d7431 */ /* 0x000fe200000001ff */
[----:B------:R-:W-:Y:S02]  /*0350*/  IADD3 R33, PT, PT, R16, R3, R14 ;  /* 0x0000000310217210 */ /* 0x000fe40007ffe00e */
[-C--:B------:R-:W-:Y:S02]  /*0360*/  LEA.HI R12, R12, R7.reuse, RZ, 0x1b ;  /* 0x000000070c0c7211 */ /* 0x080fe400078fd8ff */
[-C--:B------:R-:W-:Y:S02]  /*0370*/  LEA.HI R10, R10, R7.reuse, RZ, 0x1b ;  /* 0x000000070a0a7211 */ /* 0x080fe400078fd8ff */
[----:B------:R-:W-:Y:S02]  /*0380*/  LOP3.LUT R16, R3, 0x4, R16, 0xf6, !PT ;  /* 0x0000000403107812 */ /* 0x000fe400078ef610 */
[----:B------:R-:W-:Y:S02]  /*0390*/  LOP3.LUT R9, R9, 0x3c00, RZ, 0xc0, !PT ;  /* 0x00003c0009097812 */ /* 0x000fe400078ec0ff */
[----:B------:R-:W-:-:S02]  /*03a0*/  LEA.HI R4, R4, R7, RZ, 0x1b ;  /* 0x0000000704047211 */ /* 0x000fc400078fd8ff */
[----:B------:R-:W-:Y:S02]  /*03b0*/  LEA R36, R7, R8, 0x5 ;  /* 0x0000000807247211 */ /* 0x000fe400078e28ff */
[----:B------:R-:W-:Y:S02]  /*03c0*/  IADD3 R3, PT, PT, R17, R3, R18 ;  /* 0x0000000311037210 */ /* 0x000fe40007ffe012 */
[----:B------:R-:W-:Y:S02]  /*03d0*/  ISETP.LT.U32.AND P3, PT, R12, 0x20, !P0 ;  /* 0x000000200c00780c */ /* 0x000fe40004761070 */
[----:B------:R-:W-:Y:S02]  /*03e0*/  ISETP.LT.U32.AND P2, PT, R10, 0x20, !P0 ;  /* 0x000000200a00780c */ /* 0x000fe40004741070 */
[----:B------:R-:W-:Y:S02]  /*03f0*/  IADD3 R32, PT, PT, R9, R16, RZ ;  /* 0x0000001009207210 */ /* 0x000fe40007ffe0ff */
[----:B------:R-:W-:-:S02]  /*0400*/  ISETP.LT.U32.AND P0, PT, R4, 0x20, !P0 ;  /* 0x000000200400780c */ /* 0x000fc40004701070 */
[----:B------:R-:W-:Y:S02]  /*0410*/  MOV R17, RZ ;  /* 0x000000ff00117202 */ /* 0x000fe40000000f00 */
[----:B------:R-:W-:Y:S02]  /*0420*/  ISETP.LT.U32.AND P1, PT, R6, 0x4, !P1 ;  /* 0x000000040600780c */ /* 0x000fe40004f21070 */
[----:B------:R-:W-:Y:S02]  /*0430*/  LEA R36, R36, UR5, 0x2 ;  /* 0x0000000524247c11 */ /* 0x000fe4000f8e10ff */
[----:B------:R-:W-:Y:S02]  /*0440*/  LEA R34, R7, UR5, 0x5 ;  /* 0x0000000507227c11 */ /* 0x000fe4000f8e28ff */
[----:B------:R-:W-:Y:S02]  /*0450*/  LEA R37, R37, UR4, 0x2 ;  /* 0x0000000425257c11 */ /* 0x000fe4000f8e10ff */
[----:B------:R-:W-:Y:S01]  /*0460*/  LEA R35, R6, UR4, 0x3 ;  /* 0x0000000406237c11 */ /* 0x000fe2000f8e18ff */
[----:B---3--:R-:W-:-:S06]  /*0470*/  UMOV UR4, URZ ;  /* 0x000000ff00047c82 */ /* 0x008fcc0008000000 */
.L_x_0:
[----:B------:R-:W0:Y:S01]  /*0480*/  LDC.64 R4, c[0x0][0x390] ;  /* 0x0000e400ff047b82 */ /* 0x000e220000000a00 */
[----:B------:R1:W2:Y:S07]  /*0490*/  @P1 LDG.E.CONSTANT R12, desc[UR8][R28.64] ;  /* 0x000000081c0c1981 */ /* 0x0002ae000c1e9900 */
[----:B------:R-:W-:Y:S01]  /*04a0*/  BAR.SYNC.DEFER_BLOCKING 0x0 ;  /* 0x0000000000007b1d */ /* 0x000fe20000010000 */
[----:B0-----:R-:W-:-:S04]  /*04b0*/  IMAD.WIDE.U32 R14, R33, 0x4, R4 ;  /* 0x00000004210e7825 */ /* 0x001fc800078e0004 */
[--C-:B------:R-:W-:Y:S02]  /*04c0*/  IMAD.WIDE.U32 R10, R3, 0x4, R4.reuse ;  /* 0x00000004030a7825 */ /* 0x100fe400078e0004 */
[----:B------:R-:W3:Y:S02]  /*04d0*/  LDG.E.CONSTANT R15, desc[UR8][R14.64] ;  /* 0x000000080e0f7981 */ /* 0x000ee4000c1e9900 */
[--C-:B------:R-:W-:Y:S02]  /*04e0*/  @P3 IMAD.WIDE.U32 R6, R30, 0x4, R4.reuse ;  /* 0x000000041e063825 */ /* 0x100fe400078e0004 */
[----:B------:R-:W4:Y:S02]  /*04f0*/  LDG.E.CONSTANT R21, desc[UR8][R10.64] ;  /* 0x000000080a157981 */ /* 0x000f24000c1e9900 */
[--C-:B------:R-:W-:Y:S02]  /*0500*/  @P2 IMAD.WIDE.U32 R8, R31, 0x4, R4.reuse ;  /* 0x000000041f082825 */ /* 0x100fe400078e0004 */
[----:B------:R-:W5:Y:S02]  /*0510*/  @P3 LDG.E.CONSTANT R18, desc[UR8][R6.64] ;  /* 0x0000000806123981 */ /* 0x000f64000c1e9900 */
[----:B------:R-:W-:-:S02]  /*0520*/  @P0 IMAD.WIDE.U32 R4, R32, 0x4, R4 ;  /* 0x0000000420040825 */ /* 0x000fc400078e0004 */
[----:B------:R-:W5:Y:S04]  /*0530*/  @P2 LDG.E.CONSTANT R22, desc[UR8][R8.64] ;  /* 0x0000000808162981 */ /* 0x000f68000c1e9900 */
[----:B------:R-:W5:Y:S01]  /*0540*/  @P0 LDG.E.CONSTANT R5, desc[UR8][R4.64] ;  /* 0x0000000804050981 */ /* 0x000f62000c1e9900 */
[----:B------:R-:W-:-:S04]  /*0550*/  UIADD3 UR4, UPT, UPT, UR4, 0x1, URZ ;  /* 0x0000000104047890 */ /* 0x000fc8000fffe0ff */
[----:B------:R-:W-:Y:S01]  /*0560*/  UISETP.NE.AND UP0, UPT, UR4, 0x80, UPT ;  /* 0x000000800400788c */ /* 0x000fe2000bf05270 */
[----:B-1----:R-:W-:Y:S01]  /*0570*/  IADD3 R28, P4, PT, R28, 0x1880, RZ ;  /* 0x000018801c1c7810 */ /* 0x002fe20007f9e0ff */
[----:B------:R-:W-:Y:S01]  /*0580*/  VIADD R30, R30, 0x8 ;  /* 0x000000081e1e7836 */ /* 0x000fe20000000000 */
[----:B------:R-:W-:Y:S02]  /*0590*/  IADD3 R33, PT, PT, R33, 0x8, RZ ;  /* 0x0000000821217810 */ /* 0x000fe40007ffe0ff */
[----:B------:R-:W-:Y:S02]  /*05a0*/  IADD3.X R29, PT, PT, RZ, R29, RZ, P4, !PT ;  /* 0x0000001dff1d7210 */ /* 0x000fe400027fe4ff */
[----:B------:R-:W-:Y:S02]  /*05b0*/  IADD3 R3, PT, PT, R3, 0x8, RZ ;  /* 0x0000000803037810 */ /* 0x000fe40007ffe0ff */
[----:B------:R-:W-:Y:S02]  /*05c0*/  IADD3 R32, PT, PT, R32, 0x8, RZ ;  /* 0x0000000820207810 */ /* 0x000fe40007ffe0ff */
[----:B------:R-:W-:Y:S01]  /*05d0*/  IADD3 R31, PT, PT, R31, 0x8, RZ ;  /* 0x000000081f1f7810 */ /* 0x000fe20007ffe0ff */
[----:B--2---:R-:W-:Y:S04]  /*05e0*/  @P1 STS [R37], R12 ;  /* 0x0000000c25001388 */ /* 0x004fe80000000800 */
[----:B---3--:R-:W-:Y:S04]  /*05f0*/  STS [R36], R15 ;  /* 0x0000000f24007388 */ /* 0x008fe80000000800 */
[----:B----4-:R-:W-:Y:S04]  /*0600*/  STS [R36+0x4], R21 ;  /* 0x0000041524007388 */ /* 0x010fe80000000800 */
[----:B-----5:R-:W-:Y:S04]  /*0610*/  @P3 STS [R36+0x8], R18 ;  /* 0x0000081224003388 */ /* 0x020fe80000000800 */
[----:B------:R-:W-:Y:S04]  /*0620*/  @P2 STS [R36+0xc], R22 ;  /* 0x00000c1624002388 */ /* 0x000fe80000000800 */
[----:B------:R-:W-:Y:S01]  /*0630*/  @P0 STS [R36+0x10], R5 ;  /* 0x0000100524000388 */ /* 0x000fe20000000800 */
[----:B------:R-:W-:Y:S06]  /*0640*/  BAR.SYNC.DEFER_BLOCKING 0x0 ;  /* 0x0000000000007b1d */ /* 0x000fec0000010000 */
[----:B------:R-:W-:Y:S04]  /*0650*/  LDS R16, [R35] ;  /* 0x0000000023107984 */ /* 0x000fe80000000800 */
[----:B------:R-:W0:Y:S04]  /*0660*/  LDS.128 R4, [R34+0x400] ;  /* 0x0004000022047984 */ /* 0x000e280000000c00 */
[----:B------:R-:W1:Y:S04]  /*0670*/  LDS.128 R8, [R34+0x800] ;  /* 0x0008000022087984 */ /* 0x000e680000000c00 */
[----:B------:R-:W2:Y:S04]  /*0680*/  LDS.128 R24, [R34] ;  /* 0x0000000022187984 */ /* 0x000ea80000000c00 */
[----:B------:R-:W3:Y:S04]  /*0690*/  LDS R18, [R35+0x34] ;  /* 0x0000340023127984 */ /* 0x000ee80000000800 */
[----:B------:R-:W4:Y:S01]  /*06a0*/  LDS R21, [R35+0x68] ;  /* 0x0000680023157984 */ /* 0x000f220000000800 */
[----:B0-----:R-:W-:-:S03]  /*06b0*/  FFMA R20, R16, R4, R13 ;  /* 0x0000000410147223 */ /* 0x001fc6000000000d */
[----:B------:R-:W0:Y:S04]  /*06c0*/  LDS.128 R12, [R34+0xc00] ;  /* 0x000c0000220c7984 */ /* 0x000e280000000c00 */
[----:B------:R-:W5:Y:S01]  /*06d0*/  LDS R4, [R35+0x9c] ;  /* 0x00009c0023047984 */ /* 0x000f620000000800 */
[C---:B-1----:R-:W-:Y:S01]  /*06e0*/  FFMA R8, R16.reuse, R8, R17 ;  /* 0x0000000810087223 */ /* 0x042fe20000000011 */
[----:B--2---:R-:W-:Y:S01]  /*06f0*/  FFMA R24, R16, R24, R23 ;  /* 0x0000001810187223 */ /* 0x004fe20000000017 */
[C---:B---3--:R-:W-:Y:S02]  /*0700*/  FFMA R17, R18.reuse, R5, R20 ;  /* 0x0000000512117223 */ /* 0x048fe40000000014 */
[C---:B------:R-:W-:Y:S01]  /*0710*/  FFMA R9, R18.reuse, R9, R8 ;  /* 0x0000000912097223 */ /* 0x040fe20000000008 */
[----:B------:R-:W-:Y:S01]  /*0720*/  FFMA R24, R18, R25, R24 ;  /* 0x0000001912187223 */ /* 0x000fe20000000018 */
[----:B----4-:R-:W-:-:S02]  /*0730*/  FFMA R6, R21, R6, R17 ;  /* 0x0000000615067223 */ /* 0x010fc40000000011 */
[C---:B------:R-:W-:Y:S02]  /*0740*/  FFMA R10, R21.reuse, R10, R9 ;  /* 0x0000000a150a7223 */ /* 0x040fe40000000009 */
[----:B------:R-:W-:Y:S01]  /*0750*/  LDS R9, [R35+0xd0] ;  /* 0x0000d00023097984 */ /* 0x000fe20000000800 */
[----:B------:R-:W-:Y:S01]  /*0760*/  FFMA R5, R21, R26, R24 ;  /* 0x0000001a15057223 */ /* 0x000fe20000000018 */
[----:B0-----:R-:W-:-:S04]  /*0770*/  FFMA R12, R16, R12, R19 ;  /* 0x0000000c100c7223 */ /* 0x001fc80000000013 */
[----:B------:R-:W-:Y:S02]  /*0780*/  FFMA R13, R18, R13, R12 ;  /* 0x0000000d120d7223 */ /* 0x000fe4000000000c */
[----:B------:R-:W0:Y:S01]  /*0790*/  LDS.128 R16, [R34+0x410] ;  /* 0x0004100022107984 */ /* 0x000e220000000c00 */
[----:B-----5:R-:W-:-:S03]  /*07a0*/  FFMA R8, R4, R27, R5 ;  /* 0x0000001b04087223 */ /* 0x020fc60000000005 */
[----:B------:R-:W1:Y:S01]  /*07b0*/  LDS.128 R24, [R34+0x810] ;  /* 0x0008100022187984 */ /* 0x000e620000000c00 */
[----:B------:R-:W-:-:S03]  /*07c0*/  FFMA R14, R21, R14, R13 ;  /* 0x0000000e150e7223 */ /* 0x000fc6000000000d */
[----:B------:R-:W2:Y:S01]  /*07d0*/  LDS.128 R20, [R34+0x10] ;  /* 0x0000100022147984 */ /* 0x000ea20000000c00 */
[C---:B------:R-:W-:Y:S01]  /*07e0*/  FFMA R7, R4.reuse, R7, R6 ;  /* 0x0000000704077223 */ /* 0x040fe20000000006 */
[C---:B------:R-:W-:Y:S01]  /*07f0*/  FFMA R11, R4.reuse, R11, R10 ;  /* 0x0000000b040b7223 */ /* 0x040fe2000000000a */
[----:B------:R-:W-:Y:S01]  /*0800*/  FFMA R15, R4, R15, R14 ;  /* 0x0000000f040f7223 */ /* 0x000fe2000000000e */
[----:B------:R-:W3:Y:S01]  /*0810*/  LDS R10, [R35+0x104] ;  /* 0x00010400230a7984 */ /* 0x000ee20000000800 */
[----:B0-----:R-:W-:-:S03]  /*0820*/  FFMA R16, R9, R16, R7 ;  /* 0x0000001009107223 */ /* 0x001fc60000000007 */
[----:B------:R-:W0:Y:S01]  /*0830*/  LDS.128 R4, [R34+0xc10] ;  /* 0x000c100022047984 */ /* 0x000e220000000c00 */
[----:B-1----:R-:W-:-:S03]  /*0840*/  FFMA R24, R9, R24, R11 ;  /* 0x0000001809187223 */ /* 0x002fc6000000000b */
[----:B------:R-:W1:Y:S01]  /*0850*/  LDS R11, [R35+0x138] ;  /* 0x00013800230b7984 */ /* 0x000e620000000800 */
[----:B--2---:R-:W-:-:S03]  /*0860*/  FFMA R20, R9, R20, R8 ;  /* 0x0000001409147223 */ /* 0x004fc60000000008 */
[----:B------:R-:W2:Y:S01]  /*0870*/  LDS R8, [R35+0x16c] ;  /* 0x00016c0023087984 */ /* 0x000ea20000000800 */
[C---:B---3--:R-:W-:Y:S01]  /*0880*/  FFMA R17, R10.reuse, R17, R16 ;  /* 0x000000110a117223 */ /* 0x048fe20000000010 */
[C---:B------:R-:W-:Y:S01]  /*0890*/  FFMA R20, R10.reuse, R21, R20 ;  /* 0x000000150a147223 */ /* 0x040fe20000000014 */
[----:B------:R-:W-:Y:S01]  /*08a0*/  FFMA R25, R10, R25, R24 ;  /* 0x000000190a197223 */ /* 0x000fe20000000018 */
[----:B0-----:R-:W-:-:S04]  /*08b0*/  FFMA R4, R9, R4, R15 ;  /* 0x0000000409047223 */ /* 0x001fc8000000000f */
[----:B------:R-:W-:Y:S01]  /*08c0*/  FFMA R5, R10, R5, R4 ;  /* 0x000000050a057223 */ /* 0x000fe20000000004 */
[C---:B-1----:R-:W-:Y:S01]  /*08d0*/  FFMA R18, R11.reuse, R18, R17 ;  /* 0x000000120b127223 */ /* 0x042fe20000000011 */
[C---:B------:R-:W-:Y:S01]  /*08e0*/  FFMA R9, R11.reuse, R22, R20 ;  /* 0x000000160b097223 */ /* 0x040fe20000000014 */
[C---:B------:R-:W-:Y:S01]  /*08f0*/  FFMA R26, R11.reuse, R26, R25 ;  /* 0x0000001a0b1a7223 */ /* 0x040fe20000000019 */
[----:B------:R-:W-:Y:S01]  /*0900*/  FFMA R6, R11, R6, R5 ;  /* 0x000000060b067223 */ /* 0x000fe20000000005 */
[C---:B--2---:R-:W-:Y:S01]  /*0910*/  FFMA R13, R8.reuse, R19, R18 ;  /* 0x00000013080d7223 */ /* 0x044fe20000000012 */
[C---:B------:R-:W-:Y:S01]  /*0920*/  FFMA R23, R8.reuse, R23, R9 ;  /* 0x0000001708177223 */ /* 0x040fe20000000009 */
[C---:B------:R-:W-:Y:S01]  /*0930*/  FFMA R17, R8.reuse, R27, R26 ;  /* 0x0000001b08117223 */ /* 0x040fe2000000001a */
[----:B------:R-:W-:Y:S01]  /*0940*/  FFMA R19, R8, R7, R6 ;  /* 0x0000000708137223 */ /* 0x000fe20000000006 */
[----:B------:R-:W-:Y:S06]  /*0950*/  BRA.U UP0, `(.L_x_0) ;  /* 0xfffffff900c87547 */ /* 0x000fec000b83ffff */
[----:B------:R-:W0:Y:S01]  /*0960*/  S2R R3, SR_TID.Z ;  /* 0x0000000000037919 */ /* 0x000e220000002300 */
[----:B------:R-:W1:Y:S01]  /*0970*/  LDC.64 R4, c[0x0][0x380] ;  /* 0x0000e000ff047b82 */ /* 0x000e620000000a00 */
[----:B------:R-:W0:Y:S02]  /*0980*/  S2R R6, SR_TID.X ;  /* 0x0000000000067919 */ /* 0x000e240000002100 */
[----:B0-----:R-:W-:-:S05]  /*0990*/  LEA R6, R3, R6, 0x2 ;  /* 0x0000000603067211 */ /* 0x001fca00078e10ff */
[----:B------:R-:W-:-:S04]  /*09a0*/  IMAD R3, R3, 0x2d, R6 ;  /* 0x0000002d03037824 */ /* 0x000fc800078e0206 */
[----:B------:R-:W-:-:S04]  /*09b0*/  IMAD R3, R2, 0x1880, R3 ;  /* 0x0000188002037824 */ /* 0x000fc800078e0203 */
[----:B------:R-:W-:-:S04]  /*09c0*/  IMAD R3, R0, 0x7, R3 ;  /* 0x0000000700037824 */ /* 0x000fc800078e0203 */
[----:B-1----:R-:W-:-:S05]  /*09d0*/  IMAD.WIDE.U32 R2, R3, 0x4, R4 ;  /* 0x0000000403027825 */ /* 0x002fca00078e0004 */
[----:B------:R-:W-:Y:S04]  /*09e0*/  STG.E desc[UR8][R2.64], R23 ;  /* 0x0000001702007986 */ /* 0x000fe8000c101908 */
[----:B------:R-:W-:Y:S04]  /*09f0*/  STG.E desc[UR8][R2.64+0x1880], R13 ;  /* 0x0018800d02007986 */ /* 0x000fe8000c101908 */
[----:B------:R-:W-:Y:S04]  /*0a00*/  STG.E desc[UR8][R2.64+0x3100], R17 ;  /* 0x0031001102007986 */ /* 0x000fe8000c101908 */
[----:B------:R-:W-:Y:S01]  /*0a10*/  STG.E desc[UR8][R2.64+0x4980], R19 ;  /* 0x0049801302007986 */ /* 0x000fe2000c101908 */
[----:B------:R-:W-:Y:S05]  /*0a20*/  EXIT ;  /* 0x000000000000794d */ /* 0x000fea0003800000 */
.L_x_1:
[----:B------:R-:W-:-:S00]  /*0a30*/  BRA `(.L_x_1) ;  /* 0xfffffffc00fc7947 */ /* 0x000fc0000383ffff */
[----:B------:R-:W-:-:S00]  /*0a40*/  NOP ;  /* 0x0000000000007918 */ /* 0x000fc00000000000 */
        /* <DEDUP_REMOVED lines=11> */
.L_x_200:


//--------------------- .text.tvmgen_default_fused_nn_conv2d_add_nn_relu_4_kernel --------------------------
	.section	.text.tvmgen_default_fused_nn_conv2d_add_nn_relu_4_kernel,"ax",@progbits
	.align	128
        .global         tvmgen_default_fused_nn_conv2d_add_nn_relu_4_kernel
        .type           tvmgen_default_fused_nn_conv2d_add_nn_relu_4_kernel,@function
        .size           tvmgen_default_fused_nn_conv2d_add_nn_relu_4_kernel,(.L_x_201 - tvmgen_default_fused_nn_conv2d_add_nn_relu_4_kernel)
        .other          tvmgen_default_fused_nn_conv2d_add_nn_relu_4_kernel,@"STO_CUDA_ENTRY STV_DEFAULT"
tvmgen_default_fused_nn_conv2d_add_nn_relu_4_kernel:
.text.tvmgen_default_fused_nn_conv2d_add_nn_relu_4_kernel:
[----:B------:R-:W-:Y:S01]  /*0000*/  LDC R1, c[0x0][0x37c] ;  /* 0x0000df00ff017b82 */ /* 0x000fe20000000800 */
[----:B------:R-:W0:Y:S07]  /*0010*/  S2R R0, SR_TID.Z ;  /* 0x0000000000007919 */ /* 0x000e2e0000002300 */
[----:B------:R-:W1:Y:S01]  /*0020*/  LDC.64 R4, c[0x0][0x388] ;  /* 0x0000e200ff047b82 */ /* 0x000e620000000a00 */
[----:B------:R-:W-:Y:S01]  /*0030*/  UMOV UR4, 0x400 ;  /* 0x0000040000047882 */ /* 0x000fe20000000000 */
[----:B------:R-:W-:Y:S01]  /*0040*/  HFMA2 R29, -RZ, RZ, 0, 0 ;  /* 0x00000000ff1d7431 */ /* 0x000fe200000001ff */
[----:B------:R-:W2:Y:S01]  /*0050*/  S2R R23, SR_TID.X ;  /* 0x0000000000177919 */ /* 0x000ea20000002100 */
[----:B------:R-:W-:Y:S01]  /*0060*/  UIADD3 UR5, UPT, UPT, UR4, 0x700, URZ ;  /* 0x0000070004057890 */ /* 0x000fe2000fffe0ff */
[----:B------:R-:W-:Y:S01]  /*0070*/  MOV R25, RZ ;  /* 0x000000ff00197202 */ /* 0x000fe20000000f00 */
[----:B------:R-:W3:Y:S01]  /*0080*/  LDCU.64 UR8, c[0x0][0x358] ;  /* 0x00006b00ff0877ac */ /* 0x000ee20008000a00 */
[----:B------:R-:W2:Y:S01]  /*0090*/  S2R R2, SR_CTAID.Y ;  /* 0x0000000000027919 */ /* 0x000ea20000002600 */
[----:B------:R-:W4:Y:S01]  /*00a0*/  S2UR UR6, SR_CgaCtaId ;  /* 0x00000000000679c3 */ /* 0x000f220000008800 */
[----:B------:R-:W-:Y:S01]  /*00b0*/  MOV R27, RZ ;  /* 0x000000ff001b7202 */ /* 0x000fe20000000f00 */
[----:B------:R-:W5:Y:S06]  /*00c0*/  S2R R3, SR_CTAID.Z ;  /* 0x0000000000037919 */ /* 0x000f6c0000002700 */
[----:B------:R-:W3:Y:S01]  /*00d0*/  LDC.64 R6, c[0x0][0x390] ;  /* 0x0000e400ff067b82 */ /* 0x000ee20000000a00 */
[----:B0-----:R-:W-:Y:S01]  /*00e0*/  LOP3.LUT R8, R0, 0x1, RZ, 0xc0, !PT ;  /* 0x0000000100087812 */ /* 0x001fe200078ec0ff */
[----:B----4-:R-:W-:-:S02]  /*00f0*/  ULEA UR5, UR6, UR5, 0x18 ;  /* 0x0000000506057291 */ /* 0x010fc4000f8ec0ff */
[----:B------:R-:W-:Y:S01]  /*0100*/  ULEA UR4, UR6, UR4, 0x18 ;  /* 0x0000000406047291 */ /* 0x000fe2000f8ec0ff */
[----:B------:R-:W-:Y:S02]  /*0110*/  ISETP.NE.U32.AND P0, PT, R8, 0x1, PT ;  /* 0x000000010800780c */ /* 0x000fe40003f05070 */
[----:B------:R-:W-:Y:S01]  /*0120*/  SHF.R.U32.HI R8, RZ, 0x1, R0 ;  /* 0x00000001ff087819 */ /* 0x000fe20000011600 */
[----:B--2---:R-:W-:Y:S01]  /*0130*/  IMAD R9, R2, 0x38, R23 ;  /* 0x0000003802097824 */ /* 0x004fe200078e0217 */
[C---:B------:R-:W-:Y:S02]  /*0140*/  LOP3.LUT R11, R23.reuse, 0x7, RZ, 0xc0, !PT ;  /* 0x00000007170b7812 */ /* 0x040fe400078ec0ff */
[----:B------:R-:W-:Y:S01]  /*0150*/  SHF.L.U32 R10, R23, 0x6, RZ ;  /* 0x00000006170a7819 */ /* 0x000fe200000006ff */
[----:B------:R-:W-:Y:S01]  /*0160*/  IMAD R8, R8, 0x310, R9 ;  /* 0x0000031008087824 */ /* 0x000fe200078e0209 */
[----:B-----5:R-:W-:Y:S02]  /*0170*/  LEA R12, R3, R0, 0x4 ;  /* 0x00000000030c7211 */ /* 0x020fe400078e20ff */
[----:B------:R-:W-:-:S02]  /*0180*/  LOP3.LUT R10, R10, 0x7e00, RZ, 0xc0, !PT ;  /* 0x00007e000a0a7812 */ /* 0x000fc400078ec0ff */
[C---:B------:R-:W-:Y:S02]  /*0190*/  IADD3 R17, PT, PT, R8.reuse, 0x1c, RZ ;  /* 0x0000001c08117810 */ /* 0x040fe40007ffe0ff */
[----:B------:R-:W-:Y:S02]  /*01a0*/  @P0 IADD3 R17, PT, PT, R8, RZ, RZ ;  /* 0x000000ff08110210 */ /* 0x000fe40007ffe0ff */
[----:B------:R-:W-:-:S03]  /*01b0*/  LEA R11, R12, R11, 0xa ;  /* 0x0000000b0c0b7211 */ /* 0x000fc600078e50ff */
[----:B-1----:R-:W-:Y:S01]  /*01c0*/  IMAD.WIDE.U32 R16, R17, 0x4, R4 ;  /* 0x0000000411107825 */ /* 0x002fe200078e0004 */
[----:B------:R-:W-:-:S03]  /*01d0*/  IADD3 R11, PT, PT, R10, R11, RZ ;  /* 0x0000000b0a0b7210 */ /* 0x000fc60007ffe0ff */
[----:B------:R-:W-:Y:S01]  /*01e0*/  IMAD R5, R0, 0x1c, R23 ;  /* 0x0000001c00057824 */ /* 0x000fe200078e0217 */
[----:B------:R-:W-:Y:S01]  /*01f0*/  MOV R20, R16 ;  /* 0x0000001000147202 */ /* 0x000fe20000000f00 */
[----:B---3--:R-:W-:Y:S01]  /*0200*/  IMAD.WIDE.U32 R18, R11, 0x4, R6 ;  /* 0x000000040b127825 */ /* 0x008fe200078e0006 */
[----:B------:R-:W-:-:S03]  /*0210*/  LEA.HI R6, R23, R0, RZ, 0x1c ;  /* 0x0000000017067211 */ /* 0x000fc600078fe0ff */
[----:B------:R-:W-:Y:S01]  /*0220*/  HFMA2 R7, -RZ, RZ, 0, 0 ;  /* 0x00000000ff077431 */ /* 0x000fe200000001ff */
[C---:B------:R-:W-:Y:S01]  /*0230*/  LEA R16, R0.reuse, UR5, 0x5 ;  /* 0x0000000500107c11 */ /* 0x040fe2000f8e28ff */
[----:B------:R-:W-:Y:S01]  /*0240*/  IMAD R21, R0, -0xc, R5 ;  /* 0xfffffff400157824 */ /* 0x000fe200078e0205 */
[----:B------:R-:W-:Y:S02]  /*0250*/  LOP3.LUT P0, RZ, R6, 0x1f0, R23, 0xc8, !PT ;  /* 0x000001f006ff7812 */ /* 0x000fe4000780c817 */
[----:B------:R-:W-:Y:S02]  /*0260*/  LEA R22, R5, UR4, 0x2 ;  /* 0x0000000405167c11 */ /* 0x000fe4000f8e10ff */
[----:B------:R-:W-:Y:S02]  /*0270*/  LEA R24, R21, UR5, 0x2 ;  /* 0x0000000515187c11 */ /* 0x000fe4000f8e10ff */
[----:B------:R-:W-:Y:S01]  /*0280*/  LEA R23, R23, UR4, 0x2 ;  /* 0x0000000417177c11 */ /* 0x000fe2000f8e10ff */
[----:B------:R-:W-:-:S06]  /*0290*/  UMOV UR4, URZ ;  /* 0x000000ff00047c82 */ /* 0x000fcc0008000000 */
.L_x_2:
[----:B------:R-:W-:Y:S01]  /*02a0*/  MOV R5, R17 ;  /* 0x0000001100057202 */ /* 0x000fe20000000f00 */
[----:B------:R0:W2:Y:S01]  /*02b0*/  @!P0 LDG.E.CONSTANT R28, desc[UR8][R18.64] ;  /* 0x00000008121c8981 */ /* 0x0000a2000c1e9900 */
[----:B------:R-:W-:-:S05]  /*02c0*/  MOV R4, R20 ;  /* 0x0000001400047202 */ /* 0x000fca0000000f00 */
[----:B------:R-:W3:Y:S01]  /*02d0*/  LDG.E.CONSTANT R5, desc[UR8][R4.64] ;  /* 0x0000000804057981 */ /* 0x000ee2000c1e9900 */
[----:B------:R-:W-:Y:S01]  /*02e0*/  BAR.SYNC.DEFER_BLOCKING 0x0 ;  /* 0x0000000000007b1d */ /* 0x000fe20000010000 */
[----:B------:R-:W-:-:S04]  /*02f0*/  UIADD3 UR4, UPT, UPT, UR4, 0x1, URZ ;  /* 0x0000000104047890 */ /* 0x000fc8000fffe0ff */
[----:B------:R-:W-:Y:S01]  /*0300*/  UISETP.NE.AND UP0, UPT, UR4, 0x40, UPT ;  /* 0x000000400400788c */ /* 0x000fe2000bf05270 */
[----:B------:R-:W-:Y:S02]  /*0310*/  IADD3 R20, P2, PT, R20, 0x6200, RZ ;  /* 0x0000620014147810 */ /* 0x000fe40007f5e0ff */
[----:B0-----:R-:W-:Y:S02]  /*0320*/  IADD3 R18, P1, PT, R18, 0x20, RZ ;  /* 0x0000002012127810 */ /* 0x001fe40007f3e0ff */
[----:B------:R-:W-:Y:S02]  /*0330*/  IADD3.X R17, PT, PT, RZ, R17, RZ, P2, !PT ;  /* 0x00000011ff117210 */ /* 0x000fe400017fe4ff */
[----:B------:R-:W-:Y:S01]  /*0340*/  IADD3.X R19, PT, PT, RZ, R19, RZ, P1, !PT ;  /* 0x00000013ff137210 */ /* 0x000fe20000ffe4ff */
[----:B---3--:R-:W-:Y:S04]  /*0350*/  STS [R22], R5 ;  /* 0x0000000516007388 */ /* 0x008fe80000000800 */
[----:B--2---:R-:W-:Y:S01]  /*0360*/  @!P0 STS [R24], R28 ;  /* 0x0000001c18008388 */ /* 0x004fe20000000800 */
[----:B------:R-:W-:Y:S06]  /*0370*/  BAR.SYNC.DEFER_BLOCKING 0x0 ;  /* 0x0000000000007b1d */ /* 0x000fec0000010000 */
[----:B------:R-:W-:Y:S04]  /*0380*/  LDS R4, [R23] ;  /* 0x0000000017047984 */ /* 0x000fe80000000800 */
[----:B------:R-:W0:Y:S04]  /*0390*/  LDS.128 R8, [R16] ;  /* 0x0000000010087984 */ /* 0x000e280000000c00 */
[----:B------:R-:W1:Y:S04]  /*03a0*/  LDS R26, [R23+0x70] ;  /* 0x00007000171a7984 */ /* 0x000e680000000800 */
[----:B------:R-:W2:Y:S04]  /*03b0*/  LDS.128 R12, [R16+0x200] ;  /* 0x00020000100c7984 */ /* 0x000ea80000000c00 */
[----:B------:R-:W-:Y:S01]  /*03c0*/  LDS R5, [R23+0x230] ;  /* 0x0002300017057984 */ /* 0x000fe20000000800 */
[----:B0-----:R-:W-:-:S03]  /*03d0*/  FFMA R6, R8, R4, R27 ;  /* 0x0000000408067223 */ /* 0x001fc6000000001b */
[----:B------:R-:W0:Y:S01]  /*03e0*/  LDS R27, [R23+0xe0] ;  /* 0x0000e000171b7984 */ /* 0x000e220000000800 */
[----:B-1----:R-:W-:Y:S01]  /*03f0*/  FFMA R7, R8, R26, R7 ;  /* 0x0000001a08077223 */ /* 0x002fe20000000007 */
[C---:B--2---:R-:W-:Y:S02]  /*0400*/  FFMA R8, R12.reuse, R4, R25 ;  /* 0x000000040c087223 */ /* 0x044fe40000000019 */
[----:B------:R-:W1:Y:S04]  /*0410*/  LDS R4, [R23+0x150] ;  /* 0x0001500017047984 */ /* 0x000e680000000800 */
[----:B------:R-:W2:Y:S01]  /*0420*/  LDS R25, [R23+0x1c0] ;  /* 0x0001c00017197984 */ /* 0x000ea20000000800 */
[----:B------:R-:W-:-:S03]  /*0430*/  FFMA R26, R12, R26, R29 ;  /* 0x0000001a0c1a7223 */ /* 0x000fc6000000001d */
[----:B------:R-:W3:Y:S01]  /*0440*/  LDS R12, [R23+0x2a0] ;  /* 0x0002a000170c7984 */ /* 0x000ee20000000800 */
[C---:B0-----:R-:W-:Y:S01]  /*0450*/  FFMA R6, R27.reuse, R9, R6 ;  /* 0x000000091b067223 */ /* 0x041fe20000000006 */
[----:B------:R-:W-:Y:S02]  /*0460*/  FFMA R27, R27, R13, R8 ;  /* 0x0000000d1b1b7223 */ /* 0x000fe40000000008 */
[----:B------:R-:W0:Y:S01]  /*0470*/  LDS R8, [R23+0x310] ;  /* 0x0003100017087984 */ /* 0x000e220000000800 */
[C---:B-1----:R-:W-:Y:S01]  /*0480*/  FFMA R28, R4.reuse, R9, R7 ;  /* 0x00000009041c7223 */ /* 0x042fe20000000007 */
[----:B------:R-:W-:Y:S02]  /*0490*/  FFMA R4, R4, R13, R26 ;  /* 0x0000000d04047223 */ /* 0x000fe4000000001a */
[----:B------:R-:W-:Y:S01]  /*04a0*/  LDS R13, [R23+0x3f0] ;  /* 0x0003f000170d7984 */ /* 0x000fe20000000800 */
[C---:B--2---:R-:W-:Y:S01]  /*04b0*/  FFMA R26, R25.reuse, R14, R27 ;  /* 0x0000000e191a7223 */ /* 0x044fe2000000001b */
[-C--:B------:R-:W-:Y:S01]  /*04c0*/  FFMA R29, R25, R10.reuse, R6 ;  /* 0x0000000a191d7223 */ /* 0x080fe20000000006 */
[C---:B------:R-:W-:Y:S01]  /*04d0*/  FFMA R9, R5.reuse, R10, R28 ;  /* 0x0000000a05097223 */ /* 0x040fe2000000001c */
[----:B------:R-:W-:Y:S01]  /*04e0*/  FFMA R14, R5, R14, R4 ;  /* 0x0000000e050e7223 */ /* 0x000fe20000000004 */
[----:B------:R-:W-:Y:S04]  /*04f0*/  LDS R25, [R23+0x380] ;  /* 0x0003800017197984 */ /* 0x000fe80000000800 */
[----:B------:R-:W1:Y:S01]  /*0500*/  LDS.128 R4, [R16+0x10] ;  /* 0x0000100010047984 */ /* 0x000e620000000c00 */
[C---:B---3--:R-:W-:Y:S01]  /*0510*/  FFMA R29, R12.reuse, R11, R29 ;  /* 0x0000000b0c1d7223 */ /* 0x048fe2000000001d */
[----:B------:R-:W-:Y:S01]  /*0520*/  FFMA R27, R12, R15, R26 ;  /* 0x0000000f0c1b7223 */ /* 0x000fe2000000001a */
[C---:B0-----:R-:W-:Y:S01]  /*0530*/  FFMA R26, R8.reuse, R11, R9 ;  /* 0x0000000b081a7223 */ /* 0x041fe20000000009 */
[----:B------:R-:W-:-:S02]  /*0540*/  FFMA R12, R8, R15, R14 ;  /* 0x0000000f080c7223 */ /* 0x000fc4000000000e */
[----:B------:R-:W0:Y:S04]  /*0550*/  LDS.128 R8, [R16+0x210] ;  /* 0x0002100010087984 */ /* 0x000e280000000c00 */
[----:B------:R-:W-:Y:S01]  /*0560*/  LDS R15, [R23+0x4d0] ;  /* 0x0004d000170f7984 */ /* 0x000fe20000000800 */
[----:B-1----:R-:W-:-:S03]  /*0570*/  FFMA R14, R4, R25, R29 ;  /* 0x00000019040e7223 */ /* 0x002fc6000000001d */
[----:B------:R-:W1:Y:S01]  /*0580*/  LDS R29, [R23+0x460] ;  /* 0x00046000171d7984 */ /* 0x000e620000000800 */
[----:B------:R-:W-:Y:S01]  /*0590*/  FFMA R4, R4, R13, R26 ;  /* 0x0000000d04047223 */ /* 0x000fe2000000001a */
[C---:B0-----:R-:W-:Y:S01]  /*05a0*/  FFMA R26, R8.reuse, R25, R27 ;  /* 0x00000019081a7223 */ /* 0x041fe2000000001b */
[----:B------:R-:W-:Y:S01]  /*05b0*/  FFMA R12, R8, R13, R12 ;  /* 0x0000000d080c7223 */ /* 0x000fe2000000000c */
[----:B------:R-:W0:Y:S04]  /*05c0*/  LDS R25, [R23+0x5b0] ;  /* 0x0005b00017197984 */ /* 0x000e280000000800 */
[----:B------:R-:W2:Y:S01]  /*05d0*/  LDS R8, [R23+0x540] ;  /* 0x0005400017087984 */ /* 0x000ea20000000800 */
[C---:B-1----:R-:W-:Y:S01]  /*05e0*/  FFMA R13, R29.reuse, R5, R14 ;  /* 0x000000051d0d7223 */ /* 0x042fe2000000000e */
[----:B------:R-:W-:Y:S01]  /*05f0*/  FFMA R29, R29, R9, R26 ;  /* 0x000000091d1d7223 */ /* 0x000fe2000000001a */
[C---:B------:R-:W-:Y:S01]  /*0600*/  FFMA R26, R15.reuse, R5, R4 ;  /* 0x000000050f1a7223 */ /* 0x040fe20000000004 */
[----:B------:R-:W1:Y:S04]  /*0610*/  LDS R14, [R23+0x620] ;  /* 0x00062000170e7984 */ /* 0x000e680000000800 */
[----:B------:R-:W3:Y:S01]  /*0620*/  LDS R4, [R23+0x690] ;  /* 0x0006900017047984 */ /* 0x000ee20000000800 */
[----:B------:R-:W-:Y:S01]  /*0630*/  FFMA R12, R15, R9, R12 ;  /* 0x000000090f0c7223 */ /* 0x000fe2000000000c */
[----:B0-----:R-:W-:-:S03]  /*0640*/  FFMA R5, R25, R6, R26 ;  /* 0x0000000619057223 */ /* 0x001fc6000000001a */
[----:B------:R-:W-:Y:S01]  /*0650*/  FFMA R12, R25, R10, R12 ;  /* 0x0000000a190c7223 */ /* 0x000fe2000000000c */
[C---:B--2---:R-:W-:Y:S01]  /*0660*/  FFMA R13, R8.reuse, R6, R13 ;  /* 0x00000006080d7223 */ /* 0x044fe2000000000d */
[----:B------:R-:W-:-:S03]  /*0670*/  FFMA R8, R8, R10, R29 ;  /* 0x0000000a08087223 */ /* 0x000fc6000000001d */
[C---:B-1----:R-:W-:Y:S01]  /*0680*/  FFMA R27, R14.reuse, R7, R13 ;  /* 0x000000070e1b7223 */ /* 0x042fe2000000000d */
[----:B------:R-:W-:Y:S01]  /*0690*/  FFMA R25, R14, R11, R8 ;  /* 0x0000000b0e197223 */ /* 0x000fe20000000008 */
[C---:B---3--:R-:W-:Y:S01]  /*06a0*/  FFMA R7, R4.reuse, R7, R5 ;  /* 0x0000000704077223 */ /* 0x048fe20000000005 */
[----:B------:R-:W-:Y:S01]  /*06b0*/  FFMA R29, R4, R11, R12 ;  /* 0x0000000b041d7223 */ /* 0x000fe2000000000c */
[----:B------:R-:W-:Y:S06]  /*06c0*/  BRA.U UP0, `(.L_x_2) ;  /* 0xfffffff900f47547 */ /* 0x000fec000b83ffff */
[----:B------:R-:W0:Y:S01]  /*06d0*/  LDC.64 R8, c[0x0][0x398] ;  /* 0x0000e600ff087b82 */ /* 0x000e220000000a00 */
[----:B------:R-:W-:-:S05]  /*06e0*/  LEA R5, R3, R0, 0x5 ;  /* 0x0000000003057211 */ /* 0x000fca00078e28ff */
[----:B0-----:R-:W-:Y:S02]  /*06f0*/  IMAD.WIDE.U32 R8, R5, 0x4, R8 ;  /* 0x0000000405087825 */ /* 0x001fe400078e0008 */
[----:B------:R-:W0:Y:S03]  /*0700*/  LDC.64 R4, c[0x0][0x380] ;  /* 0x0000e000ff047b82 */ /* 0x000e260000000a00 */
[----:B------:R-:W2:Y:S04]  /*0710*/  LDG.E.CONSTANT R6, desc[UR8][R8.64+0x40] ;  /* 0x0000400808067981 */ /* 0x000ea8000c1e9900 */
[----:B------:R-:W3:Y:S01]  /*0720*/  LDG.E.CONSTANT R10, desc[UR8][R8.64] ;  /* 0x00000008080a7981 */ /* 0x000ee2000c1e9900 */
[----:B------:R-:W-:-:S04]  /*0730*/  IMAD R0, R0, 0x300, R21 ;  /* 0x0000030000007824 */ /* 0x000fc800078e0215 */
[----:B------:R-:W-:-:S04]  /*0740*/  IMAD R3, R3, 0x6200, R0 ;  /* 0x0000620003037824 */ /* 0x000fc800078e0200 */
[----:B------:R-:W-:-:S04]  /*0750*/  IMAD R3, R2, 0x38, R3 ;  /* 0x0000003802037824 */ /* 0x000fc800078e0203 */
[----:B0-----:R-:W-:-:S04]  /*0760*/  IMAD.WIDE.U32 R4, R3, 0x4, R4 ;  /* 0x0000000403047825 */ /* 0x001fc800078e0004 */
[--C-:B--2---:R-:W-:Y:S01]  /*0770*/  FADD R25, R25, R6.reuse ;  /* 0x0000000619197221 */ /* 0x104fe20000000000 */
[----:B------:R-:W-:Y:S01]  /*0780*/  FADD R6, R29, R6 ;  /* 0x000000061d067221 */ /* 0x000fe20000000000 */
[--C-:B---3--:R-:W-:Y:S01]  /*0790*/  FADD R27, R27, R10.reuse ;  /* 0x0000000a1b1b7221 */ /* 0x108fe20000000000 */
[----:B------:R-:W-:Y:S02]  /*07a0*/  FADD R7, R7, R10 ;  /* 0x0000000a07077221 */ /* 0x000fe40000000000 */
[----:B------:R-:W-:Y:S02]  /*07b0*/  FMNMX R25, RZ, R25, !PT ;  /* 0x00000019ff197209 */ /* 0x000fe40007800000 */
[----:B------:R-:W-:Y:S02]  /*07c0*/  FMNMX R3, RZ, R6, !PT ;  /* 0x00000006ff037209 */ /* 0x000fe40007800000 */
[----:B------:R-:W-:Y:S02]  /*07d0*/  FMNMX R27, RZ, R27, !PT ;  /* 0x0000001bff1b7209 */ /* 0x000fe40007800000 */
[----:B------:R-:W-:Y:S01]  /*07e0*/  FMNMX R7, RZ, R7, !PT ;  /* 0x00000007ff077209 */ /* 0x000fe20007800000 */
[----:B------:R-:W-:Y:S04]  /*07f0*/  STG.E desc[UR8][R4.64+0xc400], R25 ;  /* 0x00c4001904007986 */ /* 0x000fe8000c101908 */
[----:B------:R-:W-:Y:S04]  /*0800*/  STG.E desc[UR8][R4.64], R27 ;  /* 0x0000001b04007986 */ /* 0x000fe8000c101908 */
[----:B------:R-:W-:Y:S04]  /*0810*/  STG.E desc[UR8][R4.64+0x70], R7 ;  /* 0x0000700704007986 */ /* 0x000fe8000c101908 */
[----:B------:R-:W-:Y:S01]  /*0820*/  STG.E desc[UR8][R4.64+0xc470], R3 ;  /* 0x00c4700304007986 */ /* 0x000fe2000c101908 */
[----:B------:R-:W-:Y:S05]  /*0830*/  EXIT ;  /* 0x000000000000794d */ /* 0x000fea0003800000 */
.L_x_3:
        /* <DEDUP_REMOVED lines=12> */
.L_x_201:


//--------------------- .text.tvmgen_default_fused_nn_contrib_conv2d_winograd_without_weight_transform_add_nn_relu_3_kernel --------------------------
	.section	.text.tvmgen_default_fused_nn_contrib_conv2d_winograd_without_weight_transform_add_nn_relu_3_kernel,"ax",@progbits
	.align	128
        .global         tvmgen_default_fused_nn_contrib_conv2d_winograd_without_weight_transform_add_nn_relu_3_kernel
        .type           tvmgen_default_fused_nn_contrib_conv2d_winograd_without_weight_transform_add_nn_relu_3_kernel,@function
        .size           tvmgen_default_fused_nn_contrib_conv2d_winograd_without_weight_transform_add_nn_relu_3_kernel,(.L_x_202 - tvmgen_default_fused_nn_contrib_conv2d_winograd_without_weight_transform_add_nn_relu_3_kernel)
        .other          tvmgen_default_fused_nn_contrib_conv2d_winograd_without_weight_transform_add_nn_relu_3_kernel,@"STO_CUDA_ENTRY STV_DEFAULT"
tvmgen_default_fused_nn_contrib_conv2d_winograd_without_weight_transform_add_nn_relu_3_kernel:
.text.tvmgen_default_fused_nn_contrib_conv2d_winograd_without_weight_transform_add_nn_relu_3_kernel:
[----:B------:R-:W-:Y:S01]  /*0000*/  LDC R1, c[0x0][0x37c] ;  /* 0x0000df00ff017b82 */ /* 0x000fe20000000800 */
[----:B------:R-:W0:Y:S07]  /*0010*/  S2R R11, SR_TID.X ;  /* 0x00000000000b7919 */ /* 0x000e2e0000002100 */
[----:B------:R-:W1:Y:S01]  /*0020*/  LDC.64 R2, c[0x0][0x388] ;  /* 0x0000e200ff027b82 */ /* 0x000e620000000a00 */
[----:B------:R-:W2:Y:S01]  /*0030*/  LDCU.64 UR4, c[0x0][0x358] ;  /* 0x00006b00ff0477ac */ /* 0x000ea20008000a00 */
[----:B------:R-:W-:Y:S01]  /*0040*/  CS2R R12, SRZ ;  /* 0x00000000000c7805 */ /* 0x000fe2000001ff00 */
[----:B------:R-:W3:Y:S01]  /*0050*/  S2R R0, SR_CTAID.X ;  /* 0x0000000000007919 */ /* 0x000ee20000002500 */
[----:B------:R-:W-:Y:S01]  /*0060*/  HFMA2 R24, -RZ, RZ, 0, 0 ;  /* 0x00000000ff187431 */ /* 0x000fe200000001ff */
[----:B------:R-:W-:-:S02]  /*0070*/  CS2R R14, SRZ ;  /* 0x00000000000e7805 */ /* 0x000fc4000001ff00 */
[C---:B0-----:R-:W-:Y:S02]  /*0080*/  SHF.L.U32 R4, R11.reuse, 0x1, RZ ;  /* 0x000000010b047819 */ /* 0x041fe400000006ff */
[--C-:B------:R-:W-:Y:S02]  /*0090*/  SHF.R.U32.HI R5, RZ, 0x4, R11.reuse ;  /* 0x00000004ff057819 */ /* 0x100fe4000001160b */
[----:B------:R-:W-:Y:S02]  /*00a0*/  LOP3.LUT R6, R4, 0x6, RZ, 0xc0, !PT ;  /* 0x0000000604067812 */ /* 0x000fe400078ec0ff */
[----:B---3--:R-:W-:Y:S02]  /*00b0*/  LEA R5, R0, R5, 0x3 ;  /* 0x0000000500057211 */ /* 0x008fe400078e18ff */
[----:B------:R-:W-:Y:S02]  /*00c0*/  SHF.R.U32.HI R4, RZ, 0x2, R11 ;  /* 0x00000002ff047819 */ /* 0x000fe4000001160b */
[----:B------:R-:W-:Y:S01]  /*00d0*/  LOP3.LUT P1, RZ, R11, 0x3, RZ, 0xc0, !PT ;  /* 0x000000030bff7812 */ /* 0x000fe2000782c0ff */
[----:B------:R-:W-:Y:S01]  /*00e0*/  IMAD R5, R5, 0x31, R6 ;  /* 0x0000003105057824 */ /* 0x000fe200078e0206 */
[----:B------:R-:W-:-:S02]  /*00f0*/  LOP3.LUT R4, R4, 0x3, RZ, 0xc0, !PT ;  /* 0x0000000304047812 */ /* 0x000fc400078ec0ff */
[C---:B------:R-:W-:Y:S02]  /*0100*/  LOP3.LUT P0, R7, R11.reuse, 0xc, RZ, 0xc0, !PT ;  /* 0x0000000c0b077812 */ /* 0x040fe4000780c0ff */
[----:B------:R-:W-:Y:S01]  /*0110*/  LOP3.LUT R6, R11, 0x3, RZ, 0xc0, !PT ;  /* 0x000000030b067812 */ /* 0x000fe200078ec0ff */
[----:B------:R-:W-:Y:S01]  /*0120*/  IMAD R5, R4, 0xe, R5 ;  /* 0x0000000e04057824 */ /* 0x000fe200078e0205 */
[----:B------:R-:W-:Y:S02]  /*0130*/  PLOP3.LUT P0, PT, P0, P1, PT, 0x2f, 0xf2 ;  /* 0x0000000000f2781c */ /* 0x000fe40000702577 */
[----:B------:R-:W-:Y:S02]  /*0140*/  ISETP.NE.AND P4, PT, R7, RZ, PT ;  /* 0x000000ff0700720c */ /* 0x000fe40003f85270 */
[----:B------:R-:W-:Y:S02]  /*0150*/  ISETP.NE.AND P1, PT, R6, 0x3, PT ;  /* 0x000000030600780c */ /* 0x000fe40003f25270 */
[----:B------:R-:W-:-:S02]  /*0160*/  IADD3 R5, PT, PT, R5, -0x8, RZ ;  /* 0xfffffff805057810 */ /* 0x000fc40007ffe0ff */
[----:B------:R-:W-:Y:S02]  /*0170*/  ISETP.EQ.OR P3, PT, R7, RZ, !P1 ;  /* 0x000000ff0700720c */ /* 0x000fe40004f62670 */
[----:B------:R-:W-:Y:S01]  /*0180*/  ISETP.NE.AND P5, PT, R6, RZ, PT ;  /* 0x000000ff0600720c */ /* 0x000fe20003fa5270 */
[----:B-1----:R-:W-:-:S03]  /*0190*/  IMAD.WIDE R2, R5, 0x4, R2 ;  /* 0x0000000405027825 */ /* 0x002fc600078e0202 */
[----:B------:R-:W-:Y:S01]  /*01a0*/  ISETP.EQ.OR P2, PT, R4, 0x3, !P5 ;  /* 0x000000030400780c */ /* 0x000fe20006f42670 */
[----:B------:R-:W-:Y:S01]  /*01b0*/  HFMA2 R20, -RZ, RZ, 0, 0 ;  /* 0x00000000ff147431 */ /* 0x000fe200000001ff */
[----:B------:R-:W-:Y:S01]  /*01c0*/  MOV R10, RZ ;  /* 0x000000ff000a7202 */ /* 0x000fe20000000f00 */
[----:B--2---:R-:W2:Y:S01]  /*01d0*/  @!P0 LDG.E.CONSTANT R16, desc[UR4][R2.64] ;  /* 0x0000000402108981 */ /* 0x004ea2000c1e9900 */
[----:B------:R-:W-:-:S03]  /*01e0*/  CS2R R18, SRZ ;  /* 0x0000000000127805 */ /* 0x000fc6000001ff00 */
[----:B------:R-:W3:Y:S04]  /*01f0*/  @P4 LDG.E.CONSTANT R12, desc[UR4][R2.64+0x4] ;  /* 0x00000404020c4981 */ /* 0x000ee8000c1e9900 */
[----:B------:R-:W4:Y:S04]  /*0200*/  @!P3 LDG.E.CONSTANT R24, desc[UR4][R2.64+0x8] ;  /* 0x000008040218b981 */ /* 0x000f28000c1e9900 */
[----:B------:R-:W5:Y:S04]  /*0210*/  @!P3 LDG.E.CONSTANT R10, desc[UR4][R2.64+0xc] ;  /* 0x00000c04020ab981 */ /* 0x000f68000c1e9900 */
[----:B------:R-:W5:Y:S04]  /*0220*/  @P5 LDG.E.CONSTANT R14, desc[UR4][R2.64+0x1c] ;  /* 0x00001c04020e5981 */ /* 0x000f68000c1e9900 */
[----:B------:R-:W5:Y:S04]  /*0230*/  LDG.E.CONSTANT R8, desc[UR4][R2.64+0x20] ;  /* 0x0000200402087981 */ /* 0x000f68000c1e9900 */
[----:B------:R-:W5:Y:S04]  /*0240*/  @!P2 LDG.E.CONSTANT R18, desc[UR4][R2.64+0x38] ;  /* 0x000038040212a981 */ /* 0x000f68000c1e9900 */
[----:B------:R-:W5:Y:S04]  /*0250*/  @P1 LDG.E.CONSTANT R20, desc[UR4][R2.64+0x24] ;  /* 0x0000240402141981 */ /* 0x000f68000c1e9900 */
[----:B------:R-:W5:Y:S01]  /*0260*/  @P1 LDG.E.CONSTANT R19, desc[UR4][R2.64+0x28] ;  /* 0x0000280402131981 */ /* 0x000f62000c1e9900 */
[----:B------:R-:W-:-:S02]  /*0270*/  ISETP.NE.AND P3, PT, R4, 0x3, PT ;  /* 0x000000030400780c */ /* 0x000fc40003f65270 */
[----:B------:R-:W-:Y:S02]  /*0280*/  ISETP.EQ.OR P1, PT, R4, 0x3, !P1 ;  /* 0x000000030400780c */ /* 0x000fe40004f22670 */
[----:B------:R-:W-:Y:S02]  /*0290*/  CS2R R6, SRZ ;  /* 0x0000000000067805 */ /* 0x000fe4000001ff00 */
[----:B------:R-:W-:Y:S01]  /*02a0*/  MOV R17, RZ ;  /* 0x000000ff00117202 */ /* 0x000fe20000000f00 */
[----:B------:R-:W-:Y:S01]  /*02b0*/  HFMA2 R9, -RZ, RZ, 0, 0 ;  /* 0x00000000ff097431 */ /* 0x000fe200000001ff */
[----:B------:R-:W-:Y:S02]  /*02c0*/  CS2R R4, SRZ ;  /* 0x0000000000047805 */ /* 0x000fe4000001ff00 */
[----:B------:R-:W5:Y:S04]  /*02d0*/  @!P2 LDG.E.CONSTANT R6, desc[UR4][R2.64+0x54] ;  /* 0x000054040206a981 */ /* 0x000f68000c1e9900 */
[----:B------:R-:W5:Y:S04]  /*02e0*/  @P3 LDG.E.CONSTANT R17, desc[UR4][R2.64+0x3c] ;  /* 0x00003c0402113981 */ /* 0x000f68000c1e9900 */
[----:B------:R-:W5:Y:S04]  /*02f0*/  @P3 LDG.E.CONSTANT R13, desc[UR4][R2.64+0x58] ;  /* 0x00005804020d3981 */ /* 0x000f68000c1e9900 */
[----:B------:R-:W5:Y:S04]  /*0300*/  @!P1 LDG.E.CONSTANT R7, desc[UR4][R2.64+0x40] ;  /* 0x0000400402079981 */ /* 0x000f68000c1e9900 */
[----:B------:R-:W5:Y:S04]  /*0310*/  @!P1 LDG.E.CONSTANT R9, desc[UR4][R2.64+0x5c] ;  /* 0x00005c0402099981 */ /* 0x000f68000c1e9900 */
[----:B------:R-:W5:Y:S04]  /*0320*/  @!P1 LDG.E.CONSTANT R5, desc[UR4][R2.64+0x44] ;  /* 0x0000440402059981 */ /* 0x000f68000c1e9900 */
[----:B------:R0:W5:Y:S01]  /*0330*/  @!P1 LDG.E.CONSTANT R4, desc[UR4][R2.64+0x60] ;  /* 0x0000600402049981 */ /* 0x000162000c1e9900 */
[----:B------:R-:W-:-:S04]  /*0340*/  SHF.L.U32 R0, R0, 0x7, RZ ;  /* 0x0000000700007819 */ /* 0x000fc800000006ff */
[----:B------:R-:W-:Y:S01]  /*0350*/  LOP3.LUT R11, R0, R11, RZ, 0xfc, !PT ;  /* 0x0000000b000b7212 */ /* 0x000fe200078efcff */
[----:B--2---:R-:W-:Y:S01]  /*0360*/  @!P0 FADD R15, RZ, R16 ;  /* 0x00000010ff0f8221 */ /* 0x004fe20000000000 */
[--C-:B---3--:R-:W-:Y:S01]  /*0370*/  FADD R23, RZ, R12.reuse ;  /* 0x0000000cff177221 */ /* 0x108fe20000000000 */
[----:B------:R-:W-:Y:S02]  /*0380*/  FADD R21, RZ, -R12 ;  /* 0x8000000cff157221 */ /* 0x000fe40000000000 */
[----:B----4-:R-:W-:Y:S01]  /*0390*/  FADD R15, -R24, R15 ;  /* 0x0000000f180f7221 */ /* 0x010fe20000000100 */
[--C-:B------:R-:W-:Y:S01]  /*03a0*/  FADD R22, R23, R24.reuse ;  /* 0x0000001817167221 */ /* 0x100fe20000000000 */
[C---:B------:R-:W-:Y:S01]  /*03b0*/  FADD R24, R21.reuse, R24 ;  /* 0x0000001815187221 */ /* 0x040fe20000000000 */
[----:B-----5:R-:W-:Y:S01]  /*03c0*/  FADD R0, R21, R10 ;  /* 0x0000000a15007221 */ /* 0x020fe20000000000 */
[--C-:B------:R-:W-:Y:S01]  /*03d0*/  FADD R25, RZ, -R14.reuse ;  /* 0x8000000eff197221 */ /* 0x100fe20000000000 */
[----:B------:R-:W-:Y:S01]  /*03e0*/  FADD R27, RZ, R14 ;  /* 0x0000000eff1b7221 */ /* 0x000fe20000000000 */
[--C-:B0-----:R-:W-:Y:S01]  /*03f0*/  FADD R3, RZ, R8.reuse ;  /* 0x00000008ff037221 */ /* 0x101fe20000000000 */
[----:B------:R-:W-:Y:S01]  /*0400*/  FADD R21, RZ, -R8 ;  /* 0x80000008ff157221 */ /* 0x000fe20000000000 */
[----:B------:R-:W-:Y:S01]  /*0410*/  FADD R26, R15, -R18 ;  /* 0x800000120f1a7221 */ /* 0x000fe20000000000 */
[--C-:B------:R-:W-:Y:S01]  /*0420*/  FADD R27, R27, -R20.reuse ;  /* 0x800000141b1b7221 */ /* 0x100fe20000000000 */
[--C-:B------:R-:W-:Y:S01]  /*0430*/  FADD R25, R25, R20.reuse ;  /* 0x0000001419197221 */ /* 0x100fe20000000000 */
[--C-:B------:R-:W-:Y:S01]  /*0440*/  FADD R12, R3, -R20.reuse ;  /* 0x80000014030c7221 */ /* 0x100fe20000000000 */
[C-C-:B------:R-:W-:Y:S01]  /*0450*/  FADD R10, R21.reuse, R20.reuse ;  /* 0x00000014150a7221 */ /* 0x140fe20000000000 */
[--C-:B------:R-:W-:Y:S01]  /*0460*/  FADD R15, R21, -R20.reuse ;  /* 0x80000014150f7221 */ /* 0x100fe20000000000 */
[C---:B------:R-:W-:Y:S01]  /*0470*/  FADD R20, R3.reuse, R20 ;  /* 0x0000001403147221 */ /* 0x040fe20000000000 */
[----:B------:R-:W-:-:S02]  /*0480*/  FADD R28, R3, -R19 ;  /* 0x80000013031c7221 */ /* 0x000fc40000000000 */
[----:B------:R-:W0:Y:S01]  /*0490*/  LDC.64 R2, c[0x0][0x380] ;  /* 0x0000e000ff027b82 */ /* 0x000e220000000a00 */
[----:B------:R-:W-:Y:S01]  /*04a0*/  FADD R19, R21, R19 ;  /* 0x0000001315137221 */ /* 0x000fe20000000000 */
[--C-:B------:R-:W-:Y:S01]  /*04b0*/  FADD R16, R27, R18.reuse ;  /* 0x000000121b107221 */ /* 0x100fe20000000000 */
[C---:B------:R-:W-:Y:S01]  /*04c0*/  FADD R18, R25.reuse, R18 ;  /* 0x0000001219127221 */ /* 0x040fe20000000000 */
[----:B------:R-:W-:Y:S01]  /*04d0*/  FADD R6, R25, R6 ;  /* 0x0000000619067221 */ /* 0x000fe20000000000 */
[--C-:B------:R-:W-:Y:S01]  /*04e0*/  FADD R14, R12, -R17.reuse ;  /* 0x800000110c0e7221 */ /* 0x100fe20000000000 */
[C-C-:B------:R-:W-:Y:S01]  /*04f0*/  FADD R8, R15.reuse, R17.reuse ;  /* 0x000000110f087221 */ /* 0x140fe20000000000 */
[--C-:B------:R-:W-:Y:S01]  /*0500*/  FADD R24, R24, R17.reuse ;  /* 0x0000001118187221 */ /* 0x100fe20000000000 */
[--C-:B------:R-:W-:Y:S01]  /*0510*/  FADD R22, R22, -R17.reuse ;  /* 0x8000001116167221 */ /* 0x100fe20000000000 */
[----:B------:R-:W-:Y:S01]  /*0520*/  FADD R0, R0, R17 ;  /* 0x0000001100007221 */ /* 0x000fe20000000000 */
[----:B------:R-:W-:Y:S01]  /*0530*/  FADD R12, R12, -R13 ;  /* 0x8000000d0c0c7221 */ /* 0x000fe20000000000 */
[--C-:B------:R-:W-:Y:S01]  /*0540*/  FADD R10, R10, -R17.reuse ;  /* 0x800000110a0a7221 */ /* 0x100fe20000000000 */
[----:B------:R-:W-:Y:S01]  /*0550*/  FADD R20, R20, R17 ;  /* 0x0000001114147221 */ /* 0x000fe20000000000 */
[----:B------:R-:W-:Y:S01]  /*0560*/  FADD R15, R15, R13 ;  /* 0x0000000d0f0f7221 */ /* 0x000fe20000000000 */
[--C-:B------:R-:W-:Y:S01]  /*0570*/  FADD R19, R19, -R17.reuse ;  /* 0x8000001113137221 */ /* 0x100fe20000000000 */
[C---:B------:R-:W-:Y:S01]  /*0580*/  FADD R17, R28.reuse, -R17 ;  /* 0x800000111c117221 */ /* 0x040fe20000000000 */
[----:B------:R-:W-:Y:S01]  /*0590*/  FADD R13, R28, -R13 ;  /* 0x8000000d1c0d7221 */ /* 0x000fe20000000000 */
[--C-:B------:R-:W-:Y:S01]  /*05a0*/  FADD R26, R26, R7.reuse ;  /* 0x000000071a1a7221 */ /* 0x100fe20000000000 */
[--C-:B------:R-:W-:Y:S01]  /*05b0*/  FADD R24, R24, -R7.reuse ;  /* 0x8000000718187221 */ /* 0x100fe20000000000 */
[--C-:B------:R-:W-:Y:S01]  /*05c0*/  FADD R22, R22, -R7.reuse ;  /* 0x8000000716167221 */ /* 0x100fe20000000000 */
[--C-:B------:R-:W-:Y:S01]  /*05d0*/  FADD R21, R18, -R7.reuse ;  /* 0x8000000712157221 */ /* 0x100fe20000000000 */
[--C-:B------:R-:W-:Y:S01]  /*05e0*/  FADD R23, R16, -R7.reuse ;  /* 0x8000000710177221 */ /* 0x100fe20000000000 */
[--C-:B------:R-:W-:Y:S01]  /*05f0*/  FADD R25, R14, R7.reuse ;  /* 0x000000070e197221 */ /* 0x100fe20000000000 */
[--C-:B------:R-:W-:Y:S01]  /*0600*/  FADD R27, R10, R7.reuse ;  /* 0x000000070a1b7221 */ /* 0x100fe20000000000 */
[----:B------:R-:W-:Y:S01]  /*0610*/  FADD R29, R8, R7 ;  /* 0x00000007081d7221 */ /* 0x000fe20000000000 */
[--C-:B------:R-:W-:Y:S01]  /*0620*/  FADD R6, R6, -R9.reuse ;  /* 0x8000000906067221 */ /* 0x100fe20000000000 */
[--C-:B------:R-:W-:Y:S01]  /*0630*/  FADD R12, R12, R9.reuse ;  /* 0x000000090c0c7221 */ /* 0x100fe20000000000 */
[----:B------:R-:W-:Y:S01]  /*0640*/  FADD R15, R15, R9 ;  /* 0x000000090f0f7221 */ /* 0x000fe20000000000 */
[----:B------:R-:W-:Y:S01]  /*0650*/  FADD R7, R20, R7 ;  /* 0x0000000714077221 */ /* 0x000fe20000000000 */
[----:B0-----:R-:W-:-:S04]  /*0660*/  IMAD.WIDE.U32 R2, R11, 0x4, R2 ;  /* 0x000000040b027825 */ /* 0x001fc800078e0002 */
[--C-:B------:R-:W-:Y:S01]  /*0670*/  FADD R9, R0, -R5.reuse ;  /* 0x8000000500097221 */ /* 0x100fe20000000000 */
[--C-:B------:R-:W-:Y:S01]  /*0680*/  FADD R17, R17, R5.reuse ;  /* 0x0000000511117221 */ /* 0x100fe20000000000 */
[----:B------:R-:W-:Y:S01]  /*0690*/  FADD R19, R19, R5 ;  /* 0x0000000513137221 */ /* 0x000fe20000000000 */
[----:B------:R-:W-:Y:S01]  /*06a0*/  FADD R13, R13, R4 ;  /* 0x000000040d0d7221 */ /* 0x000fe20000000000 */
[----:B------:R-:W-:Y:S04]  /*06b0*/  STG.E desc[UR4][R2.64], R26 ;  /* 0x0000001a02007986 */ /* 0x000fe8000c101904 */
        /* <DEDUP_REMOVED lines=14> */
[----:B------:R-:W-:Y:S01]  /*07a0*/  STG.E desc[UR4][R2.64+0x78000], R13 ;  /* 0x0780000d02007986 */ /* 0x000fe2000c101904 */
[----:B------:R-:W-:Y:S05]  /*07b0*/  EXIT ;  /* 0x000000000000794d */ /* 0x000fea0003800000 */
.L_x_4:
        /* <DEDUP_REMOVED lines=12> */
.L_x_202:


//--------------------- .text.tvmgen_default_fused_nn_contrib_conv2d_winograd_without_weight_transform_add_nn_relu_kernel --------------------------
	.section	.text.tvmgen_default_fused_nn_contrib_conv2d_winograd_without_weight_transform_add_nn_relu_kernel,"ax",@progbits
	.align	128
        .global         tvmgen_default_fused_nn_contrib_conv2d_winograd_without_weight_transform_add_nn_relu_kernel
        .type           tvmgen_default_fused_nn_contrib_conv2d_winograd_without_weight_transform_add_nn_relu_kernel,@function
        .size           tvmgen_default_fused_nn_contrib_conv2d_winograd_without_weight_transform_add_nn_relu_kernel,(.L_x_203 - tvmgen_default_fused_nn_contrib_conv2d_winograd_without_weight_transform_add_nn_relu_kernel)
        .other          tvmgen_default_fused_nn_contrib_conv2d_winograd_without_weight_transform_add_nn_relu_kernel,@"STO_CUDA_ENTRY STV_DEFAULT"
tvmgen_default_fused_nn_contrib_conv2d_winograd_without_weight_transform_add_nn_relu_kernel:
.text.tvmgen_default_fused_nn_contrib_conv2d_winograd_without_weight_transform_add_nn_relu_kernel:
[----:B------:R-:W-:Y:S01]  /*0000*/  LDC R1, c[0x0][0x37c] ;  /* 0x0000df00ff017b82 */ /* 0x000fe20000000800 */
[----:B------:R-:W0:Y:S07]  /*0010*/  S2R R35, SR_TID.X ;  /* 0x0000000000237919 */ /* 0x000e2e0000002100 */
[----:B------:R-:W1:Y:S01]  /*0020*/  LDC.64 R4, c[0x0][0x388] ;  /* 0x0000e200ff047b82 */ /* 0x000e620000000a00 */
[----:B------:R-:W2:Y:S01]  /*0030*/  LDCU.64 UR4, c[0x0][0x358] ;  /* 0x00006b00ff0477ac */ /* 0x000ea20008000a00 */
[----:B------:R-:W3:Y:S01]  /*0040*/  S2R R12, SR_CTAID.X ;  /* 0x00000000000c7919 */ /* 0x000ee20000002500 */
[----:B0-----:R-:W-:-:S02]  /*0050*/  SHF.R.U32.HI R3, RZ, 0x1, R35 ;  /* 0x00000001ff037819 */ /* 0x001fc40000011623 */
[C---:B---3--:R-:W-:Y:S02]  /*0060*/  SHF.L.U32 R0, R12.reuse, 0x6, RZ ;  /* 0x000000060c007819 */ /* 0x048fe400000006ff */
[----:B------:R-:W-:Y:S02]  /*0070*/  LEA R35, R12, R35, 0x1 ;  /* 0x000000230c237211 */ /* 0x000fe400078e08ff */
[----:B------:R-:W-:-:S03]  /*0080*/  LOP3.LUT R0, R0, R3, RZ, 0xfc, !PT ;  /* 0x0000000300007212 */ /* 0x000fc600078efcff */
[----:B------:R-:W-:-:S04]  /*0090*/  IMAD.HI.U32 R3, R35, -0x6db6db6d, RZ ;  /* 0x9249249323037827 */ /* 0x000fc800078e00ff */
[----:B------:R-:W-:Y:S01]  /*00a0*/  IMAD.HI.U32 R2, R0, 0x5397829d, RZ ;  /* 0x5397829d00027827 */ /* 0x000fe200078e00ff */
[----:B------:R-:W-:-:S03]  /*00b0*/  SHF.R.U32.HI R6, RZ, 0x3, R3 ;  /* 0x00000003ff067819 */ /* 0x000fc60000011603 */
[----:B------:R-:W-:Y:S01]  /*00c0*/  IMAD.HI.U32 R8, R0, -0x6db6db6d, RZ ;  /* 0x9249249300087827 */ /* 0x000fe200078e00ff */
[----:B------:R-:W-:-:S03]  /*00d0*/  SHF.R.U32.HI R3, RZ, 0x5, R2 ;  /* 0x00000005ff037819 */ /* 0x000fc60000011602 */
[----:B------:R-:W-:Y:S01]  /*00e0*/  IMAD R7, R6, -0xe, R35 ;  /* 0xfffffff206077824 */ /* 0x000fe200078e0223 */
[----:B------:R-:W-:Y:S01]  /*00f0*/  SHF.R.U32.HI R8, RZ, 0x2, R8 ;  /* 0x00000002ff087819 */ /* 0x000fe20000011608 */
[----:B------:R-:W-:-:S03]  /*0100*/  IMAD R6, R3, -0x62, R0 ;  /* 0xffffff9e03067824 */ /* 0x000fc600078e0200 */
[----:B------:R-:W-:Y:S01]  /*0110*/  ISETP.NE.AND P2, PT, R7, RZ, PT ;  /* 0x000000ff0700720c */ /* 0x000fe20003f45270 */
[----:B------:R-:W-:-:S03]  /*0120*/  IMAD R3, R8, 0x38, R7 ;  /* 0x0000003808037824 */ /* 0x000fc600078e0207 */
[C---:B------:R-:W-:Y:S02]  /*0130*/  ISETP.LT.U32.OR P1, PT, R6.reuse, 0x7, !P2 ;  /* 0x000000070600780c */ /* 0x040fe40005721470 */
[----:B------:R-:W-:Y:S02]  /*0140*/  SHF.L.U32 R3, R3, 0x2, RZ ;  /* 0x0000000203037819 */ /* 0x000fe400000006ff */
[----:B------:R-:W-:Y:S01]  /*0150*/  ISETP.GE.U32.AND P4, PT, R6, 0x7, PT ;  /* 0x000000070600780c */ /* 0x000fe20003f86070 */
[----:B------:R-:W-:Y:S02]  /*0160*/  HFMA2 R34, -RZ, RZ, 0, 0 ;  /* 0x00000000ff227431 */ /* 0x000fe400000001ff */
[----:B-1----:R-:W-:Y:S01]  /*0170*/  IMAD.WIDE.U32 R30, R3, 0x4, R4 ;  /* 0x00000004031e7825 */ /* 0x002fe200078e0004 */
[----:B------:R-:W-:-:S03]  /*0180*/  MOV R2, RZ ;  /* 0x000000ff00027202 */ /* 0x000fc60000000f00 */
[----:B------:R-:W-:Y:S01]  /*0190*/  HFMA2 R36, -RZ, RZ, 0, 0 ;  /* 0x00000000ff247431 */ /* 0x000fe200000001ff */
[----:B------:R-:W-:Y:S02]  /*01a0*/  ISETP.GE.U32.AND P0, PT, R7, 0xd, PT ;  /* 0x0000000d0700780c */ /* 0x000fe40003f06070 */
[----:B------:R-:W-:Y:S01]  /*01b0*/  CS2R R32, SRZ ;  /* 0x0000000000207805 */ /* 0x000fe2000001ff00 */
[----:B------:R-:W-:Y:S01]  /*01c0*/  HFMA2 R0, -RZ, RZ, 0, 0 ;  /* 0x00000000ff007431 */ /* 0x000fe200000001ff */
[----:B--2---:R-:W2:Y:S04]  /*01d0*/  @!P1 LDG.E.CONSTANT R8, desc[UR4][R30.64+-0xe4] ;  /* 0xffff1c041e089981 */ /* 0x004ea8000c1e9900 */
[----:B------:R-:W3:Y:S04]  /*01e0*/  @P4 LDG.E.CONSTANT R34, desc[UR4][R30.64+-0xdc] ;  /* 0xffff24041e224981 */ /* 0x000ee8000c1e9900 */
[----:B------:R-:W4:Y:S01]  /*01f0*/  @P4 LDG.E.CONSTANT R2, desc[UR4][R30.64+-0xe0] ;  /* 0xffff20041e024981 */ /* 0x000f22000c1e9900 */
[----:B------:R-:W-:-:S03]  /*0200*/  ISETP.LT.U32.OR P3, PT, R6, 0x7, P0 ;  /* 0x000000070600780c */ /* 0x000fc60000761470 */
[----:B------:R-:W5:Y:S01]  /*0210*/  @P4 LDG.E.CONSTANT R36, desc[UR4][R30.64+-0xd8] ;  /* 0xffff28041e244981 */ /* 0x000f62000c1e9900 */
[----:B------:R-:W-:Y:S01]  /*0220*/  MOV R28, RZ ;  /* 0x000000ff001c7202 */ /* 0x000fe20000000f00 */
[----:B------:R-:W-:Y:S02]  /*0230*/  IMAD.WIDE R4, R3, 0x4, R4 ;  /* 0x0000000403047825 */ /* 0x000fe400078e0204 */
[----:B------:R-:W5:Y:S04]  /*0240*/  @P4 LDG.E.CONSTANT R32, desc[UR4][R30.64+-0xd4] ;  /* 0xffff2c041e204981 */ /* 0x000f68000c1e9900 */
[----:B------:R0:W5:Y:S04]  /*0250*/  LDG.E.CONSTANT R3, desc[UR4][R4.64] ;  /* 0x0000000404037981 */ /* 0x000168000c1e9900 */
[----:B------:R-:W5:Y:S04]  /*0260*/  @!P3 LDG.E.CONSTANT R28, desc[UR4][R30.64+-0xd0] ;  /* 0xffff30041e1cb981 */ /* 0x000f68000c1e9900 */
[----:B------:R-:W5:Y:S04]  /*0270*/  @P2 LDG.E.CONSTANT R0, desc[UR4][R30.64+-0x4] ;  /* 0xfffffc041e002981 */ /* 0x000f68000c1e9900 */
[----:B------:R-:W5:Y:S04]  /*0280*/  LDG.E.CONSTANT R56, desc[UR4][R30.64+0x4] ;  /* 0x000004041e387981 */ /* 0x000f68000c1e9900 */
[----:B------:R-:W5:Y:S01]  /*0290*/  LDG.E.CONSTANT R29, desc[UR4][R30.64+0x8] ;  /* 0x000008041e1d7981 */ /* 0x000f62000c1e9900 */
[----:B------:R-:W-:Y:S01]  /*02a0*/  ISETP.GT.U32.AND P4, PT, R7, 0xc, PT ;  /* 0x0000000c0700780c */ /* 0x000fe20003f84070 */
[----:B------:R-:W-:Y:S01]  /*02b0*/  HFMA2 R55, -RZ, RZ, 0, 0 ;  /* 0x00000000ff377431 */ /* 0x000fe200000001ff */
[----:B------:R-:W-:Y:S01]  /*02c0*/  MOV R38, RZ ;  /* 0x000000ff00267202 */ /* 0x000fe20000000f00 */
[----:B------:R-:W5:Y:S04]  /*02d0*/  LDG.E.CONSTANT R27, desc[UR4][R30.64+0xc] ;  /* 0x00000c041e1b7981 */ /* 0x000f68000c1e9900 */
[----:B------:R-:W5:Y:S04]  /*02e0*/  LDG.E.CONSTANT R26, desc[UR4][R30.64+0xe0] ;  /* 0x0000e0041e1a7981 */ /* 0x000f68000c1e9900 */
[----:B------:R-:W5:Y:S04]  /*02f0*/  @P2 LDG.E.CONSTANT R38, desc[UR4][R30.64+0xdc] ;  /* 0x0000dc041e262981 */ /* 0x000f68000c1e9900 */
[----:B------:R-:W5:Y:S04]  /*0300*/  @!P4 LDG.E.CONSTANT R55, desc[UR4][R30.64+0x10] ;  /* 0x000010041e37c981 */ /* 0x000f68000c1e9900 */
[----:B------:R-:W5:Y:S04]  /*0310*/  LDG.E.CONSTANT R22, desc[UR4][R30.64+0xe4] ;  /* 0x0000e4041e167981 */ /* 0x000f68000c1e9900 */
[----:B------:R-:W5:Y:S04]  /*0320*/  LDG.E.CONSTANT R25, desc[UR4][R30.64+0xe8] ;  /* 0x0000e8041e197981 */ /* 0x000f68000c1e9900 */
[----:B------:R-:W5:Y:S01]  /*0330*/  LDG.E.CONSTANT R24, desc[UR4][R30.64+0xec] ;  /* 0x0000ec041e187981 */ /* 0x000f62000c1e9900 */
[----:B------:R-:W-:Y:S01]  /*0340*/  MOV R13, RZ ;  /* 0x000000ff000d7202 */ /* 0x000fe20000000f00 */
[----:B------:R-:W-:-:S02]  /*0350*/  HFMA2 R7, -RZ, RZ, 0, 0 ;  /* 0x00000000ff077431 */ /* 0x000fc400000001ff */
[----:B------:R-:W5:Y:S04]  /*0360*/  LDG.E.CONSTANT R23, desc[UR4][R30.64+0x1c0] ;  /* 0x0001c0041e177981 */ /* 0x000f68000c1e9900 */
[----:B------:R-:W5:Y:S04]  /*0370*/  @!P4 LDG.E.CONSTANT R13, desc[UR4][R30.64+0xf0] ;  /* 0x0000f0041e0dc981 */ /* 0x000f68000c1e9900 */
[----:B------:R-:W5:Y:S04]  /*0380*/  LDG.E.CONSTANT R10, desc[UR4][R30.64+0x1c4] ;  /* 0x0001c4041e0a7981 */ /* 0x000f68000c1e9900 */
[----:B------:R-:W5:Y:S04]  /*0390*/  @P2 LDG.E.CONSTANT R7, desc[UR4][R30.64+0x1bc] ;  /* 0x0001bc041e072981 */ /* 0x000f68000c1e9900 */
[----:B------:R-:W5:Y:S04]  /*03a0*/  LDG.E.CONSTANT R21, desc[UR4][R30.64+0x1c8] ;  /* 0x0001c8041e157981 */ /* 0x000f68000c1e9900 */
[----:B------:R-:W5:Y:S04]  /*03b0*/  LDG.E.CONSTANT R14, desc[UR4][R30.64+0x1cc] ;  /* 0x0001cc041e0e7981 */ /* 0x000f68000c1e9900 */
[----:B------:R-:W5:Y:S04]  /*03c0*/  LDG.E.CONSTANT R15, desc[UR4][R30.64+0x2a0] ;  /* 0x0002a0041e0f7981 */ /* 0x000f68000c1e9900 */
[----:B------:R-:W5:Y:S04]  /*03d0*/  LDG.E.CONSTANT R9, desc[UR4][R30.64+0x2a4] ;  /* 0x0002a4041e097981 */ /* 0x000f68000c1e9900 */
[----:B------:R-:W5:Y:S04]  /*03e0*/  LDG.E.CONSTANT R20, desc[UR4][R30.64+0x2a8] ;  /* 0x0002a8041e147981 */ /* 0x000f68000c1e9900 */
[----:B------:R-:W5:Y:S01]  /*03f0*/  LDG.E.CONSTANT R17, desc[UR4][R30.64+0x2ac] ;  /* 0x0002ac041e117981 */ /* 0x000f62000c1e9900 */
[----:B------:R-:W-:-:S02]  /*0400*/  ISETP.GT.U32.AND P5, PT, R6, 0x5a, PT ;  /* 0x0000005a0600780c */ /* 0x000fc40003fa4070 */
[----:B------:R-:W-:Y:S01]  /*0410*/  ISETP.GT.U32.OR P3, PT, R6, 0x5a, !P2 ;  /* 0x0000005a0600780c */ /* 0x000fe20005764470 */
[----:B------:R-:W-:Y:S02]  /*0420*/  HFMA2 R11, -RZ, RZ, 0, 0 ;  /* 0x00000000ff0b7431 */ /* 0x000fe400000001ff */
[----:B------:R-:W-:Y:S02]  /*0430*/  HFMA2 R6, -RZ, RZ, 0, 0 ;  /* 0x00000000ff067431 */ /* 0x000fe400000001ff */
[----:B------:R-:W-:Y:S01]  /*0440*/  IMAD R35, R12, 0x7e, R35 ;  /* 0x0000007e0c237824 */ /* 0x000fe200078e0223 */
[----:B------:R-:W-:Y:S02]  /*0450*/  CS2R R18, SRZ ;  /* 0x0000000000127805 */ /* 0x000fe4000001ff00 */
[----:B------:R-:W-:Y:S02]  /*0460*/  MOV R16, RZ ;  /* 0x000000ff00107202 */ /* 0x000fe40000000f00 */
[----:B0-----:R-:W-:-:S02]  /*0470*/  CS2R R4, SRZ ;  /* 0x0000000000047805 */ /* 0x001fc4000001ff00 */
[----:B------:R-:W-:Y:S01]  /*0480*/  MOV R12, RZ ;  /* 0x000000ff000c7202 */ /* 0x000fe20000000f00 */
[----:B------:R-:W5:Y:S04]  /*0490*/  @P2 LDG.E.CONSTANT R11, desc[UR4][R30.64+0x29c] ;  /* 0x00029c041e0b2981 */ /* 0x000f68000c1e9900 */
[----:B------:R-:W5:Y:S04]  /*04a0*/  @!P5 LDG.E.CONSTANT R19, desc[UR4][R30.64+0x380] ;  /* 0x000380041e13d981 */ /* 0x000f68000c1e9900 */
[----:B------:R-:W5:Y:S04]  /*04b0*/  @!P5 LDG.E.CONSTANT R16, desc[UR4][R30.64+0x384] ;  /* 0x000384041e10d981 */ /* 0x000f68000c1e9900 */
[----:B------:R-:W5:Y:S04]  /*04c0*/  @!P5 LDG.E.CONSTANT R18, desc[UR4][R30.64+0x388] ;  /* 0x000388041e12d981 */ /* 0x000f68000c1e9900 */
[----:B------:R-:W5:Y:S04]  /*04d0*/  @!P5 LDG.E.CONSTANT R6, desc[UR4][R30.64+0x38c] ;  /* 0x00038c041e06d981 */ /* 0x000f68000c1e9900 */
[----:B------:R-:W5:Y:S04]  /*04e0*/  @!P4 LDG.E.CONSTANT R12, desc[UR4][R30.64+0x1d0] ;  /* 0x0001d0041e0cc981 */ /* 0x000f68000c1e9900 */
[----:B------:R-:W5:Y:S01]  /*04f0*/  @!P3 LDG.E.CONSTANT R5, desc[UR4][R30.64+0x37c] ;  /* 0x00037c041e05b981 */ /* 0x000f62000c1e9900 */
[----:B--2---:R-:W-:Y:S01]  /*0500*/  @!P1 FADD R33, RZ, R8 ;  /* 0x00000008ff219221 */ /* 0x004fe20000000000 */
[----:B------:R-:W-:-:S02]  /*0510*/  PLOP3.LUT P1, PT, PT, PT, PT, 0x8, 0x80 ;  /* 0x000000000080781c */ /* 0x000fc40003f2e170 */
[----:B------:R-:W-:Y:S01]  /*0520*/  @!P5 PLOP3.LUT P1, PT, P0, PT, PT, 0x8, 0x80 ;  /* 0x000000000080d81c */ /* 0x000fe2000072e170 */
[----:B------:R-:W-:Y:S02]  /*0530*/  HFMA2 R8, -RZ, RZ, 0, 0 ;  /* 0x00000000ff087431 */ /* 0x000fe400000001ff */
[----:B---3--:R-:W-:Y:S01]  /*0540*/  FADD R40, R34, R34 ;  /* 0x0000002222287221 */ /* 0x008fe20000000000 */
[C---:B----4-:R-:W-:Y:S01]  /*0550*/  FFMA R33, R2.reuse, -1.5, R33 ;  /* 0xbfc0000002217823 */ /* 0x050fe20000000021 */
[--C-:B------:R-:W-:Y:S01]  /*0560*/  FADD R39, RZ, -R2.reuse ;  /* 0x80000002ff277221 */ /* 0x100fe20000000000 */
[----:B------:R-:W-:Y:S01]  /*0570*/  FADD R37, RZ, R2 ;  /* 0x00000002ff257221 */ /* 0x000fe20000000000 */
[----:B------:R-:W-:Y:S01]  /*0580*/  FFMA R45, R2, 0.5, RZ ;  /* 0x3f000000022d7823 */ /* 0x000fe200000000ff */
[----:B------:R-:W-:Y:S01]  /*0590*/  FADD R33, R33, -R40 ;  /* 0x8000002821217221 */ /* 0x000fe20000000000 */
[----:B------:R-:W-:Y:S01]  /*05a0*/  FFMA R41, R34, 0.5, R39 ;  /* 0x3f00000022297823 */ /* 0x000fe20000000027 */
[----:B------:R-:W-:Y:S01]  /*05b0*/  FADD R40, R2, R2 ;  /* 0x0000000202287221 */ /* 0x000fe20000000000 */
[C-C-:B------:R-:W-:Y:S01]  /*05c0*/  FFMA R39, R34.reuse, -2.5, R37.reuse ;  /* 0xc020000022277823 */ /* 0x140fe20000000025 */
[----:B------:R-:W-:Y:S01]  /*05d0*/  FFMA R37, R34, -1.5, R37 ;  /* 0xbfc0000022257823 */ /* 0x000fe20000000025 */
[----:B-----5:R-:W-:Y:S01]  /*05e0*/  FADD R2, R36, R36 ;  /* 0x0000002424027221 */ /* 0x020fe20000000000 */
[----:B------:R-:W2:Y:S01]  /*05f0*/  @!P4 LDG.E.CONSTANT R8, desc[UR4][R30.64+0x2b0] ;  /* 0x0002b0041e08c981 */ /* 0x000ea2000c1e9900 */
[----:B------:R-:W-:-:S03]  /*0600*/  FADD R43, RZ, -R40 ;  /* 0x80000028ff2b7221 */ /* 0x000fc60000000000 */
[----:B------:R0:W3:Y:S01]  /*0610*/  @P1 LDG.E.CONSTANT R4, desc[UR4][R30.64+0x390] ;  /* 0x000390041e041981 */ /* 0x0000e2000c1e9900 */
[C---:B------:R-:W-:Y:S01]  /*0620*/  FFMA R39, R36.reuse, 0.5, R39 ;  /* 0x3f00000024277823 */ /* 0x040fe20000000027 */
[--C-:B------:R-:W-:Y:S01]  /*0630*/  FADD R45, R45, -R34.reuse ;  /* 0x800000222d2d7221 */ /* 0x100fe20000000000 */
[----:B------:R-:W-:Y:S01]  /*0640*/  FADD R43, R43, -R34 ;  /* 0x800000222b2b7221 */ /* 0x000fe20000000000 */
[----:B------:R-:W-:Y:S01]  /*0650*/  FFMA R33, R36, 1.5, R33 ;  /* 0x3fc0000024217823 */ /* 0x000fe20000000021 */
[----:B0-----:R-:W-:Y:S01]  /*0660*/  FADD R31, -R2, R37 ;  /* 0x00000025021f7221 */ /* 0x001fe20000000100 */
[----:B------:R-:W-:-:S03]  /*0670*/  FADD R37, R39, R32 ;  /* 0x0000002027257221 */ /* 0x000fc60000000000 */
[----:B------:R-:W-:Y:S01]  /*0680*/  FFMA R31, R32, 1.5, R31 ;  /* 0x3fc00000201f7823 */ /* 0x000fe2000000001f */
[C---:B------:R-:W-:Y:S01]  /*0690*/  FFMA R41, R36.reuse, 2.5, R41 ;  /* 0x4020000024297823 */ /* 0x040fe20000000029 */
[----:B------:R-:W-:Y:S01]  /*06a0*/  FFMA R45, R36, -0.5, R45 ;  /* 0xbf000000242d7823 */ /* 0x000fe2000000002d */
[----:B------:R-:W-:Y:S01]  /*06b0*/  FADD R43, R43, R2 ;  /* 0x000000022b2b7221 */ /* 0x000fe20000000000 */
[----:B------:R-:W-:Y:S01]  /*06c0*/  FADD R39, R31, R28 ;  /* 0x0000001c1f277221 */ /* 0x000fe20000000000 */
[----:B------:R-:W-:Y:S01]  /*06d0*/  FMUL R2, R3, 0.5 ;  /* 0x3f00000003027820 */ /* 0x000fe20000400000 */
[----:B------:R-:W-:Y:S01]  /*06e0*/  FFMA R31, R0, 0.5, RZ ;  /* 0x3f000000001f7823 */ /* 0x000fe200000000ff */
[--C-:B------:R-:W-:Y:S01]  /*06f0*/  FADD R33, R33, R32.reuse ;  /* 0x0000002021217221 */ /* 0x100fe20000000000 */
[--C-:B------:R-:W-:Y:S01]  /*0700*/  FADD R41, R41, R32.reuse ;  /* 0x0000002029297221 */ /* 0x100fe20000000000 */
[--C-:B------:R-:W-:Y:S01]  /*0710*/  FADD R45, R45, R32.reuse ;  /* 0x000000202d2d7221 */ /* 0x100fe20000000000 */
[----:B------:R-:W-:Y:S01]  /*0720*/  FADD R43, R43, R32 ;  /* 0x000000202b2b7221 */ /* 0x000fe20000000000 */
[C---:B------:R-:W-:Y:S01]  /*0730*/  FMUL R28, R3.reuse, 1.5 ;  /* 0x3fc00000031c7820 */ /* 0x040fe20000400000 */
[----:B------:R-:W-:Y:S01]  /*0740*/  FFMA R32, R2, -1.5, R31 ;  /* 0xbfc0000002207823 */ /* 0x000fe2000000001f */
[--C-:B------:R-:W-:Y:S01]  /*0750*/  FADD R65, RZ, R0.reuse ;  /* 0x00000000ff417221 */ /* 0x100fe20000000000 */
[--C-:B------:R-:W-:Y:S01]  /*0760*/  FADD R63, RZ, -R0.reuse ;  /* 0x80000000ff3f7221 */ /* 0x100fe20000000000 */
[----:B------:R-:W-:Y:S01]  /*0770*/  FFMA R31, R0, -1.5, R33 ;  /* 0xbfc00000001f7823 */ /* 0x000fe20000000021 */
[----:B------:R-:W-:Y:S01]  /*0780*/  FMUL R34, R56, 0.5 ;  /* 0x3f00000038227820 */ /* 0x000fe20000400000 */
[C---:B------:R-:W-:Y:S01]  /*0790*/  FFMA R47, R28.reuse, -0.5, R45 ;  /* 0xbf0000001c2f7823 */ /* 0x040fe2000000002d */
[C---:B------:R-:W-:Y:S01]  /*07a0*/  FFMA R45, R28.reuse, 2, R43 ;  /* 0x400000001c2d7823 */ /* 0x040fe2000000002b */
[C---:B------:R-:W-:Y:S01]  /*07b0*/  FADD R65, -R28.reuse, R65 ;  /* 0x000000411c417221 */ /* 0x040fe20000000100 */
[C---:B------:R-:W-:Y:S01]  /*07c0*/  FADD R63, R28.reuse, R63 ;  /* 0x0000003f1c3f7221 */ /* 0x040fe20000000000 */
[C---:B------:R-:W-:Y:S01]  /*07d0*/  FADD R37, -R28.reuse, R37 ;  /* 0x000000251c257221 */ /* 0x040fe20000000100 */
[C---:B------:R-:W-:Y:S01]  /*07e0*/  FADD R49, R28.reuse, R41 ;  /* 0x000000291c317221 */ /* 0x040fe20000000000 */
[C---:B------:R-:W-:Y:S01]  /*07f0*/  FADD R43, -R28.reuse, R39 ;  /* 0x000000271c2b7221 */ /* 0x040fe20000000100 */
[----:B------:R-:W-:Y:S01]  /*0800*/  FFMA R31, R28, 1.5, R31 ;  /* 0x3fc000001c1f7823 */ /* 0x000fe2000000001f */
[----:B------:R-:W-:Y:S01]  /*0810*/  FADD R28, R0, R0 ;  /* 0x00000000001c7221 */ /* 0x000fe20000000000 */
[----:B------:R-:W-:Y:S01]  /*0820*/  FADD R51, R34, R34 ;  /* 0x0000002222337221 */ /* 0x000fe20000000000 */
[--C-:B------:R-:W-:Y:S01]  /*0830*/  FADD R33, RZ, R3.reuse ;  /* 0x00000003ff217221 */ /* 0x100fe20000000000 */
[--C-:B------:R-:W-:Y:S01]  /*0840*/  FADD R41, RZ, -R3.reuse ;  /* 0x80000003ff297221 */ /* 0x100fe20000000000 */
[----:B------:R-:W-:Y:S01]  /*0850*/  FADD R3, R3, R3 ;  /* 0x0000000303037221 */ /* 0x000fe20000000000 */
[----:B------:R-:W-:Y:S01]  /*0860*/  FADD R28, RZ, -R28 ;  /* 0x8000001cff1c7221 */ /* 0x000fe20000000000 */
[----:B------:R-:W-:Y:S01]  /*0870*/  FADD R32, R32, -R51 ;  /* 0x8000003320207221 */ /* 0x000fe20000000000 */
[----:B------:R-:W-:Y:S01]  /*0880*/  FADD R51, R2, R2 ;  /* 0x0000000202337221 */ /* 0x000fe20000000000 */
[--C-:B------:R-:W-:Y:S01]  /*0890*/  FADD R61, RZ, -R3.reuse ;  /* 0x80000003ff3d7221 */ /* 0x100fe20000000000 */
[----:B------:R-:W-:Y:S01]  /*08a0*/  FADD R59, RZ, R3 ;  /* 0x00000003ff3b7221 */ /* 0x000fe20000000000 */
[C---:B------:R-:W-:Y:S01]  /*08b0*/  FFMA R69, R3.reuse, 2, RZ ;  /* 0x4000000003457823 */ /* 0x040fe200000000ff */
[C---:B------:R-:W-:Y:S01]  /*08c0*/  FFMA R67, R3.reuse, 1.5, R28 ;  /* 0x3fc0000003437823 */ /* 0x040fe2000000001c */
[----:B------:R-:W-:Y:S01]  /*08d0*/  FFMA R36, R3, -0.5, RZ ;  /* 0xbf00000003247823 */ /* 0x000fe200000000ff */
[C---:B------:R-:W-:Y:S01]  /*08e0*/  FMUL R0, R56.reuse, 1.5 ;  /* 0x3fc0000038007820 */ /* 0x040fe20000400000 */
[----:B------:R-:W-:Y:S01]  /*08f0*/  FADD R42, R56, R56 ;  /* 0x00000038382a7221 */ /* 0x000fe20000000000 */
[--C-:B------:R-:W-:Y:S01]  /*0900*/  FADD R3, RZ, R2.reuse ;  /* 0x00000002ff037221 */ /* 0x100fe20000000000 */
[----:B------:R-:W-:Y:S01]  /*0910*/  FADD R39, R29, R29 ;  /* 0x0000001d1d277221 */ /* 0x000fe20000000000 */
[----:B------:R-:W-:Y:S01]  /*0920*/  FADD R53, RZ, -R2 ;  /* 0x80000002ff357221 */ /* 0x000fe20000000000 */
[----:B------:R-:W-:Y:S01]  /*0930*/  FFMA R57, R2, 0.5, RZ ;  /* 0x3f00000002397823 */ /* 0x000fe200000000ff */
[----:B------:R-:W-:Y:S01]  /*0940*/  FADD R51, RZ, -R51 ;  /* 0x80000033ff337221 */ /* 0x000fe20000000000 */
[--C-:B------:R-:W-:Y:S01]  /*0950*/  FADD R44, -R0, R33.reuse ;  /* 0x00000021002c7221 */ /* 0x100fe20000000100 */
[C---:B------:R-:W-:Y:S01]  /*0960*/  FFMA R52, R56.reuse, -2.5, R33 ;  /* 0xc020000038347823 */ /* 0x040fe20000000021 */
[--C-:B------:R-:W-:Y:S01]  /*0970*/  FADD R62, R33, -R34.reuse ;  /* 0x80000022213e7221 */ /* 0x100fe20000000000 */
[--C-:B------:R-:W-:Y:S01]  /*0980*/  FADD R46, -R56, R61.reuse ;  /* 0x0000003d382e7221 */ /* 0x100fe20000000100 */
[----:B------:R-:W-:Y:S01]  /*0990*/  FFMA R40, R42, 2.5, R61 ;  /* 0x402000002a287823 */ /* 0x000fe2000000003d */
[--C-:B------:R-:W-:Y:S01]  /*09a0*/  FADD R68, -R56, R3.reuse ;  /* 0x0000000338447221 */ /* 0x100fe20000000100 */
[C-C-:B------:R-:W-:Y:S01]  /*09b0*/  FFMA R50, R34.reuse, -2.5, R3.reuse ;  /* 0xc020000022327823 */ /* 0x140fe20000000003 */
[----:B------:R-:W-:Y:S01]  /*09c0*/  FFMA R58, R34, -1.5, R3 ;  /* 0xbfc00000223a7823 */ /* 0x000fe20000000003 */
[C---:B------:R-:W-:Y:S01]  /*09d0*/  FADD R33, R42.reuse, R69 ;  /* 0x000000452a217221 */ /* 0x040fe20000000000 */
[----:B------:R-:W-:Y:S01]  /*09e0*/  FFMA R61, R42, 1.5, R61 ;  /* 0x3fc000002a3d7823 */ /* 0x000fe2000000003d */
[C---:B------:R-:W-:Y:S01]  /*09f0*/  FFMA R54, R34.reuse, 0.5, R53 ;  /* 0x3f00000022367823 */ /* 0x040fe20000000035 */
[C---:B------:R-:W-:Y:S01]  /*0a00*/  FADD R48, -R34.reuse, R57 ;  /* 0x0000003922307221 */ /* 0x040fe20000000100 */
[----:B------:R-:W-:Y:S01]  /*0a10*/  FADD R30, -R34, R51 ;  /* 0x00000033221e7221 */ /* 0x000fe20000000100 */
[----:B------:R-:W-:Y:S01]  /*0a20*/  FFMA R3, R0, 2.5, R37 ;  /* 0x4020000000037823 */ /* 0x000fe20000000025 */
[----:B------:R-:W-:Y:S01]  /*0a30*/  FADD R2, R39, R39 ;  /* 0x0000002727027221 */ /* 0x000fe20000000000 */
[C---:B------:R-:W-:Y:S01]  /*0a40*/  FFMA R66, R56.reuse, 2.5, R41 ;  /* 0x4020000038427823 */ /* 0x040fe20000000029 */
[----:B------:R-:W-:Y:S01]  /*0a50*/  FADD R60, R56, R59 ;  /* 0x0000003b383c7221 */ /* 0x000fe20000000000 */
[----:B------:R-:W-:Y:S01]  /*0a60*/  FADD R34, R41, R34 ;  /* 0x0000002229227221 */ /* 0x000fe20000000000 */
[----:B------:R-:W-:Y:S01]  /*0a70*/  FMUL R37, R29, 0.5 ;  /* 0x3f0000001d257820 */ /* 0x000fe20000400000 */
[----:B------:R-:W-:Y:S01]  /*0a80*/  FADD R65, R65, -R42 ;  /* 0x8000002a41417221 */ /* 0x000fe20000000000 */
[C---:B------:R-:W-:Y:S01]  /*0a90*/  FADD R63, R42.reuse, R63 ;  /* 0x0000003f2a3f7221 */ /* 0x040fe20000000000 */
[C---:B------:R-:W-:Y:S01]  /*0aa0*/  FADD R36, R42.reuse, R36 ;  /* 0x000000242a247221 */ /* 0x040fe20000000000 */
[----:B------:R-:W-:Y:S01]  /*0ab0*/  FFMA R28, R42, 2, R67 ;  /* 0x400000002a1c7823 */ /* 0x000fe20000000043 */
[----:B------:R-:W-:Y:S01]  /*0ac0*/  FADD R56, R56, R53 ;  /* 0x0000003538387221 */ /* 0x000fe20000000000 */
[----:B------:R-:W-:Y:S01]  /*0ad0*/  FFMA R42, R42, -0.5, R59 ;  /* 0xbf0000002a2a7823 */ /* 0x000fe2000000003b */
[C---:B------:R-:W-:Y:S01]  /*0ae0*/  FADD R64, R0.reuse, R41 ;  /* 0x0000002900407221 */ /* 0x040fe20000000000 */
[C---:B------:R-:W-:Y:S01]  /*0af0*/  FFMA R49, R0.reuse, -0.5, R49 ;  /* 0xbf00000000317823 */ /* 0x040fe20000000031 */
[C---:B------:R-:W-:Y:S01]  /*0b00*/  FADD R47, R0.reuse, R47 ;  /* 0x0000002f002f7221 */ /* 0x040fe20000000000 */
[C---:B------:R-:W-:Y:S01]  /*0b10*/  FADD R45, R0.reuse, R45 ;  /* 0x0000002d002d7221 */ /* 0x040fe20000000000 */
[C---:B------:R-:W-:Y:S01]  /*0b20*/  FFMA R43, R0.reuse, 1.5, R43 ;  /* 0x3fc00000002b7823 */ /* 0x040fe2000000002b */
[----:B------:R-:W-:Y:S01]  /*0b30*/  FFMA R31, R0, 2, R31 ;  /* 0x40000000001f7823 */ /* 0x000fe2000000001f */
[----:B------:R-:W-:Y:S01]  /*0b40*/  FADD R33, R33, -R2 ;  /* 0x8000000221217221 */ /* 0x000fe20000000000 */
[----:B------:R-:W-:Y:S01]  /*0b50*/  FADD R61, R2, R61 ;  /* 0x0000003d023d7221 */ /* 0x000fe20000000000 */
[C---:B------:R-:W-:Y:S01]  /*0b60*/  FFMA R34, R29.reuse, 2.5, R34 ;  /* 0x402000001d227823 */ /* 0x040fe20000000022 */
[C---:B------:R-:W-:Y:S01]  /*0b70*/  FFMA R62, R29.reuse, -2.5, R62 ;  /* 0xc02000001d3e7823 */ /* 0x040fe2000000003e */
[----:B------:R-:W-:Y:S01]  /*0b80*/  FMUL R0, R29, 1.5 ;  /* 0x3fc000001d007820 */ /* 0x000fe20000400000 */
[C---:B------:R-:W-:Y:S01]  /*0b90*/  FFMA R2, R37.reuse, 1.5, R32 ;  /* 0x3fc0000025027823 */ /* 0x040fe20000000020 */
[C---:B------:R-:W-:Y:S01]  /*0ba0*/  FADD R66, -R37.reuse, R66 ;  /* 0x0000004225427221 */ /* 0x040fe20000000100 */
[--C-:B------:R-:W-:Y:S01]  /*0bb0*/  FADD R52, R52, R37.reuse ;  /* 0x0000002534347221 */ /* 0x100fe20000000000 */
[C---:B------:R-:W-:Y:S01]  /*0bc0*/  FADD R68, -R37.reuse, R68 ;  /* 0x0000004425447221 */ /* 0x040fe20000000100 */
[C---:B------:R-:W-:Y:S01]  /*0bd0*/  FADD R32, R37.reuse, R56 ;  /* 0x0000003825207221 */ /* 0x040fe20000000000 */
[C---:B------:R-:W-:Y:S01]  /*0be0*/  FFMA R59, R37.reuse, 2.5, R54 ;  /* 0x40200000253b7823 */ /* 0x040fe20000000036 */
[C---:B------:R-:W-:Y:S01]  /*0bf0*/  FFMA R41, R37.reuse, 0.5, R50 ;  /* 0x3f00000025297823 */ /* 0x040fe20000000032 */
[C---:B------:R-:W-:Y:S01]  /*0c00*/  FFMA R29, R37.reuse, -0.5, R48 ;  /* 0xbf000000251d7823 */ /* 0x040fe20000000030 */
[----:B------:R-:W-:Y:S01]  /*0c10*/  FADD R67, R37, R37 ;  /* 0x0000002525437221 */ /* 0x000fe20000000000 */
[C---:B------:R-:W-:Y:S01]  /*0c20*/  FADD R51, -R39.reuse, R44 ;  /* 0x0000002c27337221 */ /* 0x040fe20000000100 */
[C---:B------:R-:W-:Y:S01]  /*0c30*/  FADD R64, R39.reuse, R64 ;  /* 0x0000004027407221 */ /* 0x040fe20000000000 */
[----:B------:R-:W-:Y:S01]  /*0c40*/  FADD R46, R46, R39 ;  /* 0x000000272e2e7221 */ /* 0x000fe20000000000 */
[C---:B------:R-:W-:Y:S01]  /*0c50*/  FADD R60, -R39.reuse, R60 ;  /* 0x0000003c273c7221 */ /* 0x040fe20000000100 */
[C---:B------:R-:W-:Y:S01]  /*0c60*/  FFMA R57, R39.reuse, -2.5, R42 ;  /* 0xc020000027397823 */ /* 0x040fe2000000002a */
[C---:B------:R-:W-:Y:S01]  /*0c70*/  FFMA R37, R39.reuse, -0.5, R40 ;  /* 0xbf00000027257823 */ /* 0x040fe20000000028 */
[C---:B------:R-:W-:Y:S01]  /*0c80*/  FFMA R53, R39.reuse, 0.5, R36 ;  /* 0x3f00000027357823 */ /* 0x040fe20000000024 */
[----:B------:R-:W-:Y:S01]  /*0c90*/  FFMA R39, R39, -1.5, R28 ;  /* 0xbfc0000027277823 */ /* 0x000fe2000000001c */
[C---:B------:R-:W-:Y:S01]  /*0ca0*/  FADD R28, R0.reuse, R0 ;  /* 0x00000000001c7221 */ /* 0x040fe20000000000 */
[----:B------:R-:W-:Y:S01]  /*0cb0*/  FMUL R54, R27, 1.5 ;  /* 0x3fc000001b367820 */ /* 0x000fe20000400000 */
[----:B------:R-:W-:-:S02]  /*0cc0*/  FFMA R3, R0, -0.5, R3 ;  /* 0xbf00000000037823 */ /* 0x000fc40000000003 */
[----:B------:R-:W-:Y:S01]  /*0cd0*/  FADD R45, R45, -R28 ;  /* 0x8000001c2d2d7221 */ /* 0x000fe20000000000 */
[----:B------:R-:W-:Y:S01]  /*0ce0*/  FADD R43, R28, R43 ;  /* 0x0000002b1c2b7221 */ /* 0x000fe20000000000 */
[----:B------:R-:W-:Y:S01]  /*0cf0*/  FADD R28, R27, R27 ;  /* 0x0000001b1b1c7221 */ /* 0x000fe20000000000 */
[C---:B------:R-:W-:Y:S01]  /*0d00*/  FFMA R49, R0.reuse, -2.5, R49 ;  /* 0xc020000000317823 */ /* 0x040fe20000000031 */
[C---:B------:R-:W-:Y:S01]  /*0d10*/  FFMA R47, R0.reuse, 0.5, R47 ;  /* 0x3f000000002f7823 */ /* 0x040fe2000000002f */
[C---:B------:R-:W-:Y:S01]  /*0d20*/  FFMA R31, R0.reuse, -1.5, R31 ;  /* 0xbfc00000001f7823 */ /* 0x040fe2000000001f */
[C---:B------:R-:W-:Y:S01]  /*0d30*/  FADD R48, -R0.reuse, R63 ;  /* 0x0000003f00307221 */ /* 0x040fe20000000100 */
[----:B------:R-:W-:Y:S01]  /*0d40*/  FADD R50, R0, R65 ;  /* 0x0000004100327221 */ /* 0x000fe20000000000 */
[----:B------:R-:W-:Y:S01]  /*0d50*/  FFMA R44, R54, -1.5, R43 ;  /* 0xbfc00000362c7823 */ /* 0x000fe2000000002b */
[C---:B------:R-:W-:Y:S01]  /*0d60*/  FADD R37, -R28.reuse, R37 ;  /* 0x000000251c257221 */ /* 0x040fe20000000100 */
[C---:B------:R-:W-:Y:S01]  /*0d70*/  FADD R57, -R28.reuse, R57 ;  /* 0x000000391c397221 */ /* 0x040fe20000000100 */
[C---:B------:R-:W-:Y:S01]  /*0d80*/  FADD R33, -R28.reuse, R33 ;  /* 0x000000211c217221 */ /* 0x040fe20000000100 */
[C---:B------:R-:W-:Y:S01]  /*0d90*/  FADD R0, -R28.reuse, R53 ;  /* 0x000000351c007221 */ /* 0x040fe20000000100 */
[----:B------:R-:W-:Y:S01]  /*0da0*/  FFMA R61, R28, -1.5, R61 ;  /* 0xbfc000001c3d7823 */ /* 0x000fe2000000003d */
[----:B------:R-:W-:Y:S01]  /*0db0*/  FADD R39, R39, -R28 ;  /* 0x8000001c27277221 */ /* 0x000fe20000000000 */
[C---:B------:R-:W-:Y:S01]  /*0dc0*/  FADD R42, R54.reuse, R51 ;  /* 0x00000033362a7221 */ /* 0x040fe20000000000 */
[C---:B------:R-:W-:Y:S01]  /*0dd0*/  FADD R3, -R54.reuse, R3 ;  /* 0x0000000336037221 */ /* 0x040fe20000000100 */
[C---:B------:R-:W-:Y:S01]  /*0de0*/  FADD R28, -R54.reuse, R49 ;  /* 0x00000031361c7221 */ /* 0x040fe20000000100 */
[C---:B------:R-:W-:Y:S01]  /*0df0*/  FADD R36, -R54.reuse, R47 ;  /* 0x0000002f36247221 */ /* 0x040fe20000000100 */
[----:B------:R-:W-:Y:S01]  /*0e00*/  FADD R40, -R54, R45 ;  /* 0x0000002d36287221 */ /* 0x000fe20000000100 */
[----:B------:R-:W-:Y:S01]  /*0e10*/  FADD R31, R31, -R54 ;  /* 0x800000361f1f7221 */ /* 0x000fe20000000000 */
[----:B------:R-:W-:Y:S01]  /*0e20*/  FADD R30, R30, R67 ;  /* 0x000000431e1e7221 */ /* 0x000fe20000000000 */
[----:B------:R-:W-:Y:S01]  /*0e30*/  FADD R54, R38, R38 ;  /* 0x0000002626367221 */ /* 0x000fe20000000000 */
[C---:B------:R-:W-:Y:S01]  /*0e40*/  FADD R45, -R27.reuse, R48 ;  /* 0x000000301b2d7221 */ /* 0x040fe20000000100 */
[----:B------:R-:W-:Y:S01]  /*0e50*/  FMUL R51, R27, 0.5 ;  /* 0x3f0000001b337820 */ /* 0x000fe20000400000 */
[----:B------:R-:W-:Y:S01]  /*0e60*/  FADD R47, R26, R26 ;  /* 0x0000001a1a2f7221 */ /* 0x000fe20000000000 */
[----:B------:R-:W-:Y:S01]  /*0e70*/  FFMA R48, R55, -1.5, R44 ;  /* 0xbfc0000037307823 */ /* 0x000fe2000000002c */
[C---:B------:R-:W-:Y:S01]  /*0e80*/  FADD R43, R27.reuse, R50 ;  /* 0x000000321b2b7221 */ /* 0x040fe20000000000 */
[----:B------:R-:W-:Y:S01]  /*0e90*/  FADD R49, R27, R46 ;  /* 0x0000002e1b317221 */ /* 0x000fe20000000000 */
[----:B------:R-:W-:Y:S01]  /*0ea0*/  FADD R46, R31, -R54 ;  /* 0x800000361f2e7221 */ /* 0x000fe20000000000 */
[----:B------:R-:W-:Y:S01]  /*0eb0*/  FADD R50, R51, R30 ;  /* 0x0000001e33327221 */ /* 0x000fe20000000000 */
[----:B------:R-:W-:Y:S01]  /*0ec0*/  FADD R31, R22, R22 ;  /* 0x00000016161f7221 */ /* 0x000fe20000000000 */
[----:B------:R-:W-:Y:S01]  /*0ed0*/  FADD R48, -R47, R48 ;  /* 0x000000302f307221 */ /* 0x000fe20000000100 */
[----:B------:R-:W-:Y:S01]  /*0ee0*/  FADD R58, -R67, R58 ;  /* 0x0000003a433a7221 */ /* 0x000fe20000000100 */
[----:B------:R-:W-:Y:S01]  /*0ef0*/  FFMA R44, R47, 2, R40 ;  /* 0x400000002f2c7823 */ /* 0x000fe20000000028 */
[C---:B------:R-:W-:Y:S01]  /*0f00*/  FMUL R67, R27.reuse, 1.5 ;  /* 0x3fc000001b437820 */ /* 0x040fe20000400000 */
[C---:B------:R-:W-:Y:S01]  /*0f10*/  FADD R66, -R27.reuse, R66 ;  /* 0x000000421b427221 */ /* 0x040fe20000000100 */
[C---:B------:R-:W-:Y:S01]  /*0f20*/  FADD R34, R27.reuse, R34 ;  /* 0x000000221b227221 */ /* 0x040fe20000000000 */
[C---:B------:R-:W-:Y:S01]  /*0f30*/  FADD R52, R27.reuse, R52 ;  /* 0x000000341b347221 */ /* 0x040fe20000000000 */
[C---:B------:R-:W-:Y:S01]  /*0f40*/  FADD R62, -R27.reuse, R62 ;  /* 0x0000003e1b3e7221 */ /* 0x040fe20000000100 */
[C---:B------:R-:W-:Y:S01]  /*0f50*/  FADD R60, -R27.reuse, R60 ;  /* 0x0000003c1b3c7221 */ /* 0x040fe20000000100 */
[C---:B------:R-:W-:Y:S01]  /*0f60*/  FADD R68, R27.reuse, R68 ;  /* 0x000000441b447221 */ /* 0x040fe20000000000 */
[----:B------:R-:W-:Y:S01]  /*0f70*/  FADD R32, -R27, R32 ;  /* 0x000000201b207221 */ /* 0x000fe20000000100 */
[C---:B------:R-:W-:Y:S01]  /*0f80*/  FADD R40, -R47.reuse, R3 ;  /* 0x000000032f287221 */ /* 0x040fe20000000100 */
[----:B------:R-:W-:Y:S01]  /*0f90*/  FADD R27, R47, R50 ;  /* 0x000000322f1b7221 */ /* 0x000fe20000000000 */
[----:B------:R-:W-:Y:S01]  /*0fa0*/  FFMA R50, R31, 1.5, R48 ;  /* 0x3fc000001f327823 */ /* 0x000fe20000000030 */
[----:B------:R-:W-:Y:S01]  /*0fb0*/  FADD R30, R25, R25 ;  /* 0x00000019191e7221 */ /* 0x000fe20000000000 */
[C---:B------:R-:W-:Y:S01]  /*0fc0*/  FADD R33, R47.reuse, R33 ;  /* 0x000000212f217221 */ /* 0x040fe20000000000 */
[C---:B------:R-:W-:Y:S01]  /*0fd0*/  FADD R28, R47.reuse, R28 ;  /* 0x0000001c2f1c7221 */ /* 0x040fe20000000000 */
[C---:B------:R-:W-:Y:S01]  /*0fe0*/  FFMA R48, R47.reuse, -0.5, R36 ;  /* 0xbf0000002f307823 */ /* 0x040fe20000000024 */
[----:B------:R-:W-:Y:S01]  /*0ff0*/  FFMA R46, R47, 1.5, R46 ;  /* 0x3fc000002f2e7823 */ /* 0x000fe2000000002e */
[C---:B------:R-:W-:Y:S01]  /*1000*/  FFMA R47, R31.reuse, 2.5, R40 ;  /* 0x402000001f2f7823 */ /* 0x040fe20000000028 */
[C---:B------:R-:W-:Y:S01]  /*1010*/  FADD R44, R31.reuse, R44 ;  /* 0x0000002c1f2c7221 */ /* 0x040fe20000000000 */
[----:B------:R-:W-:Y:S01]  /*1020*/  FADD R3, R30, R30 ;  /* 0x0000001e1e037221 */ /* 0x000fe20000000000 */
[C---:B------:R-:W-:Y:S01]  /*1030*/  FFMA R63, R31.reuse, -0.5, R28 ;  /* 0xbf0000001f3f7823 */ /* 0x040fe2000000001c */
[C---:B------:R-:W-:Y:S01]  /*1040*/  FADD R65, R31.reuse, R48 ;  /* 0x000000301f417221 */ /* 0x040fe20000000000 */
[----:B------:R-:W-:Y:S01]  /*1050*/  FADD R40, R24, R24 ;  /* 0x0000001818287221 */ /* 0x000fe20000000000 */
[----:B------:R-:W-:Y:S01]  /*1060*/  FFMA R53, R30, -0.5, R47 ;  /* 0xbf0000001e357823 */ /* 0x000fe2000000002f */
[----:B------:R-:W-:Y:S01]  /*1070*/  FFMA R47, R31, 2, R46 ;  /* 0x400000001f2f7823 */ /* 0x000fe2000000002e */
[----:B------:R-:W-:Y:S01]  /*1080*/  FADD R36, R44, -R3 ;  /* 0x800000032c247221 */ /* 0x000fe20000000000 */
[----:B------:R-:W-:Y:S01]  /*1090*/  FADD R3, R3, R50 ;  /* 0x0000003203037221 */ /* 0x000fe20000000000 */
[C---:B------:R-:W-:Y:S01]  /*10a0*/  FFMA R63, R30.reuse, -2.5, R63 ;  /* 0xc02000001e3f7823 */ /* 0x040fe2000000003f */
[----:B------:R-:W-:Y:S01]  /*10b0*/  FFMA R65, R30, 0.5, R65 ;  /* 0x3f0000001e417823 */ /* 0x000fe20000000041 */
[----:B------:R-:W-:Y:S01]  /*10c0*/  FADD R44, -R40, R53 ;  /* 0x00000035282c7221 */ /* 0x000fe20000000100 */
[----:B------:R-:W-:Y:S01]  /*10d0*/  FFMA R53, R30, -1.5, R47 ;  /* 0xbfc000001e357823 */ /* 0x000fe2000000002f */
[----:B------:R-:W-:Y:S01]  /*10e0*/  FMUL R47, R23, 1.5 ;  /* 0x3fc00000172f7820 */ /* 0x000fe20000400000 */
[C---:B------:R-:W-:Y:S01]  /*10f0*/  FADD R46, -R40.reuse, R63 ;  /* 0x0000003f282e7221 */ /* 0x040fe20000000100 */
[C---:B------:R-:W-:Y:S01]  /*1100*/  FADD R28, -R40.reuse, R65 ;  /* 0x00000041281c7221 */ /* 0x040fe20000000100 */
[C---:B------:R-:W-:Y:S01]  /*1110*/  FADD R36, -R40.reuse, R36 ;  /* 0x0000002428247221 */ /* 0x040fe20000000100 */
[----:B------:R-:W-:Y:S01]  /*1120*/  FFMA R48, R40, -1.5, R3 ;  /* 0xbfc0000028307823 */ /* 0x000fe20000000003 */
[----:B------:R-:W-:Y:S01]  /*1130*/  FADD R40, R53, -R40 ;  /* 0x8000002835287221 */ /* 0x000fe20000000000 */
[----:B------:R-:W-:Y:S01]  /*1140*/  FADD R53, R13, R13 ;  /* 0x0000000d0d357221 */ /* 0x000fe20000000000 */
[C---:B------:R-:W-:Y:S01]  /*1150*/  FADD R3, R47.reuse, R47 ;  /* 0x0000002f2f037221 */ /* 0x040fe20000000000 */
[----:B------:R-:W-:Y:S01]  /*1160*/  FADD R63, -R47, R46 ;  /* 0x0000002e2f3f7221 */ /* 0x000fe20000000100 */
[----:B------:R-:W-:Y:S01]  /*1170*/  FMUL R46, R10, 1.5 ;  /* 0x3fc000000a2e7820 */ /* 0x000fe20000400000 */
[----:B------:R-:W-:Y:S01]  /*1180*/  FADD R48, R48, -R53 ;  /* 0x8000003530307221 */ /* 0x000fe20000000000 */
[----:B------:R-:W-:Y:S01]  /*1190*/  FADD R3, R36, -R3 ;  /* 0x8000000324037221 */ /* 0x000fe20000000000 */
[----:B------:R-:W-:Y:S01]  /*11a0*/  FADD R64, -R67, R64 ;  /* 0x0000004043407221 */ /* 0x000fe20000000100 */
[----:B------:R-:W-:Y:S01]  /*11b0*/  FFMA R40, R7, 1.5, R40 ;  /* 0x3fc0000007287823 */ /* 0x000fe20000000028 */
[C---:B------:R-:W-:Y:S01]  /*11c0*/  FADD R67, R47.reuse, R48 ;  /* 0x000000302f437221 */ /* 0x040fe20000000000 */
[C---:B------:R-:W-:Y:S01]  /*11d0*/  FADD R48, -R46.reuse, R3 ;  /* 0x000000032e307221 */ /* 0x040fe20000000100 */
[C---:B------:R-:W-:Y:S01]  /*11e0*/  FADD R53, R47.reuse, R44 ;  /* 0x0000002c2f357221 */ /* 0x040fe20000000000 */
[C---:B------:R-:W-:Y:S01]  /*11f0*/  FADD R3, R46.reuse, R46 ;  /* 0x0000002e2e037221 */ /* 0x040fe20000000000 */
[----:B------:R-:W-:Y:S01]  /*1200*/  FFMA R44, R47, -1.5, R40 ;  /* 0xbfc000002f2c7823 */ /* 0x000fe20000000028 */
[C---:B------:R-:W-:Y:S01]  /*1210*/  FFMA R40, R46.reuse, 0.5, R63 ;  /* 0x3f0000002e287823 */ /* 0x040fe2000000003f */
[----:B------:R-:W-:Y:S01]  /*1220*/  FFMA R36, R46, -2.5, R53 ;  /* 0xc02000002e247823 */ /* 0x000fe20000000035 */
[----:B------:R-:W-:Y:S01]  /*1230*/  FMUL R63, R21, 1.5 ;  /* 0x3fc00000153f7820 */ /* 0x000fe20000400000 */
[----:B------:R-:W-:Y:S01]  /*1240*/  FADD R44, R44, -R3 ;  /* 0x800000032c2c7221 */ /* 0x000fe20000000000 */
[----:B------:R-:W-:Y:S01]  /*1250*/  FADD R53, R2, R51 ;  /* 0x0000003302357221 */ /* 0x000fe20000000000 */
[----:B------:R-:W-:Y:S01]  /*1260*/  FFMA R65, R47, 0.5, R28 ;  /* 0x3f0000002f417823 */ /* 0x000fe2000000001c */
[----:B------:R-:W0:Y:S01]  /*1270*/  LDC.64 R2, c[0x0][0x380] ;  /* 0x0000e000ff027b82 */ /* 0x000e220000000a00 */
[C---:B------:R-:W-:Y:S01]  /*1280*/  FADD R47, R63.reuse, R63 ;  /* 0x0000003f3f2f7221 */ /* 0x040fe20000000000 */
[C---:B------:R-:W-:Y:S01]  /*1290*/  FFMA R50, R46.reuse, -1.5, R67 ;  /* 0xbfc000002e327823 */ /* 0x040fe20000000043 */
[----:B------:R-:W-:Y:S01]  /*12a0*/  FADD R28, -R46, R65 ;  /* 0x000000412e1c7221 */ /* 0x000fe20000000100 */
[----:B------:R-:W-:Y:S01]  /*12b0*/  FFMA R65, R63, 0.5, R36 ;  /* 0x3f0000003f417823 */ /* 0x000fe20000000024 */
[----:B------:R-:W-:Y:S01]  /*12c0*/  FMUL R46, R14, 1.5 ;  /* 0x3fc000000e2e7820 */ /* 0x000fe20000400000 */
[----:B------:R-:W-:Y:S01]  /*12d0*/  FADD R48, R48, R47 ;  /* 0x0000002f30307221 */ /* 0x000fe20000000000 */
[----:B------:R-:W-:-:S02]  /*12e0*/  FADD R47, -R47, R50 ;  /* 0x000000322f2f7221 */ /* 0x000fc40000000100 */
[----:B------:R-:W-:Y:S01]  /*12f0*/  FADD R50, R46, R65 ;  /* 0x000000412e327221 */ /* 0x000fe20000000000 */
[C---:B------:R-:W-:Y:S01]  /*1300*/  FADD R59, R51.reuse, R59 ;  /* 0x0000003b333b7221 */ /* 0x040fe20000000000 */
[C---:B------:R-:W-:Y:S01]  /*1310*/  FADD R41, R51.reuse, R41 ;  /* 0x0000002933297221 */ /* 0x040fe20000000000 */
[C---:B------:R-:W-:Y:S01]  /*1320*/  FADD R29, R51.reuse, R29 ;  /* 0x0000001d331d7221 */ /* 0x040fe20000000000 */
[----:B------:R-:W-:Y:S01]  /*1330*/  FFMA R58, R51, 1.5, R58 ;  /* 0x3fc00000333a7823 */ /* 0x000fe2000000003a */
[C---:B------:R-:W-:Y:S01]  /*1340*/  FFMA R51, R63.reuse, 2.5, R40 ;  /* 0x402000003f337823 */ /* 0x040fe20000000028 */
[----:B------:R-:W-:Y:S01]  /*1350*/  FFMA R40, R63, -0.5, R28 ;  /* 0xbf0000003f287823 */ /* 0x000fe2000000001c */
[----:B------:R-:W-:Y:S01]  /*1360*/  FADD R50, R15, R50 ;  /* 0x000000320f327221 */ /* 0x000fe20000000000 */
[C---:B------:R-:W-:Y:S01]  /*1370*/  FFMA R28, R38.reuse, 0.5, R45 ;  /* 0x3f000000261c7823 */ /* 0x040fe2000000002d */
[--C-:B------:R-:W-:Y:S01]  /*1380*/  FADD R54, R53, -R38.reuse ;  /* 0x8000002635367221 */ /* 0x100fe20000000000 */
[C-C-:B------:R-:W-:Y:S01]  /*1390*/  FFMA R45, R38.reuse, -2.5, R43.reuse ;  /* 0xc0200000262d7823 */ /* 0x140fe2000000002b */
[----:B------:R-:W-:Y:S01]  /*13a0*/  FFMA R36, R38, -1.5, R43 ;  /* 0xbfc0000026247823 */ /* 0x000fe2000000002b */
[----:B------:R-:W-:Y:S01]  /*13b0*/  FADD R38, R39, -R38 ;  /* 0x8000002627267221 */ /* 0x000fe20000000000 */
[C---:B------:R-:W-:Y:S01]  /*13c0*/  FADD R56, R46.reuse, R51 ;  /* 0x000000332e387221 */ /* 0x040fe20000000000 */
[----:B------:R-:W-:Y:S01]  /*13d0*/  FFMA R39, R9, -2.5, R50 ;  /* 0xc020000009277823 */ /* 0x000fe20000000032 */
[----:B------:R-:W-:-:S02]  /*13e0*/  FADD R40, R46, R40 ;  /* 0x000000282e287221 */ /* 0x000fc40000000000 */
[----:B------:R-:W-:Y:S01]  /*13f0*/  FADD R56, -R15, R56 ;  /* 0x000000380f387221 */ /* 0x000fe20000000100 */
[----:B------:R-:W-:Y:S01]  /*1400*/  FFMA R50, R20, 0.5, R39 ;  /* 0x3f00000014327823 */ /* 0x000fe20000000027 */
[----:B------:R-:W-:Y:S01]  /*1410*/  FFMA R44, R63, 1.5, R44 ;  /* 0x3fc000003f2c7823 */ /* 0x000fe2000000002c */
[----:B0-----:R-:W-:-:S04]  /*1420*/  IMAD.WIDE.U32 R2, R35, 0x4, R2 ;  /* 0x0000000423027825 */ /* 0x001fc800078e0002 */
[----:B------:R-:W-:Y:S01]  /*1430*/  FFMA R39, R9, 0.5, R56 ;  /* 0x3f00000009277823 */ /* 0x000fe20000000038 */
[----:B------:R-:W-:Y:S01]  /*1440*/  FADD R35, R17, R50 ;  /* 0x0000003211237221 */ /* 0x000fe20000000000 */
[----:B------:R-:W-:Y:S01]  /*1450*/  FFMA R50, R15, 0.5, R40 ;  /* 0x3f0000000f327823 */ /* 0x000fe20000000028 */
[----:B------:R-:W-:Y:S01]  /*1460*/  FADD R40, R44, R46 ;  /* 0x0000002e2c287221 */ /* 0x000fe20000000000 */
[----:B------:R-:W-:Y:S01]  /*1470*/  FFMA R44, R20, 2.5, R39 ;  /* 0x40200000142c7823 */ /* 0x000fe20000000027 */
[----:B------:R-:W-:Y:S01]  /*1480*/  FMUL R51, R26, 2.5 ;  /* 0x402000001a337820 */ /* 0x000fe20000400000 */
[----:B------:R-:W-:Y:S02]  /*1490*/  FADD R43, -R9, R50 ;  /* 0x00000032092b7221 */ /* 0x000fe40000000100 */
[----:B------:R-:W-:Y:S01]  /*14a0*/  FADD R39, R17, R44 ;  /* 0x0000002c11277221 */ /* 0x000fe20000000000 */
[----:B------:R-:W-:Y:S01]  /*14b0*/  FMUL R50, R22, 2.5 ;  /* 0x4020000016327820 */ /* 0x000fe20000400000 */
[----:B------:R-:W-:Y:S01]  /*14c0*/  FFMA R44, R20, -0.5, R43 ;  /* 0xbf000000142c7823 */ /* 0x000fe2000000002b */
[----:B------:R-:W-:Y:S01]  /*14d0*/  FADD R43, -R51, R52 ;  /* 0x00000034332b7221 */ /* 0x000fe20000000100 */
[----:B------:R-:W-:-:S03]  /*14e0*/  FMUL R56, R25, 2.5 ;  /* 0x4020000019387820 */ /* 0x000fc60000400000 */
[----:B------:R-:W-:Y:S01]  /*14f0*/  FFMA R43, R50, 2.5, R43 ;  /* 0x40200000322b7823 */ /* 0x000fe2000000002b */
[----:B------:R0:W-:Y:S01]  /*1500*/  STG.E desc[UR4][R2.64+0xc400], R35 ;  /* 0x00c4002302007986 */ /* 0x0001e2000c101904 */
[----:B------:R-:W-:Y:S02]  /*1510*/  FADD R63, R17, R44 ;  /* 0x0000002c113f7221 */ /* 0x000fe40000000000 */
[----:B------:R-:W-:Y:S01]  /*1520*/  FFMA R44, R56, -0.5, R43 ;  /* 0xbf000000382c7823 */ /* 0x000fe2000000002b */
[----:B------:R-:W-:Y:S01]  /*1530*/  FMUL R53, R23, 0.5 ;  /* 0x3f00000017357820 */ /* 0x000fe20000400000 */
[----:B0-----:R-:W-:-:S04]  /*1540*/  FMUL R35, R24, 2.5 ;  /* 0x4020000018237820 */ /* 0x001fc80000400000 */
[----:B------:R-:W-:-:S04]  /*1550*/  FADD R44, -R35, R44 ;  /* 0x0000002c232c7221 */ /* 0x000fc80000000100 */
[----:B------:R-:W-:Y:S01]  /*1560*/  FADD R43, R53, R44 ;  /* 0x0000002c352b7221 */ /* 0x000fe20000000000 */
[----:B------:R-:W-:Y:S01]  /*1570*/  FMUL R44, R10, 0.5 ;  /* 0x3f0000000a2c7820 */ /* 0x000fe20000400000 */
[C---:B------:R-:W-:Y:S01]  /*1580*/  FADD R48, R46.reuse, R48 ;  /* 0x000000302e307221 */ /* 0x040fe20000000000 */
[----:B------:R-:W-:Y:S02]  /*1590*/  FFMA R47, R46, 1.5, R47 ;  /* 0x3fc000002e2f7823 */ /* 0x000fe4000000002f */
[----:B------:R-:W-:Y:S01]  /*15a0*/  FFMA R46, R44, -2.5, R43 ;  /* 0xc02000002c2e7823 */ /* 0x000fe2000000002b */
[----:B------:R-:W-:Y:S01]  /*15b0*/  FMUL R43, R21, 0.5 ;  /* 0x3f000000152b7820 */ /* 0x000fe20000400000 */
[----:B------:R0:W-:Y:S03]  /*15c0*/  STG.E desc[UR4][R2.64+0x18800], R39 ;  /* 0x0188002702007986 */ /* 0x0001e6000c101904 */
[----:B0-----:R-:W-:Y:S01]  /*15d0*/  FFMA R39, R43, 0.5, R46 ;  /* 0x3f0000002b277823 */ /* 0x001fe2000000002e */
[----:B------:R-:W-:-:S04]  /*15e0*/  FMUL R46, R14, 0.5 ;  /* 0x3f0000000e2e7820 */ /* 0x000fc80000400000 */
[----:B------:R-:W-:-:S04]  /*15f0*/  FADD R39, R46, R39 ;  /* 0x000000272e277221 */ /* 0x000fc80000000000 */
[----:B------:R-:W-:-:S04]  /*1600*/  FADD R39, R15, R39 ;  /* 0x000000270f277221 */ /* 0x000fc80000000000 */
[----:B------:R-:W-:Y:S01]  /*1610*/  FFMA R39, R9, -2.5, R39 ;  /* 0xc020000009277823 */ /* 0x000fe20000000027 */
[----:B------:R0:W-:Y:S03]  /*1620*/  STG.E desc[UR4][R2.64+0x31000], R63 ;  /* 0x0310003f02007986 */ /* 0x0001e6000c101904 */
[----:B------:R-:W-:-:S04]  /*1630*/  FFMA R39, R20, 0.5, R39 ;  /* 0x3f00000014277823 */ /* 0x000fc80000000027 */
[----:B------:R-:W-:Y:S01]  /*1640*/  FADD R39, R17, R39 ;  /* 0x0000002711277221 */ /* 0x000fe20000000000 */
[----:B0-----:R-:W-:-:S04]  /*1650*/  FADD R63, R51, R34 ;  /* 0x00000022333f7221 */ /* 0x001fc80000000000 */
[----:B------:R0:W-:Y:S01]  /*1660*/  STG.E desc[UR4][R2.64+0x55c00], R39 ;  /* 0x055c002702007986 */ /* 0x0001e2000c101904 */
[----:B------:R-:W-:-:S04]  /*1670*/  FFMA R63, R50, -0.5, R63 ;  /* 0xbf000000323f7823 */ /* 0x000fc8000000003f */
[----:B------:R-:W-:Y:S01]  /*1680*/  FFMA R63, R56, -2.5, R63 ;  /* 0xc0200000383f7823 */ /* 0x000fe2000000003f */
[----:B0-----:R-:W-:-:S03]  /*1690*/  FFMA R39, R51, -0.5, R68 ;  /* 0xbf00000033277823 */ /* 0x001fc60000000044 */
[----:B------:R-:W-:Y:S01]  /*16a0*/  FADD R63, -R35, R63 ;  /* 0x0000003f233f7221 */ /* 0x000fe20000000100 */
[----:B------:R-:W-:-:S03]  /*16b0*/  FADD R39, R50, R39 ;  /* 0x0000002732277221 */ /* 0x000fc60000000000 */
[----:B------:R-:W-:Y:S01]  /*16c0*/  FADD R63, -R53, R63 ;  /* 0x0000003f353f7221 */ /* 0x000fe20000000100 */
[----:B------:R-:W-:-:S03]  /*16d0*/  FFMA R39, R56, 0.5, R39 ;  /* 0x3f00000038277823 */ /* 0x000fc60000000027 */
[----:B------:R-:W-:Y:S01]  /*16e0*/  FFMA R63, R44, 0.5, R63 ;  /* 0x3f0000002c3f7823 */ /* 0x000fe2000000003f */
[----:B------:R-:W-:-:S03]  /*16f0*/  FADD R39, -R35, R39 ;  /* 0x0000002723277221 */ /* 0x000fc60000000100 */
[----:B------:R-:W-:Y:S01]  /*1700*/  FFMA R63, R43, 2.5, R63 ;  /* 0x402000002b3f7823 */ /* 0x000fe2000000003f */
[----:B------:R-:W-:-:S03]  /*1710*/  FFMA R39, R53, 0.5, R39 ;  /* 0x3f00000035277823 */ /* 0x000fc60000000027 */
[----:B------:R-:W-:Y:S01]  /*1720*/  FADD R63, R46, R63 ;  /* 0x0000003f2e3f7221 */ /* 0x000fe20000000000 */
[----:B------:R-:W-:-:S03]  /*1730*/  FADD R39, -R44, R39 ;  /* 0x000000272c277221 */ /* 0x000fc60000000100 */
[----:B------:R-:W-:Y:S01]  /*1740*/  FADD R63, -R15, R63 ;  /* 0x0000003f0f3f7221 */ /* 0x000fe20000000100 */
[----:B------:R-:W-:-:S03]  /*1750*/  FFMA R39, R43, -0.5, R39 ;  /* 0xbf0000002b277823 */ /* 0x000fc60000000027 */
[----:B------:R-:W-:Y:S01]  /*1760*/  FFMA R63, R9, 0.5, R63 ;  /* 0x3f000000093f7823 */ /* 0x000fe2000000003f */
[----:B------:R-:W-:-:S03]  /*1770*/  FADD R39, R46, R39 ;  /* 0x000000272e277221 */ /* 0x000fc60000000000 */
[----:B------:R-:W-:Y:S01]  /*1780*/  FFMA R63, R20, 2.5, R63 ;  /* 0x40200000143f7823 */ /* 0x000fe2000000003f */
[----:B------:R-:W-:-:S03]  /*1790*/  FFMA R39, R15, 0.5, R39 ;  /* 0x3f0000000f277823 */ /* 0x000fc60000000027 */
[----:B------:R-:W-:Y:S01]  /*17a0*/  FADD R63, R17, R63 ;  /* 0x0000003f113f7221 */ /* 0x000fe20000000000 */
[----:B------:R-:W-:-:S04]  /*17b0*/  FADD R39, -R9, R39 ;  /* 0x0000002709277221 */ /* 0x000fc80000000100 */
[----:B------:R-:W-:Y:S01]  /*17c0*/  FFMA R39, R20, -0.5, R39 ;  /* 0xbf00000014277823 */ /* 0x000fe20000000027 */
[----:B------:R0:W-:Y:S01]  /*17d0*/  STG.E desc[UR4][R2.64+0x62000], R63 ;  /* 0x0620003f02007986 */ /* 0x0001e2000c101904 */
[C---:B------:R-:W-:Y:S01]  /*17e0*/  FADD R65, -R26.reuse, R37 ;  /* 0x000000251a417221 */ /* 0x040fe20000000100 */
[C---:B------:R-:W-:Y:S01]  /*17f0*/  FFMA R45, R51.reuse, 1.5, R45 ;  /* 0x3fc00000332d7823 */ /* 0x040fe2000000002d */
[----:B------:R-:W-:Y:S01]  /*1800*/  FFMA R37, R51, 2, R49 ;  /* 0x4000000033257823 */ /* 0x000fe20000000031 */
[----:B------:R-:W-:Y:S01]  /*1810*/  FADD R67, -R26, R41 ;  /* 0x000000291a437221 */ /* 0x000fe20000000100 */
[----:B0-----:R-:W-:Y:S01]  /*1820*/  FADD R63, R17, R39 ;  /* 0x00000027113f7221 */ /* 0x001fe20000000000 */
[----:B------:R-:W-:Y:S01]  /*1830*/  FADD R39, R42, R55 ;  /* 0x000000372a277221 */ /* 0x000fe20000000000 */
[----:B------:R-:W-:-:S03]  /*1840*/  FADD R41, R50, R65 ;  /* 0x0000004132297221 */ /* 0x000fc60000000000 */
[----:B------:R-:W-:Y:S01]  /*1850*/  FADD R51, -R51, R39 ;  /* 0x0000002733337221 */ /* 0x000fe20000000100 */
[----:B------:R0:W-:Y:S01]  /*1860*/  STG.E desc[UR4][R2.64+0x7a800], R63 ;  /* 0x07a8003f02007986 */ /* 0x0001e2000c101904 */
[C---:B------:R-:W-:Y:S02]  /*1870*/  FADD R42, R50.reuse, R37 ;  /* 0x00000025322a7221 */ /* 0x040fe40000000000 */
[----:B------:R-:W-:Y:S01]  /*1880*/  FFMA R65, R50, 1.5, R51 ;  /* 0x3fc0000032417823 */ /* 0x000fe20000000033 */
[----:B------:R-:W-:Y:S01]  /*1890*/  FADD R51, R56, R56 ;  /* 0x0000003838337221 */ /* 0x000fe20000000000 */
[C---:B------:R-:W-:Y:S01]  /*18a0*/  FADD R37, R50.reuse, R67 ;  /* 0x0000004332257221 */ /* 0x040fe20000000000 */
[----:B------:R-:W-:Y:S02]  /*18b0*/  FFMA R45, R50, 2, R45 ;  /* 0x40000000322d7823 */ /* 0x000fe4000000002d */
[----:B------:R-:W-:Y:S01]  /*18c0*/  FADD R42, R42, -R51 ;  /* 0x800000332a2a7221 */ /* 0x000fe20000000000 */
[----:B------:R-:W-:Y:S01]  /*18d0*/  FADD R50, R51, R65 ;  /* 0x0000004133327221 */ /* 0x000fe20000000000 */
[----:B0-----:R-:W-:-:S04]  /*18e0*/  FMUL R63, R26, 1.5 ;  /* 0x3fc000001a3f7820 */ /* 0x001fc80000400000 */
[----:B------:R-:W-:Y:S01]  /*18f0*/  FFMA R51, R63, -0.5, R68 ;  /* 0xbf0000003f337823 */ /* 0x000fe20000000044 */
[----:B------:R-:W-:Y:S01]  /*1900*/  FADD R68, R55, R55 ;  /* 0x0000003737447221 */ /* 0x000fe20000000000 */
[--C-:B------:R-:W-:Y:S01]  /*1910*/  FADD R52, R52, -R63.reuse ;  /* 0x8000003f34347221 */ /* 0x100fe20000000000 */
[----:B------:R-:W-:Y:S01]  /*1920*/  FADD R34, R34, R63 ;  /* 0x0000003f22227221 */ /* 0x000fe20000000000 */
[----:B------:R-:W-:Y:S01]  /*1930*/  FFMA R49, R63, 2, R49 ;  /* 0x400000003f317823 */ /* 0x000fe20000000031 */
[--C-:B------:R-:W-:Y:S01]  /*1940*/  FADD R39, R39, -R63.reuse ;  /* 0x8000003f27277221 */ /* 0x100fe20000000000 */
[C---:B------:R-:W-:Y:S01]  /*1950*/  FADD R54, R63.reuse, R54 ;  /* 0x000000363f367221 */ /* 0x040fe20000000000 */
[----:B------:R-:W-:Y:S01]  /*1960*/  FFMA R36, R63, 1.5, R36 ;  /* 0x3fc000003f247823 */ /* 0x000fe20000000024 */
[----:B------:R-:W-:Y:S01]  /*1970*/  FADD R38, R38, R63 ;  /* 0x0000003f26267221 */ /* 0x000fe20000000000 */
[----:B------:R-:W-:Y:S01]  /*1980*/  FFMA R63, R55, 0.5, R58 ;  /* 0x3f000000373f7823 */ /* 0x000fe2000000003a */
[----:B------:R-:W-:Y:S01]  /*1990*/  FADD R61, R61, -R68 ;  /* 0x800000443d3d7221 */ /* 0x000fe20000000000 */
[C---:B------:R-:W-:Y:S01]  /*19a0*/  FADD R58, R26.reuse, R59 ;  /* 0x0000003b1a3a7221 */ /* 0x040fe20000000000 */
[----:B------:R-:W-:Y:S01]  /*19b0*/  FMUL R59, R26, 0.5 ;  /* 0x3f0000001a3b7820 */ /* 0x000fe20000400000 */
[----:B------:R-:W-:Y:S01]  /*19c0*/  FADD R64, R64, -R55 ;  /* 0x8000003740407221 */ /* 0x000fe20000000000 */
[----:B------:R-:W-:-:S02]  /*19d0*/  FADD R55, -R26, R61 ;  /* 0x0000003d1a377221 */ /* 0x000fc40000000100 */
[C---:B------:R-:W-:Y:S01]  /*19e0*/  FADD R61, R59.reuse, R59 ;  /* 0x0000003b3b3d7221 */ /* 0x040fe20000000000 */
[C---:B------:R-:W-:Y:S01]  /*19f0*/  FADD R57, R26.reuse, R57 ;  /* 0x000000391a397221 */ /* 0x040fe20000000000 */
[----:B------:R-:W-:Y:S01]  /*1a00*/  FADD R26, -R26, R63 ;  /* 0x0000003f1a1a7221 */ /* 0x000fe20000000100 */
[C---:B------:R-:W-:Y:S01]  /*1a10*/  FADD R62, -R59.reuse, R62 ;  /* 0x0000003e3b3e7221 */ /* 0x040fe20000000100 */
[----:B------:R-:W-:Y:S01]  /*1a20*/  FADD R60, R60, -R61 ;  /* 0x8000003d3c3c7221 */ /* 0x000fe20000000000 */
[C---:B------:R-:W-:Y:S01]  /*1a30*/  FADD R61, R59.reuse, R66 ;  /* 0x000000423b3d7221 */ /* 0x040fe20000000000 */
[C---:B------:R-:W-:Y:S01]  /*1a40*/  FFMA R32, R59.reuse, 0.5, R32 ;  /* 0x3f0000003b207823 */ /* 0x040fe20000000020 */
[C---:B------:R-:W-:Y:S01]  /*1a50*/  FADD R64, R59.reuse, R64 ;  /* 0x000000403b407221 */ /* 0x040fe20000000000 */
[C---:B------:R-:W-:Y:S01]  /*1a60*/  FADD R63, -R59.reuse, R0 ;  /* 0x000000003b3f7221 */ /* 0x040fe20000000100 */
[C---:B------:R-:W-:Y:S01]  /*1a70*/  FADD R29, -R59.reuse, R29 ;  /* 0x0000001d3b1d7221 */ /* 0x040fe20000000100 */
[----:B------:R-:W-:Y:S01]  /*1a80*/  FFMA R28, R59, -1.5, R28 ;  /* 0xbfc000003b1c7823 */ /* 0x000fe2000000001c */
[----:B------:R-:W-:Y:S01]  /*1a90*/  FMUL R59, R22, 0.5 ;  /* 0x3f000000163b7820 */ /* 0x000fe20000400000 */
[C---:B------:R-:W-:Y:S01]  /*1aa0*/  FMUL R0, R25.reuse, 0.5 ;  /* 0x3f00000019007820 */ /* 0x040fe20000400000 */
[----:B------:R-:W-:-:S02]  /*1ab0*/  FMUL R25, R25, 1.5 ;  /* 0x3fc0000019197820 */ /* 0x000fc40000400000 */
[C---:B------:R-:W-:Y:S01]  /*1ac0*/  FFMA R61, R59.reuse, -2.5, R61 ;  /* 0xc02000003b3d7823 */ /* 0x040fe2000000003d */
[C---:B------:R-:W-:Y:S01]  /*1ad0*/  FFMA R62, R59.reuse, 0.5, R62 ;  /* 0x3f0000003b3e7823 */ /* 0x040fe2000000003e */
[C---:B------:R-:W-:Y:S01]  /*1ae0*/  FADD R60, -R59.reuse, R60 ;  /* 0x0000003c3b3c7221 */ /* 0x040fe20000000100 */
[C---:B------:R-:W-:Y:S01]  /*1af0*/  FADD R32, -R59.reuse, R32 ;  /* 0x000000203b207221 */ /* 0x040fe20000000100 */
[C---:B------:R-:W-:Y:S01]  /*1b00*/  FFMA R64, R59.reuse, -1.5, R64 ;  /* 0xbfc000003b407823 */ /* 0x040fe20000000040 */
[C---:B------:R-:W-:Y:S01]  /*1b10*/  FADD R57, -R59.reuse, R57 ;  /* 0x000000393b397221 */ /* 0x040fe20000000100 */
[C---:B------:R-:W-:Y:S01]  /*1b20*/  FADD R65, -R59.reuse, R58 ;  /* 0x0000003a3b417221 */ /* 0x040fe20000000100 */
[----:B------:R-:W-:Y:S01]  /*1b30*/  FADD R67, R59, R59 ;  /* 0x0000003b3b437221 */ /* 0x000fe20000000000 */
[C---:B------:R-:W-:Y:S01]  /*1b40*/  FMUL R59, R22.reuse, 1.5 ;  /* 0x3fc00000163b7820 */ /* 0x040fe20000400000 */
[C---:B------:R-:W-:Y:S01]  /*1b50*/  FADD R33, R22.reuse, R33 ;  /* 0x0000002116217221 */ /* 0x040fe20000000000 */
[C---:B------:R-:W-:Y:S01]  /*1b60*/  FADD R63, R22.reuse, R63 ;  /* 0x0000003f163f7221 */ /* 0x040fe20000000000 */
[C---:B------:R-:W-:Y:S01]  /*1b70*/  FADD R29, R22.reuse, R29 ;  /* 0x0000001d161d7221 */ /* 0x040fe20000000000 */
[----:B------:R-:W-:Y:S01]  /*1b80*/  FADD R27, R22, R27 ;  /* 0x0000001b161b7221 */ /* 0x000fe20000000000 */
[----:B------:R-:W-:Y:S01]  /*1b90*/  FADD R28, R28, -R67 ;  /* 0x800000431c1c7221 */ /* 0x000fe20000000000 */
[----:B------:R-:W-:Y:S01]  /*1ba0*/  FFMA R39, R59, 1.5, R39 ;  /* 0x3fc000003b277823 */ /* 0x000fe20000000027 */
[C---:B------:R-:W-:Y:S01]  /*1bb0*/  FADD R54, R31.reuse, R54 ;  /* 0x000000361f367221 */ /* 0x040fe20000000000 */
[----:B------:R-:W-:Y:S01]  /*1bc0*/  FADD R38, R31, R38 ;  /* 0x000000261f267221 */ /* 0x000fe20000000000 */
[----:B------:R-:W-:Y:S01]  /*1bd0*/  FADD R22, R25, R25 ;  /* 0x0000001919167221 */ /* 0x000fe20000000000 */
[----:B------:R-:W-:Y:S01]  /*1be0*/  FADD R55, R55, R59 ;  /* 0x0000003b37377221 */ /* 0x000fe20000000000 */
[C---:B------:R-:W-:Y:S01]  /*1bf0*/  FFMA R36, R59.reuse, 2, R36 ;  /* 0x400000003b247823 */ /* 0x040fe20000000024 */
[C---:B------:R-:W-:Y:S01]  /*1c00*/  FADD R31, R0.reuse, R0 ;  /* 0x00000000001f7221 */ /* 0x040fe20000000000 */
[C---:B------:R-:W-:Y:S01]  /*1c10*/  FFMA R52, R59.reuse, 2.5, R52 ;  /* 0x402000003b347823 */ /* 0x040fe20000000034 */
[C---:B------:R-:W-:Y:S01]  /*1c20*/  FFMA R34, R59.reuse, -0.5, R34 ;  /* 0xbf0000003b227823 */ /* 0x040fe20000000022 */
[C---:B------:R-:W-:Y:S01]  /*1c30*/  FADD R51, R59.reuse, R51 ;  /* 0x000000333b337221 */ /* 0x040fe20000000000 */
[C---:B------:R-:W-:Y:S01]  /*1c40*/  FADD R49, R59.reuse, R49 ;  /* 0x000000313b317221 */ /* 0x040fe20000000000 */
[C---:B------:R-:W-:Y:S01]  /*1c50*/  FFMA R61, R0.reuse, 0.5, R61 ;  /* 0x3f000000003d7823 */ /* 0x040fe2000000003d */
[C---:B------:R-:W-:Y:S01]  /*1c60*/  FFMA R62, R0.reuse, 2.5, R62 ;  /* 0x40200000003e7823 */ /* 0x040fe2000000003e */
[C---:B------:R-:W-:Y:S01]  /*1c70*/  FFMA R32, R0.reuse, -0.5, R32 ;  /* 0xbf00000000207823 */ /* 0x040fe20000000020 */
[C---:B------:R-:W-:Y:S01]  /*1c80*/  FADD R41, -R0.reuse, R41 ;  /* 0x0000002900297221 */ /* 0x040fe20000000100 */
[C---:B------:R-:W-:Y:S01]  /*1c90*/  FADD R63, R0.reuse, R63 ;  /* 0x0000003f003f7221 */ /* 0x040fe20000000000 */
[C---:B------:R-:W-:Y:S01]  /*1ca0*/  FADD R37, -R0.reuse, R37 ;  /* 0x0000002500257221 */ /* 0x040fe20000000100 */
[C---:B------:R-:W-:Y:S01]  /*1cb0*/  FADD R29, R0.reuse, R29 ;  /* 0x0000001d001d7221 */ /* 0x040fe20000000000 */
[----:B------:R-:W-:Y:S01]  /*1cc0*/  FFMA R28, R0, 1.5, R28 ;  /* 0x3fc00000001c7823 */ /* 0x000fe2000000001c */
[----:B------:R-:W-:Y:S01]  /*1cd0*/  FADD R67, R59, R26 ;  /* 0x0000001a3b437221 */ /* 0x000fe20000000000 */
[----:B------:R-:W-:Y:S01]  /*1ce0*/  FADD R39, R22, R39 ;  /* 0x0000002716277221 */ /* 0x000fe20000000000 */
[C---:B------:R-:W-:Y:S01]  /*1cf0*/  FADD R57, -R56.reuse, R57 ;  /* 0x0000003938397221 */ /* 0x040fe20000000100 */
[----:B------:R-:W-:Y:S01]  /*1d00*/  FADD R65, -R56, R65 ;  /* 0x0000004138417221 */ /* 0x000fe20000000100 */
[----:B------:R-:W-:Y:S01]  /*1d10*/  FMUL R0, R24, 1.5 ;  /* 0x3fc0000018007820 */ /* 0x000fe20000400000 */
[----:B------:R-:W-:Y:S01]  /*1d20*/  FADD R60, R60, R31 ;  /* 0x0000001f3c3c7221 */ /* 0x000fe20000000000 */
[----:B------:R-:W-:Y:S01]  /*1d30*/  FADD R64, -R31, R64 ;  /* 0x000000401f407221 */ /* 0x000fe20000000100 */
[----:B------:R-:W-:Y:S01]  /*1d40*/  FFMA R56, R56, -1.5, R45 ;  /* 0xbfc0000038387823 */ /* 0x000fe2000000002d */
[----:B------:R-:W-:Y:S01]  /*1d50*/  FADD R55, R30, R55 ;  /* 0x000000371e377221 */ /* 0x000fe20000000000 */
[C---:B------:R-:W-:Y:S01]  /*1d60*/  FFMA R36, R25.reuse, -1.5, R36 ;  /* 0xbfc0000019247823 */ /* 0x040fe20000000024 */
[C---:B------:R-:W-:Y:S01]  /*1d70*/  FFMA R52, R25.reuse, -0.5, R52 ;  /* 0xbf00000019347823 */ /* 0x040fe20000000034 */
[C---:B------:R-:W-:Y:S01]  /*1d80*/  FFMA R34, R25.reuse, -2.5, R34 ;  /* 0xc020000019227823 */ /* 0x040fe20000000022 */
[C---:B------:R-:W-:Y:S01]  /*1d90*/  FFMA R51, R25.reuse, 0.5, R51 ;  /* 0x3f00000019337823 */ /* 0x040fe20000000033 */
[----:B------:R-:W-:Y:S01]  /*1da0*/  FADD R31, -R25, R54 ;  /* 0x00000036191f7221 */ /* 0x000fe20000000100 */
[----:B------:R-:W-:Y:S01]  /*1db0*/  FMUL R45, R24, 0.5 ;  /* 0x3f000000182d7820 */ /* 0x000fe20000400000 */
[----:B------:R-:W-:Y:S01]  /*1dc0*/  FADD R49, R49, -R22 ;  /* 0x8000001631317221 */ /* 0x000fe20000000000 */
[C---:B------:R-:W-:Y:S01]  /*1dd0*/  FADD R33, -R30.reuse, R33 ;  /* 0x000000211e217221 */ /* 0x040fe20000000100 */
[----:B------:R-:W-:Y:S01]  /*1de0*/  FADD R27, -R30, R27 ;  /* 0x0000001b1e1b7221 */ /* 0x000fe20000000100 */
[----:B------:R-:W-:Y:S01]  /*1df0*/  FADD R25, R38, -R25 ;  /* 0x8000001926197221 */ /* 0x000fe20000000000 */
[----:B------:R-:W-:Y:S01]  /*1e00*/  FADD R67, R30, R67 ;  /* 0x000000431e437221 */ /* 0x000fe20000000000 */
[C---:B------:R-:W-:Y:S01]  /*1e10*/  FFMA R22, R0.reuse, -1.5, R39 ;  /* 0xbfc0000000167823 */ /* 0x040fe20000000027 */
[----:B------:R-:W-:Y:S01]  /*1e20*/  FADD R38, R55, -R0 ;  /* 0x8000000037267221 */ /* 0x000fe20000000000 */
[----:B------:R-:W-:Y:S01]  /*1e30*/  FADD R39, -R0, R36 ;  /* 0x0000002400277221 */ /* 0x000fe20000000100 */
[C---:B------:R-:W-:Y:S01]  /*1e40*/  FADD R42, -R35.reuse, R42 ;  /* 0x0000002a232a7221 */ /* 0x040fe20000000100 */
[----:B------:R-:W-:Y:S01]  /*1e50*/  FFMA R50, R35, -1.5, R50 ;  /* 0xbfc0000023327823 */ /* 0x000fe20000000032 */
[----:B------:R-:W-:Y:S01]  /*1e60*/  FADD R56, R56, -R35 ;  /* 0x8000002338387221 */ /* 0x000fe20000000000 */
[----:B------:R-:W-:Y:S01]  /*1e70*/  FADD R28, R28, R45 ;  /* 0x0000002d1c1c7221 */ /* 0x000fe20000000000 */
[C---:B------:R-:W-:Y:S01]  /*1e80*/  FADD R36, -R24.reuse, R29 ;  /* 0x0000001d18247221 */ /* 0x040fe20000000100 */
        /* <DEDUP_REMOVED lines=8> */
[----:B------:R-:W-:Y:S01]  /*1f10*/  FADD R25, -R24, R25 ;  /* 0x0000001918197221 */ /* 0x000fe20000000100 */
[C---:B------:R-:W-:Y:S01]  /*1f20*/  FMUL R35, R23.reuse, 2.5 ;  /* 0x4020000017237820 */ /* 0x040fe20000400000 */
[C---:B------:R-:W-:Y:S01]  /*1f30*/  FADD R52, -R0.reuse, R52 ;  /* 0x0000003400347221 */ /* 0x040fe20000000100 */
[C---:B------:R-:W-:Y:S01]  /*1f40*/  FADD R34, -R0.reuse, R34 ;  /* 0x0000002200227221 */ /* 0x040fe20000000100 */
[C---:B------:R-:W-:Y:S01]  /*1f50*/  FADD R49, -R0.reuse, R49 ;  /* 0x0000003100317221 */ /* 0x040fe20000000100 */
[C---:B------:R-:W-:Y:S01]  /*1f60*/  FADD R51, -R0.reuse, R51 ;  /* 0x0000003300337221 */ /* 0x040fe20000000100 */
[----:B------:R-:W-:Y:S01]  /*1f70*/  FADD R54, -R0, R67 ;  /* 0x0000004300367221 */ /* 0x000fe20000000100 */
[----:B------:R-:W-:Y:S01]  /*1f80*/  FADD R24, R23, R23 ;  /* 0x0000001717187221 */ /* 0x000fe20000000000 */
[----:B------:R-:W-:Y:S01]  /*1f90*/  FFMA R64, R45, 1.5, R64 ;  /* 0x3fc000002d407823 */ /* 0x000fe20000000040 */
[----:B------:R-:W-:Y:S01]  /*1fa0*/  FADD R0, R38, -R13 ;  /* 0x8000000d26007221 */ /* 0x000fe20000000000 */
[----:B------:R-:W-:Y:S01]  /*1fb0*/  FFMA R38, R7, 2.5, R28 ;  /* 0x4020000007267823 */ /* 0x000fe2000000001c */
[----:B------:R-:W-:Y:S01]  /*1fc0*/  FADD R60, R45, R60 ;  /* 0x0000003c2d3c7221 */ /* 0x000fe20000000000 */
[----:B------:R-:W-:Y:S01]  /*1fd0*/  FFMA R28, R7, -0.5, R66 ;  /* 0xbf000000071c7823 */ /* 0x000fe20000000042 */
[----:B------:R-:W-:Y:S01]  /*1fe0*/  FADD R23, R35, R35 ;  /* 0x0000002323177221 */ /* 0x000fe20000000000 */
[----:B------:R-:W-:Y:S01]  /*1ff0*/  FADD R66, R24, R24 ;  /* 0x0000001818427221 */ /* 0x000fe20000000000 */
[C---:B------:R-:W-:Y:S01]  /*2000*/  FADD R61, R45.reuse, R61 ;  /* 0x0000003d2d3d7221 */ /* 0x040fe20000000000 */
[C---:B------:R-:W-:Y:S01]  /*2010*/  FADD R62, R45.reuse, R62 ;  /* 0x0000003e2d3e7221 */ /* 0x040fe20000000000 */
[----:B------:R-:W-:Y:S01]  /*2020*/  FADD R32, R45, R32 ;  /* 0x000000202d207221 */ /* 0x000fe20000000000 */
[----:B------:R-:W-:Y:S01]  /*2030*/  FFMA R64, R13, 0.5, R64 ;  /* 0x3f0000000d407823 */ /* 0x000fe20000000040 */
[----:B------:R-:W-:Y:S01]  /*2040*/  FADD R58, R7, R7 ;  /* 0x00000007073a7221 */ /* 0x000fe20000000000 */
[----:B------:R-:W-:Y:S01]  /*2050*/  FADD R60, R60, -R23 ;  /* 0x800000173c3c7221 */ /* 0x000fe20000000000 */
[----:B------:R-:W-:Y:S01]  /*2060*/  FADD R23, R33, -R66 ;  /* 0x8000004221177221 */ /* 0x000fe20000000000 */
[C---:B------:R-:W-:Y:S01]  /*2070*/  FFMA R50, R13.reuse, -2.5, R50 ;  /* 0xc02000000d327823 */ /* 0x040fe20000000032 */
[----:B------:R-:W-:Y:S01]  /*2080*/  FFMA R22, R13, -1.5, R22 ;  /* 0xbfc000000d167823 */ /* 0x000fe20000000016 */
[----:B------:R-:W-:Y:S01]  /*2090*/  FADD R54, R54, -R13 ;  /* 0x8000000d36367221 */ /* 0x000fe20000000000 */
[C---:B------:R-:W-:Y:S01]  /*20a0*/  FADD R61, R35.reuse, R61 ;  /* 0x0000003d233d7221 */ /* 0x040fe20000000000 */
[C---:B------:R-:W-:Y:S01]  /*20b0*/  FADD R62, -R35.reuse, R62 ;  /* 0x0000003e233e7221 */ /* 0x040fe20000000100 */
[C---:B------:R-:W-:Y:S01]  /*20c0*/  FFMA R32, R35.reuse, 0.5, R32 ;  /* 0x3f00000023207823 */ /* 0x040fe20000000020 */
[C---:B------:R-:W-:Y:S01]  /*20d0*/  FADD R64, R35.reuse, R64 ;  /* 0x0000004023407221 */ /* 0x040fe20000000000 */
[----:B------:R-:W-:Y:S01]  /*20e0*/  FFMA R33, R35, -1.5, R38 ;  /* 0xbfc0000023217823 */ /* 0x000fe20000000026 */
[----:B------:R-:W-:Y:S01]  /*20f0*/  FADD R13, R25, R58 ;  /* 0x0000003a190d7221 */ /* 0x000fe20000000000 */
[----:B------:R-:W-:Y:S01]  /*2100*/  FMUL R35, R10, 0.5 ;  /* 0x3f0000000a237820 */ /* 0x000fe20000400000 */
[----:B------:R-:W-:Y:S01]  /*2110*/  FADD R25, R53, R53 ;  /* 0x0000003535197221 */ /* 0x000fe20000000000 */
[----:B------:R-:W-:Y:S01]  /*2120*/  FFMA R56, R7, 0.5, R56 ;  /* 0x3f00000007387823 */ /* 0x000fe20000000038 */
[----:B------:R-:W-:Y:S01]  /*2130*/  FFMA R28, R53, 1.5, R28 ;  /* 0x3fc00000351c7823 */ /* 0x000fe2000000001c */
[----:B------:R-:W-:Y:S01]  /*2140*/  FADD R37, R35, R35 ;  /* 0x0000002323257221 */ /* 0x000fe20000000000 */
[----:B------:R-:W-:Y:S01]  /*2150*/  FADD R27, R42, -R25 ;  /* 0x800000192a1b7221 */ /* 0x000fe20000000000 */
[----:B------:R-:W-:Y:S01]  /*2160*/  FADD R25, R25, R29 ;  /* 0x0000001d19197221 */ /* 0x000fe20000000000 */
[C---:B------:R-:W-:Y:S01]  /*2170*/  FADD R26, R53.reuse, R26 ;  /* 0x0000001a351a7221 */ /* 0x040fe20000000000 */
[C---:B------:R-:W-:Y:S01]  /*2180*/  FADD R30, -R53.reuse, R30 ;  /* 0x0000001e351e7221 */ /* 0x040fe20000000100 */
[C---:B------:R-:W-:Y:S01]  /*2190*/  FFMA R36, R53.reuse, -0.5, R36 ;  /* 0xbf00000035247823 */ /* 0x040fe20000000024 */
[C---:B------:R-:W-:Y:S01]  /*21a0*/  FADD R31, R53.reuse, R50 ;  /* 0x00000032351f7221 */ /* 0x040fe20000000000 */
[C---:B------:R-:W-:Y:S01]  /*21b0*/  FFMA R29, R53.reuse, -1.5, R56 ;  /* 0xbfc00000351d7823 */ /* 0x040fe20000000038 */
[----:B------:R-:W-:Y:S01]  /*21c0*/  FADD R53, -R53, R54 ;  /* 0x0000003635357221 */ /* 0x000fe20000000100 */
[----:B------:R-:W-:Y:S01]  /*21d0*/  FADD R28, R37, R28 ;  /* 0x0000001c251c7221 */ /* 0x000fe20000000000 */
[----:B------:R-:W-:Y:S01]  /*21e0*/  FMUL R37, R10, 2.5 ;  /* 0x402000000a257820 */ /* 0x000fe20000400000 */
[----:B------:R-:W-:Y:S01]  /*21f0*/  FADD R7, -R58, R39 ;  /* 0x000000273a077221 */ /* 0x000fe20000000100 */
[----:B------:R-:W-:Y:S01]  /*2200*/  FADD R39, R10, R10 ;  /* 0x0000000a0a277221 */ /* 0x000fe20000000000 */
[C---:B------:R-:W-:Y:S01]  /*2210*/  FFMA R30, R35.reuse, 2.5, R30 ;  /* 0x40200000231e7823 */ /* 0x040fe2000000001e */
[C---:B------:R-:W-:Y:S01]  /*2220*/  FFMA R26, R35.reuse, -0.5, R26 ;  /* 0xbf000000231a7823 */ /* 0x040fe2000000001a */
[C---:B------:R-:W-:Y:S01]  /*2230*/  FADD R36, R35.reuse, R36 ;  /* 0x0000002423247221 */ /* 0x040fe20000000000 */
[C---:B------:R-:W-:Y:S01]  /*2240*/  FADD R25, R35.reuse, R25 ;  /* 0x0000001923197221 */ /* 0x040fe20000000000 */
[----:B------:R-:W-:Y:S01]  /*2250*/  FFMA R53, R35, 1.5, R53 ;  /* 0x3fc0000023357823 */ /* 0x000fe20000000035 */
[----:B------:R-:W-:Y:S01]  /*2260*/  FADD R35, -R37, R32 ;  /* 0x0000002025237221 */ /* 0x000fe20000000100 */
[C---:B------:R-:W-:Y:S01]  /*2270*/  FADD R22, -R24.reuse, R22 ;  /* 0x0000001618167221 */ /* 0x040fe20000000100 */
[----:B------:R-:W-:Y:S01]  /*2280*/  FMUL R10, R21, 2.5 ;  /* 0x40200000150a7820 */ /* 0x000fe20000400000 */
[----:B------:R-:W-:Y:S01]  /*2290*/  FADD R32, R37, R37 ;  /* 0x0000002525207221 */ /* 0x000fe20000000000 */
[C---:B------:R-:W-:Y:S01]  /*22a0*/  FADD R52, -R24.reuse, R52 ;  /* 0x0000003418347221 */ /* 0x040fe20000000100 */
[C---:B------:R-:W-:Y:S01]  /*22b0*/  FADD R34, R24.reuse, R34 ;  /* 0x0000002218227221 */ /* 0x040fe20000000000 */
[C---:B------:R-:W-:Y:S01]  /*22c0*/  FADD R41, R24.reuse, R41 ;  /* 0x0000002918297221 */ /* 0x040fe20000000000 */
[C---:B------:R-:W-:Y:S01]  /*22d0*/  FADD R57, -R24.reuse, R57 ;  /* 0x0000003918397221 */ /* 0x040fe20000000100 */
[C---:B------:R-:W-:Y:S01]  /*22e0*/  FFMA R63, R24.reuse, 0.5, R63 ;  /* 0x3f000000183f7823 */ /* 0x040fe2000000003f */
[C---:B------:R-:W-:Y:S01]  /*22f0*/  FFMA R51, R24.reuse, -0.5, R51 ;  /* 0xbf00000018337823 */ /* 0x040fe20000000033 */
[C---:B------:R-:W-:Y:S01]  /*2300*/  FADD R0, R24.reuse, R0 ;  /* 0x0000000018007221 */ /* 0x040fe20000000000 */
[C---:B------:R-:W-:Y:S01]  /*2310*/  FFMA R7, R24.reuse, 1.5, R7 ;  /* 0x3fc0000018077823 */ /* 0x040fe20000000007 */
[----:B------:R-:W-:Y:S01]  /*2320*/  FFMA R13, R24, -1.5, R13 ;  /* 0xbfc00000180d7823 */ /* 0x000fe2000000000d */
[C---:B------:R-:W-:Y:S01]  /*2330*/  FADD R50, R39.reuse, R39 ;  /* 0x0000002727327221 */ /* 0x040fe20000000000 */
[C---:B------:R-:W-:Y:S01]  /*2340*/  FADD R24, R44.reuse, R44 ;  /* 0x0000002c2c187221 */ /* 0x040fe20000000000 */
[C---:B------:R-:W-:Y:S01]  /*2350*/  FADD R27, -R44.reuse, R27 ;  /* 0x0000001b2c1b7221 */ /* 0x040fe20000000100 */
[----:B------:R-:W-:Y:S01]  /*2360*/  FFMA R31, R44, -1.5, R31 ;  /* 0xbfc000002c1f7823 */ /* 0x000fe2000000001f */
[----:B------:R-:W-:Y:S01]  /*2370*/  FADD R44, -R39, R23 ;  /* 0x00000017272c7221 */ /* 0x000fe20000000100 */
[C---:B------:R-:W-:Y:S01]  /*2380*/  FADD R60, -R37.reuse, R60 ;  /* 0x0000003c253c7221 */ /* 0x040fe20000000100 */
[----:B------:R-:W-:Y:S01]  /*2390*/  FFMA R64, R37, -1.5, R64 ;  /* 0xbfc0000025407823 */ /* 0x000fe20000000040 */
[----:B------:R-:W-:Y:S01]  /*23a0*/  FFMA R38, R39, 1.5, R22 ;  /* 0x3fc0000027267823 */ /* 0x000fe20000000016 */
[----:B------:R-:W-:Y:S01]  /*23b0*/  FADD R23, R10, R10 ;  /* 0x0000000a0a177221 */ /* 0x000fe20000000000 */
[----:B------:R-:W-:Y:S01]  /*23c0*/  FADD R55, R33, -R32 ;  /* 0x8000002021377221 */ /* 0x000fe20000000000 */
[----:B------:R-:W-:Y:S01]  /*23d0*/  FADD R49, R66, R49 ;  /* 0x0000003142317221 */ /* 0x000fe20000000000 */
[----:B------:R-:W-:Y:S01]  /*23e0*/  FADD R22, R50, R7 ;  /* 0x0000000732167221 */ /* 0x000fe20000000000 */
[----:B------:R-:W-:Y:S01]  /*23f0*/  FADD R32, R13, -R50 ;  /* 0x800000320d207221 */ /* 0x000fe20000000000 */
[----:B------:R-:W-:Y:S01]  /*2400*/  FADD R50, R43, R43 ;  /* 0x0000002b2b327221 */ /* 0x000fe20000000000 */
[----:B------:R-:W-:Y:S01]  /*2410*/  FADD R24, R29, -R24 ;  /* 0x800000181d187221 */ /* 0x000fe20000000000 */
[----:B------:R-:W-:Y:S01]  /*2420*/  FFMA R42, R39, -1.5, R0 ;  /* 0xbfc00000272a7823 */ /* 0x000fe20000000000 */
[----:B------:R-:W-:Y:S01]  /*2430*/  FADD R59, R21, R21 ;  /* 0x00000015153b7221 */ /* 0x000fe20000000000 */
[----:B------:R-:W-:Y:S01]  /*2440*/  FADD R0, R60, R23 ;  /* 0x000000173c007221 */ /* 0x000fe20000000000 */
[----:B------:R-:W-:Y:S01]  /*2450*/  FADD R7, -R23, R64 ;  /* 0x0000004017077221 */ /* 0x000fe20000000100 */
[----:B------:R-:W-:Y:S01]  /*2460*/  FFMA R29, R37, 0.5, R62 ;  /* 0x3f000000251d7823 */ /* 0x000fe2000000003e */
[C---:B------:R-:W-:Y:S01]  /*2470*/  FFMA R52, R39.reuse, 2.5, R52 ;  /* 0x4020000027347823 */ /* 0x040fe20000000034 */
[C---:B------:R-:W-:Y:S01]  /*2480*/  FFMA R34, R39.reuse, -0.5, R34 ;  /* 0xbf00000027227823 */ /* 0x040fe20000000022 */
[C---:B------:R-:W-:Y:S01]  /*2490*/  FFMA R41, R39.reuse, -2.5, R41 ;  /* 0xc020000027297823 */ /* 0x040fe20000000029 */
[C---:B------:R-:W-:Y:S01]  /*24a0*/  FFMA R57, R39.reuse, 0.5, R57 ;  /* 0x3f00000027397823 */ /* 0x040fe20000000039 */
[C---:B------:R-:W-:Y:S01]  /*24b0*/  FADD R63, -R39.reuse, R63 ;  /* 0x0000003f273f7221 */ /* 0x040fe20000000100 */
[C---:B------:R-:W-:Y:S01]  /*24c0*/  FADD R51, R39.reuse, R51 ;  /* 0x0000003327337221 */ /* 0x040fe20000000000 */
[----:B------:R-:W-:Y:S01]  /*24d0*/  FADD R49, R39, R49 ;  /* 0x0000003127317221 */ /* 0x000fe20000000000 */
[----:B------:R-:W-:Y:S01]  /*24e0*/  FFMA R23, R43, 0.5, R36 ;  /* 0x3f0000002b177823 */ /* 0x000fe20000000024 */
[----:B------:R-:W-:Y:S01]  /*24f0*/  FFMA R61, R37, -2.5, R61 ;  /* 0xc0200000253d7823 */ /* 0x000fe2000000003d */
[----:B------:R-:W-:Y:S01]  /*2500*/  FADD R39, -R50, R25 ;  /* 0x0000001932277221 */ /* 0x000fe20000000100 */
[C---:B------:R-:W-:Y:S01]  /*2510*/  FFMA R37, R43.reuse, -0.5, R30 ;  /* 0xbf0000002b257823 */ /* 0x040fe2000000001e */
[C---:B------:R-:W-:Y:S01]  /*2520*/  FFMA R33, R43.reuse, -2.5, R26 ;  /* 0xc02000002b217823 */ /* 0x040fe2000000001a */
[----:B------:R-:W-:Y:S01]  /*2530*/  FFMA R13, R43, 1.5, R24 ;  /* 0x3fc000002b0d7823 */ /* 0x000fe20000000018 */
[----:B------:R-:W-:Y:S01]  /*2540*/  FADD R25, R59, R59 ;  /* 0x0000003b3b197221 */ /* 0x000fe20000000000 */
[----:B------:R-:W-:Y:S01]  /*2550*/  FFMA R43, R43, -1.5, R28 ;  /* 0xbfc000002b2b7823 */ /* 0x000fe2000000001c */
[----:B------:R-:W-:Y:S01]  /*2560*/  FFMA R29, R10, 2.5, R29 ;  /* 0x402000000a1d7823 */ /* 0x000fe2000000001d */
[----:B------:R-:W-:Y:S01]  /*2570*/  FMUL R56, R14, 2.5 ;  /* 0x402000000e387820 */ /* 0x000fe20000400000 */
[----:B------:R-:W-:Y:S01]  /*2580*/  FADD R28, -R46, R23 ;  /* 0x000000172e1c7221 */ /* 0x000fe20000000100 */
[----:B------:R-:W-:Y:S01]  /*2590*/  FADD R45, R27, R50 ;  /* 0x000000321b2d7221 */ /* 0x000fe20000000000 */
[C---:B------:R-:W-:Y:S01]  /*25a0*/  FADD R31, -R50.reuse, R31 ;  /* 0x0000001f321f7221 */ /* 0x040fe20000000100 */
[----:B------:R-:W-:Y:S01]  /*25b0*/  FADD R53, R50, R53 ;  /* 0x0000003532357221 */ /* 0x000fe20000000000 */
[----:B------:R-:W-:Y:S01]  /*25c0*/  FFMA R36, R59, -1.5, R22 ;  /* 0xbfc000003b247823 */ /* 0x000fe20000000016 */
[----:B------:R-:W-:Y:S01]  /*25d0*/  FADD R23, R14, R14 ;  /* 0x0000000e0e177221 */ /* 0x000fe20000000000 */
[C---:B------:R-:W-:Y:S01]  /*25e0*/  FFMA R61, R10.reuse, 0.5, R61 ;  /* 0x3f0000000a3d7823 */ /* 0x040fe2000000003d */
[C---:B------:R-:W-:Y:S01]  /*25f0*/  FFMA R35, R10.reuse, -0.5, R35 ;  /* 0xbf0000000a237823 */ /* 0x040fe20000000023 */
[----:B------:R-:W-:Y:S01]  /*2600*/  FFMA R27, R10, 1.5, R55 ;  /* 0x3fc000000a1b7823 */ /* 0x000fe20000000037 */
[C---:B------:R-:W-:Y:S01]  /*2610*/  FADD R21, -R25.reuse, R49 ;  /* 0x0000003119157221 */ /* 0x040fe20000000100 */
[----:B------:R-:W-:Y:S01]  /*2620*/  FADD R10, R44, R25 ;  /* 0x000000192c0a7221 */ /* 0x000fe20000000000 */
[----:B------:R-:W-:Y:S01]  /*2630*/  FADD R24, R25, R38 ;  /* 0x0000002619187221 */ /* 0x000fe20000000000 */
[----:B------:R-:W-:Y:S01]  /*2640*/  FFMA R49, R59, 1.5, R32 ;  /* 0x3fc000003b317823 */ /* 0x000fe20000000020 */
[----:B------:R-:W-:Y:S01]  /*2650*/  FADD R25, -R25, R42 ;  /* 0x0000002a19197221 */ /* 0x000fe20000000100 */
[C---:B------:R-:W-:Y:S01]  /*2660*/  FFMA R52, R59.reuse, -0.5, R52 ;  /* 0xbf0000003b347823 */ /* 0x040fe20000000034 */
[----:B------:R-:W-:Y:S01]  /*2670*/  FADD R26, -R46, R33 ;  /* 0x000000212e1a7221 */ /* 0x000fe20000000100 */
[----:B------:R-:W-:Y:S01]  /*2680*/  FADD R32, R56, R29 ;  /* 0x0000001d38207221 */ /* 0x000fe20000000000 */
[----:B------:R-:W-:Y:S01]  /*2690*/  FFMA R38, R59, -2.5, R34 ;  /* 0xc02000003b267823 */ /* 0x000fe20000000022 */
[C---:B------:R-:W-:Y:S01]  /*26a0*/  FFMA R31, R46.reuse, 1.5, R31 ;  /* 0x3fc000002e1f7823 */ /* 0x040fe2000000001f */
[----:B------:R-:W-:Y:S01]  /*26b0*/  FFMA R53, R46, -1.5, R53 ;  /* 0xbfc000002e357823 */ /* 0x000fe20000000035 */
[C---:B------:R-:W-:Y:S01]  /*26c0*/  FADD R29, R56.reuse, R0 ;  /* 0x00000000381d7221 */ /* 0x040fe20000000000 */
[----:B------:R-:W-:Y:S01]  /*26d0*/  FFMA R33, R56, 1.5, R7 ;  /* 0x3fc0000038217823 */ /* 0x000fe20000000007 */
[----:B------:R-:W-:Y:S01]  /*26e0*/  FADD R62, -R23, R36 ;  /* 0x00000024173e7221 */ /* 0x000fe20000000100 */
[C---:B------:R-:W-:Y:S01]  /*26f0*/  FFMA R41, R59.reuse, 0.5, R41 ;  /* 0x3f0000003b297823 */ /* 0x040fe20000000029 */
[C---:B------:R-:W-:Y:S01]  /*2700*/  FFMA R42, R59.reuse, 2.5, R57 ;  /* 0x402000003b2a7823 */ /* 0x040fe20000000039 */
[C---:B------:R-:W-:Y:S01]  /*2710*/  FFMA R44, R59.reuse, -0.5, R63 ;  /* 0xbf0000003b2c7823 */ /* 0x040fe2000000003f */
[----:B------:R-:W-:Y:S01]  /*2720*/  FFMA R51, R59, 0.5, R51 ;  /* 0x3f0000003b337823 */ /* 0x000fe20000000033 */
[C---:B------:R-:W-:Y:S01]  /*2730*/  FADD R22, -R46.reuse, R37 ;  /* 0x000000252e167221 */ /* 0x040fe20000000100 */
[C---:B------:R-:W-:Y:S01]  /*2740*/  FADD R30, R46.reuse, R45 ;  /* 0x0000002d2e1e7221 */ /* 0x040fe20000000000 */
[C---:B------:R-:W-:Y:S01]  /*2750*/  FADD R39, -R46.reuse, R39 ;  /* 0x000000272e277221 */ /* 0x040fe20000000100 */
[----:B------:R-:W-:Y:S01]  /*2760*/  FADD R50, R13, R46 ;  /* 0x0000002e0d327221 */ /* 0x000fe20000000000 */
[----:B------:R-:W-:Y:S01]  /*2770*/  FADD R54, -R46, R43 ;  /* 0x0000002b2e367221 */ /* 0x000fe20000000100 */
[----:B------:R-:W-:Y:S01]  /*2780*/  FADD R0, R27, R56 ;  /* 0x000000381b007221 */ /* 0x000fe20000000000 */
[----:B------:R-:W-:Y:S01]  /*2790*/  FMUL R36, R15, 1.5 ;  /* 0x3fc000000f247820 */ /* 0x000fe20000400000 */
[----:B------:R-:W-:Y:S01]  /*27a0*/  FADD R46, R12, R12 ;  /* 0x0000000c0c2e7221 */ /* 0x000fe20000000000 */
[C---:B------:R-:W-:Y:S01]  /*27b0*/  FFMA R27, R23.reuse, -1.5, R24 ;  /* 0xbfc00000171b7823 */ /* 0x040fe20000000018 */
[C---:B------:R-:W-:Y:S01]  /*27c0*/  FADD R14, R56.reuse, R61 ;  /* 0x0000003d380e7221 */ /* 0x040fe20000000000 */
[----:B------:R-:W-:Y:S01]  /*27d0*/  FADD R34, R56, R35 ;  /* 0x0000002338227221 */ /* 0x000fe20000000000 */
[C---:B------:R-:W-:Y:S01]  /*27e0*/  FADD R7, -R23.reuse, R52 ;  /* 0x0000003417077221 */ /* 0x040fe20000000100 */
[C---:B------:R-:W-:Y:S01]  /*27f0*/  FFMA R25, R23.reuse, 1.5, R25 ;  /* 0x3fc0000017197823 */ /* 0x040fe20000000019 */
[C---:B------:R-:W-:Y:S01]  /*2800*/  FADD R13, -R23.reuse, R38 ;  /* 0x00000026170d7221 */ /* 0x040fe20000000100 */
[----:B------:R-:W-:Y:S01]  /*2810*/  FADD R43, -R23, R21 ;  /* 0x00000015172b7221 */ /* 0x000fe20000000100 */
[----:B------:R-:W-:Y:S01]  /*2820*/  FADD R24, R49, R23 ;  /* 0x0000001731187221 */ /* 0x000fe20000000000 */
[C---:B------:R-:W-:Y:S01]  /*2830*/  FFMA R60, R12.reuse, 0.5, R31 ;  /* 0x3f0000000c3c7823 */ /* 0x040fe2000000001f */
[C---:B------:R-:W-:Y:S01]  /*2840*/  FFMA R58, R12.reuse, 2.5, R33 ;  /* 0x402000000c3a7823 */ /* 0x040fe20000000021 */
[C---:B------:R-:W-:Y:S01]  /*2850*/  FFMA R52, R12.reuse, -0.5, R53 ;  /* 0xbf0000000c347823 */ /* 0x040fe20000000035 */
[----:B------:R-:W-:Y:S01]  /*2860*/  FFMA R56, R12, 1.5, R47 ;  /* 0x3fc000000c387823 */ /* 0x000fe2000000002f */
[C---:B------:R-:W-:Y:S01]  /*2870*/  FADD R38, R23.reuse, R41 ;  /* 0x0000002917267221 */ /* 0x040fe20000000000 */
[C---:B------:R-:W-:Y:S01]  /*2880*/  FADD R42, R23.reuse, R42 ;  /* 0x0000002a172a7221 */ /* 0x040fe20000000000 */
[C---:B------:R-:W-:Y:S01]  /*2890*/  FADD R44, R23.reuse, R44 ;  /* 0x0000002c172c7221 */ /* 0x040fe20000000000 */
[C---:B------:R-:W-:Y:S01]  /*28a0*/  FADD R10, R23.reuse, R10 ;  /* 0x0000000a170a7221 */ /* 0x040fe20000000000 */
[----:B------:R-:W-:Y:S01]  /*28b0*/  FADD R21, -R23, R51 ;  /* 0x0000003317157221 */ /* 0x000fe20000000100 */
[----:B------:R-:W-:Y:S01]  /*28c0*/  FADD R12, R36, R36 ;  /* 0x00000024240c7221 */ /* 0x000fe20000000000 */
[----:B------:R-:W-:Y:S01]  /*28d0*/  FADD R23, -R46, R27 ;  /* 0x0000001b2e177221 */ /* 0x000fe20000000100 */
[----:B------:R-:W-:Y:S01]  /*28e0*/  FADD R46, R25, R46 ;  /* 0x0000002e192e7221 */ /* 0x000fe20000000000 */
[----:B------:R-:W-:Y:S01]  /*28f0*/  FADD R41, R15, R15 ;  /* 0x0000000f0f297221 */ /* 0x000fe20000000000 */
[--C-:B------:R-:W-:Y:S01]  /*2900*/  FADD R35, R40, R11.reuse ;  /* 0x0000000b28237221 */ /* 0x100fe20000000000 */
[--C-:B------:R-:W-:Y:S01]  /*2910*/  FADD R31, R50, R11.reuse ;  /* 0x0000000b321f7221 */ /* 0x100fe20000000000 */
[--C-:B------:R-:W-:Y:S01]  /*2920*/  FADD R25, R54, R11.reuse ;  /* 0x0000000b36197221 */ /* 0x100fe20000000000 */
[--C-:B------:R-:W-:Y:S01]  /*2930*/  FADD R37, R0, R11.reuse ;  /* 0x0000000b00257221 */ /* 0x100fe20000000000 */
[----:B------:R-:W-:Y:S01]  /*2940*/  FFMA R33, R11, 1.5, R62 ;  /* 0x3fc000000b217823 */ /* 0x000fe2000000003e */
[----:B------:R-:W-:Y:S01]  /*2950*/  FADD R27, R24, R11 ;  /* 0x0000000b181b7221 */ /* 0x000fe20000000000 */
[----:B------:R-:W-:Y:S01]  /*2960*/  FADD R40, -R15, R26 ;  /* 0x0000001a0f287221 */ /* 0x000fe20000000100 */
[----:B------:R-:W-:Y:S01]  /*2970*/  FADD R0, R43, -R12 ;  /* 0x8000000c2b007221 */ /* 0x000fe20000000000 */
[----:B------:R-:W-:Y:S01]  /*2980*/  FMUL R11, R9, 1.5 ;  /* 0x3fc00000090b7820 */ /* 0x000fe20000400000 */
[C---:B------:R-:W-:Y:S01]  /*2990*/  FADD R30, -R41.reuse, R30 ;  /* 0x0000001e291e7221 */ /* 0x040fe20000000100 */
[C---:B------:R-:W-:Y:S01]  /*29a0*/  FADD R24, -R41.reuse, R29 ;  /* 0x0000001d29187221 */ /* 0x040fe20000000100 */
[C---:B------:R-:W-:Y:S01]  /*29b0*/  FADD R10, -R41.reuse, R10 ;  /* 0x0000000a290a7221 */ /* 0x040fe20000000100 */
[----:B------:R-:W-:Y:S01]  /*29c0*/  FADD R12, -R41, R39 ;  /* 0x00000027290c7221 */ /* 0x000fe20000000100 */
[----:B------:R-:W-:Y:S01]  /*29d0*/  FADD R48, R48, -R41 ;  /* 0x8000002930307221 */ /* 0x000fe20000000000 */
[C---:B------:R-:W-:Y:S01]  /*29e0*/  FFMA R45, R15.reuse, 0.5, R44 ;  /* 0x3f0000000f2d7823 */ /* 0x040fe2000000002c */
[C---:B------:R-:W-:Y:S01]  /*29f0*/  FFMA R28, R15.reuse, 0.5, R28 ;  /* 0x3f0000000f1c7823 */ /* 0x040fe2000000001c */
[----:B------:R-:W-:Y:S01]  /*2a00*/  FADD R68, -R15, R42 ;  /* 0x0000002a0f447221 */ /* 0x000fe20000000100 */
[----:B------:R-:W-:Y:S01]  /*2a10*/  FFMA R41, R9, 0.5, R40 ;  /* 0x3f00000009297823 */ /* 0x000fe20000000028 */
[C---:B------:R-:W-:Y:S01]  /*2a20*/  FADD R62, R15.reuse, R14 ;  /* 0x0000000e0f3e7221 */ /* 0x040fe20000000000 */
[C---:B------:R-:W-:Y:S01]  /*2a30*/  FADD R50, -R15.reuse, R32 ;  /* 0x000000200f327221 */ /* 0x040fe20000000100 */
[C---:B------:R-:W-:Y:S01]  /*2a40*/  FADD R54, R15.reuse, R22 ;  /* 0x000000160f367221 */ /* 0x040fe20000000000 */
[C---:B------:R-:W-:Y:S01]  /*2a50*/  FFMA R64, R15.reuse, 0.5, R34 ;  /* 0x3f0000000f407823 */ /* 0x040fe20000000022 */
[----:B------:R-:W-:Y:S01]  /*2a60*/  FADD R66, R15, R38 ;  /* 0x000000260f427221 */ /* 0x000fe20000000000 */
[C---:B------:R-:W-:Y:S01]  /*2a70*/  FADD R42, R36.reuse, R7 ;  /* 0x00000007242a7221 */ /* 0x040fe20000000000 */
[----:B------:R-:W-:Y:S01]  /*2a80*/  FADD R40, -R11, R0 ;  /* 0x000000000b287221 */ /* 0x000fe20000000100 */
[C---:B------:R-:W-:Y:S01]  /*2a90*/  FADD R14, R15.reuse, R60 ;  /* 0x0000003c0f0e7221 */ /* 0x040fe20000000000 */
[C---:B------:R-:W-:Y:S01]  /*2aa0*/  FADD R22, R15.reuse, R58 ;  /* 0x0000003a0f167221 */ /* 0x040fe20000000000 */
[C---:B------:R-:W-:Y:S01]  /*2ab0*/  FADD R26, R15.reuse, R46 ;  /* 0x0000002e0f1a7221 */ /* 0x040fe20000000000 */
[C---:B------:R-:W-:Y:S01]  /*2ac0*/  FADD R32, R15.reuse, R52 ;  /* 0x000000340f207221 */ /* 0x040fe20000000000 */
[----:B------:R-:W-:Y:S01]  /*2ad0*/  FADD R34, R15, R56 ;  /* 0x000000380f227221 */ /* 0x000fe20000000000 */
[----:B------:R-:W-:Y:S01]  /*2ae0*/  FFMA R7, R36, -1.5, R33 ;  /* 0xbfc0000024077823 */ /* 0x000fe20000000021 */
[----:B------:R-:W-:Y:S01]  /*2af0*/  FMUL R0, R20, 1.5 ;  /* 0x3fc0000014007820 */ /* 0x000fe20000400000 */
[C---:B------:R-:W-:Y:S01]  /*2b00*/  FADD R44, -R36.reuse, R13 ;  /* 0x0000000d242c7221 */ /* 0x040fe20000000100 */
[C---:B------:R-:W-:Y:S01]  /*2b10*/  FFMA R46, R36.reuse, 0.5, R21 ;  /* 0x3f000000242e7823 */ /* 0x040fe20000000015 */
[C---:B------:R-:W-:Y:S01]  /*2b20*/  FADD R38, R36.reuse, R23 ;  /* 0x0000001724267221 */ /* 0x040fe20000000000 */
[C---:B------:R-:W-:Y:S01]  /*2b30*/  FADD R31, -R36.reuse, R31 ;  /* 0x0000001f241f7221 */ /* 0x040fe20000000100 */
[C---:B------:R-:W-:Y:S01]  /*2b40*/  FADD R29, -R36.reuse, R37 ;  /* 0x00000025241d7221 */ /* 0x040fe20000000100 */
[C---:B------:R-:W-:Y:S01]  /*2b50*/  FADD R33, -R36.reuse, R25 ;  /* 0x0000001924217221 */ /* 0x040fe20000000100 */
[----:B------:R-:W-:Y:S01]  /*2b60*/  FADD R27, -R36, R27 ;  /* 0x0000001b241b7221 */ /* 0x000fe20000000100 */
[----:B------:R-:W-:Y:S01]  /*2b70*/  FADD R15, -R9, R45 ;  /* 0x0000002d090f7221 */ /* 0x000fe20000000100 */
[----:B------:R-:W-:Y:S01]  /*2b80*/  FADD R36, R35, -R36 ;  /* 0x8000002423247221 */ /* 0x000fe20000000000 */
[C---:B------:R-:W-:Y:S01]  /*2b90*/  FADD R45, -R9.reuse, R28 ;  /* 0x0000001c092d7221 */ /* 0x040fe20000000100 */
[C---:B------:R-:W-:Y:S01]  /*2ba0*/  FFMA R35, R9.reuse, -2.5, R62 ;  /* 0xc020000009237823 */ /* 0x040fe2000000003e */
[C---:B------:R-:W-:Y:S01]  /*2bb0*/  FFMA R37, R9.reuse, 0.5, R50 ;  /* 0x3f00000009257823 */ /* 0x040fe20000000032 */
[C---:B------:R-:W-:Y:S01]  /*2bc0*/  FFMA R39, R9.reuse, -2.5, R54 ;  /* 0xc020000009277823 */ /* 0x040fe20000000036 */
[C---:B------:R-:W-:Y:S01]  /*2bd0*/  FADD R43, -R9.reuse, R64 ;  /* 0x00000040092b7221 */ /* 0x040fe20000000100 */
[C---:B------:R-:W-:Y:S01]  /*2be0*/  FFMA R25, R9.reuse, -2.5, R66 ;  /* 0xc020000009197823 */ /* 0x040fe20000000042 */
[C---:B------:R-:W-:Y:S01]  /*2bf0*/  FFMA R23, R9.reuse, 0.5, R68 ;  /* 0x3f00000009177823 */ /* 0x040fe20000000044 */
[C---:B------:R-:W-:Y:S01]  /*2c00*/  FADD R30, -R9.reuse, R30 ;  /* 0x0000001e091e7221 */ /* 0x040fe20000000100 */
[C---:B------:R-:W-:Y:S01]  /*2c10*/  FADD R24, -R9.reuse, R24 ;  /* 0x0000001809187221 */ /* 0x040fe20000000100 */
[C---:B------:R-:W-:Y:S01]  /*2c20*/  FADD R13, -R9.reuse, R10 ;  /* 0x0000000a090d7221 */ /* 0x040fe20000000100 */
[C---:B------:R-:W-:Y:S01]  /*2c30*/  FADD R21, -R9.reuse, R12 ;  /* 0x0000000c09157221 */ /* 0x040fe20000000100 */
[C---:B------:R-:W-:Y:S01]  /*2c40*/  FADD R48, -R9.reuse, R48 ;  /* 0x0000003009307221 */ /* 0x040fe20000000100 */
[----:B------:R-:W-:Y:S01]  /*2c50*/  FADD R28, R9, R9 ;  /* 0x00000009091c7221 */ /* 0x000fe20000000000 */
[C---:B------:R-:W-:Y:S01]  /*2c60*/  FFMA R9, R11.reuse, -2.5, R42 ;  /* 0xc02000000b097823 */ /* 0x040fe2000000002a */
[----:B------:R-:W-:Y:S01]  /*2c70*/  FADD R53, R0, R0 ;  /* 0x0000000000357221 */ /* 0x000fe20000000000 */
[C---:B------:R-:W-:Y:S01]  /*2c80*/  FADD R12, -R11.reuse, R46 ;  /* 0x0000002e0b0c7221 */ /* 0x040fe20000000100 */
[C---:B------:R-:W-:Y:S01]  /*2c90*/  FFMA R42, R11.reuse, -1.5, R38 ;  /* 0xbfc000000b2a7823 */ /* 0x040fe20000000026 */
[C---:B------:R-:W-:Y:S01]  /*2ca0*/  FADD R46, -R11.reuse, R14 ;  /* 0x0000000e0b2e7221 */ /* 0x040fe20000000100 */
[C---:B------:R-:W-:Y:S01]  /*2cb0*/  FADD R51, R20.reuse, R20 ;  /* 0x0000001414337221 */ /* 0x040fe20000000000 */
[----:B------:R-:W-:Y:S01]  /*2cc0*/  FFMA R14, R20, 2.5, R37 ;  /* 0x40200000140e7823 */ /* 0x000fe20000000025 */
[C---:B------:R-:W-:Y:S01]  /*2cd0*/  FADD R52, R11.reuse, R11 ;  /* 0x0000000b0b347221 */ /* 0x040fe20000000000 */
[----:B------:R-:W-:Y:S01]  /*2ce0*/  FADD R50, -R11, R32 ;  /* 0x000000200b327221 */ /* 0x000fe20000000100 */
[----:B------:R-:W-:Y:S01]  /*2cf0*/  FADD R37, R40, R53 ;  /* 0x0000003528257221 */ /* 0x000fe20000000000 */
[----:B------:R-:W-:Y:S01]  /*2d00*/  FADD R53, -R53, R42 ;  /* 0x0000002a35357221 */ /* 0x000fe20000000100 */
[C---:B------:R-:W-:Y:S01]  /*2d10*/  FADD R42, R51.reuse, R24 ;  /* 0x00000018332a7221 */ /* 0x040fe20000000000 */
[----:B------:R-:W-:Y:S01]  /*2d20*/  FADD R24, R51, R21 ;  /* 0x0000001533187221 */ /* 0x000fe20000000000 */
[----:B------:R-:W-:Y:S01]  /*2d30*/  FADD R7, R7, -R52 ;  /* 0x8000003407077221 */ /* 0x000fe20000000000 */
[----:B------:R-:W-:Y:S01]  /*2d40*/  FADD R21, -R51, R50 ;  /* 0x0000003233157221 */ /* 0x000fe20000000100 */
[----:B------:R-:W-:Y:S01]  /*2d50*/  FMUL R50, R17, 1.5 ;  /* 0x3fc0000011327820 */ /* 0x000fe20000400000 */
[C---:B------:R-:W-:Y:S01]  /*2d60*/  FFMA R10, R11.reuse, 0.5, R44 ;  /* 0x3f0000000b0a7823 */ /* 0x040fe2000000002c */
[----:B------:R-:W-:Y:S01]  /*2d70*/  FFMA R7, R0, 1.5, R7 ;  /* 0x3fc0000000077823 */ /* 0x000fe20000000007 */
[C---:B------:R-:W-:Y:S01]  /*2d80*/  FADD R47, -R11.reuse, R26 ;  /* 0x0000001a0b2f7221 */ /* 0x040fe20000000100 */
[----:B------:R-:W-:Y:S01]  /*2d90*/  FFMA R53, R50, 1.5, R53 ;  /* 0x3fc0000032357823 */ /* 0x000fe20000000035 */
[----:B------:R-:W-:Y:S01]  /*2da0*/  FFMA R26, R20, 0.5, R35 ;  /* 0x3f000000141a7823 */ /* 0x000fe20000000023 */
[----:B------:R-:W-:Y:S01]  /*2db0*/  FADD R44, -R11, R22 ;  /* 0x000000160b2c7221 */ /* 0x000fe20000000100 */
[----:B------:R-:W-:Y:S01]  /*2dc0*/  FADD R54, R19, R19 ;  /* 0x0000001313367221 */ /* 0x000fe20000000000 */
[----:B------:R-:W-:Y:S01]  /*2dd0*/  FFMA R35, R0, 2.5, R10 ;  /* 0x4020000000237823 */ /* 0x000fe2000000000a */
[----:B------:R-:W-:Y:S01]  /*2de0*/  FADD R37, R50, R37 ;  /* 0x0000002532257221 */ /* 0x000fe20000000000 */
[----:B------:R-:W-:Y:S01]  /*2df0*/  FADD R29, -R28, R29 ;  /* 0x0000001d1c1d7221 */ /* 0x000fe20000000100 */
[----:B------:R-:W-:Y:S01]  /*2e00*/  FFMA R22, R20, 0.5, R39 ;  /* 0x3f00000014167823 */ /* 0x000fe20000000027 */
[----:B------:R-:W-:Y:S01]  /*2e10*/  FFMA R9, R0, 0.5, R9 ;  /* 0x3f00000000097823 */ /* 0x000fe20000000009 */
[----:B------:R-:W-:Y:S01]  /*2e20*/  FADD R52, R50, R7 ;  /* 0x0000000732347221 */ /* 0x000fe20000000000 */
[----:B------:R-:W-:Y:S01]  /*2e30*/  FFMA R39, R0, -0.5, R12 ;  /* 0xbf00000000277823 */ /* 0x000fe2000000000c */
[----:B--2---:R-:W-:Y:S01]  /*2e40*/  FFMA R60, R8, 1.5, R53 ;  /* 0x3fc00000083c7823 */ /* 0x004fe20000000035 */
[----:B------:R-:W-:Y:S01]  /*2e50*/  FADD R37, R37, -R54 ;  /* 0x8000003625257221 */ /* 0x000fe20000000000 */
[----:B------:R-:W-:Y:S01]  /*2e60*/  FADD R56, R50, R35 ;  /* 0x0000002332387221 */ /* 0x000fe20000000000 */
[----:B------:R-:W-:Y:S01]  /*2e70*/  FADD R27, -R28, R27 ;  /* 0x0000001b1c1b7221 */ /* 0x000fe20000000100 */
[----:B------:R-:W-:Y:S01]  /*2e80*/  FADD R12, R0, R29 ;  /* 0x0000001d000c7221 */ /* 0x000fe20000000000 */
[----:B------:R-:W-:Y:S01]  /*2e90*/  FADD R52, R52, R5 ;  /* 0x0000000534347221 */ /* 0x000fe20000000000 */
[----:B------:R-:W-:Y:S01]  /*2ea0*/  FADD R54, R50, R9 ;  /* 0x0000000932367221 */ /* 0x000fe20000000000 */
[----:B------:R-:W-:Y:S01]  /*2eb0*/  FADD R49, R34, -R11 ;  /* 0x8000000b22317221 */ /* 0x000fe20000000000 */
[----:B------:R-:W-:Y:S01]  /*2ec0*/  FADD R58, R50, R39 ;  /* 0x00000027323a7221 */ /* 0x000fe20000000000 */
[----:B------:R-:W-:Y:S01]  /*2ed0*/  FADD R29, R60, R19 ;  /* 0x000000133c1d7221 */ /* 0x000fe20000000000 */
[C---:B------:R-:W-:Y:S01]  /*2ee0*/  FADD R31, -R28.reuse, R31 ;  /* 0x0000001f1c1f7221 */ /* 0x040fe20000000100 */
[----:B------:R-:W-:Y:S01]  /*2ef0*/  FADD R33, -R28, R33 ;  /* 0x000000211c217221 */ /* 0x000fe20000000100 */
[----:B------:R-:W-:Y:S01]  /*2f00*/  FFMA R34, R20, -0.5, R15 ;  /* 0xbf00000014227823 */ /* 0x000fe2000000000f */
[----:B------:R-:W-:Y:S01]  /*2f10*/  FADD R11, R36, -R28 ;  /* 0x8000001c240b7221 */ /* 0x000fe20000000000 */
[C---:B------:R-:W-:Y:S01]  /*2f20*/  FADD R15, -R51.reuse, R46 ;  /* 0x0000002e330f7221 */ /* 0x040fe20000000100 */
[----:B------:R-:W-:Y:S01]  /*2f30*/  FADD R9, R56, -R19 ;  /* 0x8000001338097221 */ /* 0x000fe20000000000 */
[----:B------:R-:W-:Y:S01]  /*2f40*/  FADD R40, R51, R13 ;  /* 0x0000000d33287221 */ /* 0x000fe20000000000 */
[----:B------:R-:W-:Y:S01]  /*2f50*/  FADD R46, R0, R27 ;  /* 0x0000001b002e7221 */ /* 0x000fe20000000000 */
[----:B------:R-:W-:Y:S01]  /*2f60*/  FADD R7, R54, R19 ;  /* 0x0000001336077221 */ /* 0x000fe20000000000 */
[----:B------:R-:W-:Y:S01]  /*2f70*/  FFMA R52, R19, -1.5, R52 ;  /* 0xbfc0000013347823 */ /* 0x000fe20000000034 */
[----:B------:R-:W-:Y:S01]  /*2f80*/  FADD R5, R16, R16 ;  /* 0x0000001010057221 */ /* 0x000fe20000000000 */
[----:B------:R-:W-:Y:S01]  /*2f90*/  FADD R13, -R51, R44 ;  /* 0x0000002c330d7221 */ /* 0x000fe20000000100 */
[----:B------:R-:W-:Y:S01]  /*2fa0*/  FFMA R27, R19, 0.5, R58 ;  /* 0x3f000000131b7823 */ /* 0x000fe2000000003a */
[----:B------:R-:W-:Y:S01]  /*2fb0*/  FADD R54, R18, R18 ;  /* 0x0000001212367221 */ /* 0x000fe20000000000 */
[----:B------:R-:W-:Y:S01]  /*2fc0*/  FFMA R29, R16, -1.5, R29 ;  /* 0xbfc00000101d7823 */ /* 0x000fe2000000001d */
[C---:B------:R-:W-:Y:S01]  /*2fd0*/  FADD R44, R0.reuse, R31 ;  /* 0x0000001f002c7221 */ /* 0x040fe20000000000 */
[----:B------:R-:W-:Y:S01]  /*2fe0*/  FADD R10, R0, R33 ;  /* 0x00000021000a7221 */ /* 0x000fe20000000000 */
[----:B------:R-:W-:Y:S01]  /*2ff0*/  FADD R0, R11, R0 ;  /* 0x000000000b007221 */ /* 0x000fe20000000000 */
[----:B------:R-:W-:Y:S01]  /*3000*/  FFMA R19, R16, 0.5, R9 ;  /* 0x3f00000010137823 */ /* 0x000fe20000000009 */
[C---:B------:R-:W-:Y:S01]  /*3010*/  FFMA R38, R20.reuse, 0.5, R25 ;  /* 0x3f00000014267823 */ /* 0x040fe20000000019 */
[----:B------:R-:W-:Y:S01]  /*3020*/  FFMA R36, R20, 2.5, R23 ;  /* 0x4020000014247823 */ /* 0x000fe20000000017 */
[----:B------:R-:W-:Y:S01]  /*3030*/  FFMA R11, R16, -2.5, R7 ;  /* 0xc0200000100b7823 */ /* 0x000fe20000000007 */
[----:B------:R-:W-:Y:S01]  /*3040*/  FADD R9, R52, -R5 ;  /* 0x8000000534097221 */ /* 0x000fe20000000000 */
[C---:B------:R-:W-:Y:S01]  /*3050*/  FADD R23, -R51.reuse, R47 ;  /* 0x0000002f33177221 */ /* 0x040fe20000000100 */
[----:B------:R-:W-:Y:S01]  /*3060*/  FADD R25, -R51, R49 ;  /* 0x0000003133197221 */ /* 0x000fe20000000100 */
[--C-:B------:R-:W-:Y:S01]  /*3070*/  FADD R7, R37, -R16.reuse ;  /* 0x8000001025077221 */ /* 0x100fe20000000000 */
[----:B------:R-:W-:Y:S01]  /*3080*/  FADD R27, R27, -R16 ;  /* 0x800000101b1b7221 */ /* 0x000fe20000000000 */
[----:B------:R-:W-:Y:S01]  /*3090*/  FADD R5, -R54, R29 ;  /* 0x0000001d36057221 */ /* 0x000fe20000000100 */
[C---:B------:R-:W-:Y:S01]  /*30a0*/  FFMA R28, R20.reuse, 2.5, R41 ;  /* 0x40200000141c7823 */ /* 0x040fe20000000029 */
[C---:B------:R-:W-:Y:S01]  /*30b0*/  FFMA R32, R20.reuse, -0.5, R43 ;  /* 0xbf00000014207823 */ /* 0x040fe2000000002b */
[----:B------:R-:W-:Y:S01]  /*30c0*/  FFMA R20, R20, -0.5, R45 ;  /* 0xbf00000014147823 */ /* 0x000fe2000000002d */
[----:B------:R-:W-:Y:S01]  /*30d0*/  FADD R30, R51, R30 ;  /* 0x0000001e331e7221 */ /* 0x000fe20000000000 */
[----:B------:R-:W-:Y:S01]  /*30e0*/  FADD R48, R48, R51 ;  /* 0x0000003330307221 */ /* 0x000fe20000000000 */
[----:B------:R-:W-:Y:S01]  /*30f0*/  FADD R7, R7, R54 ;  /* 0x0000003607077221 */ /* 0x000fe20000000000 */
[C---:B------:R-:W-:Y:S01]  /*3100*/  FADD R15, R50.reuse, R15 ;  /* 0x0000000f320f7221 */ /* 0x040fe20000000000 */
[C---:B------:R-:W-:Y:S01]  /*3110*/  FADD R31, R50.reuse, R13 ;  /* 0x0000000d321f7221 */ /* 0x040fe20000000000 */
[C---:B------:R-:W-:Y:S01]  /*3120*/  FADD R43, R50.reuse, R23 ;  /* 0x00000017322b7221 */ /* 0x040fe20000000000 */
[----:B------:R-:W-:Y:S01]  /*3130*/  FADD R55, R50, R21 ;  /* 0x0000001532377221 */ /* 0x000fe20000000000 */
[----:B------:R-:W-:Y:S01]  /*3140*/  FADD R25, R25, R50 ;  /* 0x0000003219197221 */ /* 0x000fe20000000000 */
[C---:B------:R-:W-:Y:S01]  /*3150*/  FFMA R59, R18.reuse, 0.5, R11 ;  /* 0x3f000000123b7823 */ /* 0x040fe2000000000b */
[C---:B------:R-:W-:Y:S01]  /*3160*/  FFMA R61, R18.reuse, 2.5, R19 ;  /* 0x40200000123d7823 */ /* 0x040fe20000000013 */
[C---:B------:R-:W-:Y:S01]  /*3170*/  FFMA R63, R18.reuse, -0.5, R27 ;  /* 0xbf000000123f7823 */ /* 0x040fe2000000001b */
[----:B------:R-:W-:Y:S01]  /*3180*/  FFMA R57, R18, 1.5, R9 ;  /* 0x3fc0000012397823 */ /* 0x000fe20000000009 */
[----:B------:R-:W-:Y:S01]  /*3190*/  FFMA R5, R6, 1.5, R5 ;  /* 0x3fc0000006057823 */ /* 0x000fe20000000005 */
[C---:B------:R-:W-:Y:S01]  /*31a0*/  FADD R21, R17.reuse, R26 ;  /* 0x0000001a11157221 */ /* 0x040fe20000000000 */
        /* <DEDUP_REMOVED lines=17> */
[----:B------:R-:W-:Y:S01]  /*32c0*/  FADD R17, R17, R0 ;  /* 0x0000000011117221 */ /* 0x000fe20000000000 */
[--C-:B------:R-:W-:Y:S01]  /*32d0*/  FADD R15, R15, R8.reuse ;  /* 0x000000080f0f7221 */ /* 0x100fe20000000000 */
[--C-:B------:R-:W-:Y:S01]  /*32e0*/  FADD R31, R31, R8.reuse ;  /* 0x000000081f1f7221 */ /* 0x100fe20000000000 */
[--C-:B------:R-:W-:Y:S01]  /*32f0*/  FADD R43, R43, R8.reuse ;  /* 0x000000082b2b7221 */ /* 0x100fe20000000000 */
[--C-:B------:R-:W-:Y:S01]  /*3300*/  FADD R55, R55, R8.reuse ;  /* 0x0000000837377221 */ /* 0x100fe20000000000 */
[----:B------:R-:W-:Y:S01]  /*3310*/  FADD R25, R25, R8 ;  /* 0x0000000819197221 */ /* 0x000fe20000000000 */
[--C-:B------:R-:W-:Y:S01]  /*3320*/  FADD R59, R59, R6.reuse ;  /* 0x000000063b3b7221 */ /* 0x100fe20000000000 */
[--C-:B------:R-:W-:Y:S01]  /*3330*/  FADD R61, R61, R6.reuse ;  /* 0x000000063d3d7221 */ /* 0x100fe20000000000 */
[--C-:B------:R-:W-:Y:S01]  /*3340*/  FADD R7, R7, R6.reuse ;  /* 0x0000000607077221 */ /* 0x100fe20000000000 */
[--C-:B------:R-:W-:Y:S01]  /*3350*/  FADD R63, R63, R6.reuse ;  /* 0x000000063f3f7221 */ /* 0x100fe20000000000 */
[----:B------:R-:W-:Y:S01]  /*3360*/  FADD R57, R57, R6 ;  /* 0x0000000639397221 */ /* 0x000fe20000000000 */
[----:B---3--:R-:W-:Y:S01]  /*3370*/  FADD R5, R5, R4 ;  /* 0x0000000405057221 */ /* 0x008fe20000000000 */
        /* <DEDUP_REMOVED lines=31> */
.L_x_5:
        /* <DEDUP_REMOVED lines=9> */
.L_x_203:


//--------------------- .text.tvmgen_default_fused_nn_conv2d_add_add_nn_relu_2_kernel --------------------------
	.section	.text.tvmgen_default_fused_nn_conv2d_add_add_nn_relu_2_kernel,"ax",@progbits
	.align	128
        .global         tvmgen_default_fused_nn_conv2d_add_add_nn_relu_2_kernel
        .type           tvmgen_default_fused_nn_conv2d_add_add_nn_relu_2_kernel,@function
        .size           tvmgen_default_fused_nn_conv2d_add_add_nn_relu_2_kernel,(.L_x_204 - tvmgen_default_fused_nn_conv2d_add_add_nn_relu_2_kernel)
        .other          tvmgen_default_fused_nn_conv2d_add_add_nn_relu_2_kernel,@"STO_CUDA_ENTRY STV_DEFAULT"
tvmgen_default_fused_nn_conv2d_add_add_nn_relu_2_kernel:
.text.tvmgen_default_fused_nn_conv2d_add_add_nn_relu_2_kernel:
[----:B------:R-:W-:Y:S01]  /*0000*/  LDC R1, c[0x0][0x37c] ;  /* 0x0000df00ff017b82 */ /* 0x000fe20000000800 */
[----:B------:R-:W0:Y:S07]  /*0010*/  S2R R41, SR_TID.X ;  /* 0x0000000000297919 */ /* 0x000e2e0000002100 */
[----:B------:R-:W1:Y:S01]  /*0020*/  S2UR UR6, SR_CgaCtaId ;  /* 0x00000000000679c3 */ /* 0x000e620000008800 */
[----:B------:R-:W-:Y:S01]  /*0030*/  UMOV UR4, 0x400 ;  /* 0x0000040000047882 */ /* 0x000fe20000000000 */
[----:B------:R-:W-:Y:S01]  /*0040*/  HFMA2 R52, -RZ, RZ, 0, 0 ;  /* 0x00000000ff347431 */ /* 0x000fe200000001ff */
[----:B------:R-:W2:Y:S01]  /*0050*/  S2R R34, SR_CTAID.Y ;  /* 0x0000000000227919 */ /* 0x000ea20000002600 */
[----:B------:R-:W-:Y:S01]  /*0060*/  UIADD3 UR5, UPT, UPT, UR4, 0x380, URZ ;  /* 0x0000038004057890 */ /* 0x000fe2000fffe0ff */
[----:B------:R-:W-:Y:S01]  /*0070*/  HFMA2 R39, -RZ, RZ, 0, 0 ;  /* 0x00000000ff277431 */ /* 0x000fe200000001ff */
[----:B------:R-:W-:Y:S01]  /*0080*/  MOV R51, RZ ;  /* 0x000000ff00337202 */ /* 0x000fe20000000f00 */
[----:B------:R-:W3:Y:S01]  /*0090*/  S2R R35, SR_TID.Z ;  /* 0x0000000000237919 */ /* 0x000ee20000002300 */
[----:B------:R-:W-:Y:S01]  /*00a0*/  HFMA2 R26, -RZ, RZ, 0, 0 ;  /* 0x00000000ff1a7431 */ /* 0x000fe200000001ff */
[----:B------:R-:W-:-:S02]  /*00b0*/  CS2R R36, SRZ ;  /* 0x0000000000247805 */ /* 0x000fc4000001ff00 */
[----:B------:R-:W-:Y:S01]  /*00c0*/  MOV R31, RZ ;  /* 0x000000ff001f7202 */ /* 0x000fe20000000f00 */
[----:B------:R-:W4:Y:S01]  /*00d0*/  S2R R8, SR_TID.Y ;  /* 0x0000000000087919 */ /* 0x000f220000002200 */
[----:B------:R-:W-:Y:S01]  /*00e0*/  MOV R49, RZ ;  /* 0x000000ff00317202 */ /* 0x000fe20000000f00 */
[----:B------:R-:W2:Y:S01]  /*00f0*/  LDCU.64 UR8, c[0x0][0x358] ;  /* 0x00006b00ff0877ac */ /* 0x000ea20008000a00 */
[----:B------:R-:W5:Y:S01]  /*0100*/  S2R R0, SR_CTAID.Z ;  /* 0x0000000000007919 */ /* 0x000f620000002700 */
[----:B-1----:R-:W-:Y:S02]  /*0110*/  ULEA UR5, UR6, UR5, 0x18 ;  /* 0x0000000506057291 */ /* 0x002fe4000f8ec0ff */
[----:B------:R-:W-:Y:S01]  /*0120*/  ULEA UR4, UR6, UR4, 0x18 ;  /* 0x0000000406047291 */ /* 0x000fe2000f8ec0ff */
[C---:B0-----:R-:W-:Y:S01]  /*0130*/  LEA R7, R41.reuse, R41, 0x1 ;  /* 0x0000002929077211 */ /* 0x041fe200078e08ff */
[----:B------:R-:W-:Y:S02]  /*0140*/  IMAD R9, R41, 0x60, RZ ;  /* 0x0000006029097824 */ /* 0x000fe400078e02ff */
[----:B--2---:R-:W-:Y:S01]  /*0150*/  IMAD R3, R34, 0x1c, R41 ;  /* 0x0000001c22037824 */ /* 0x004fe200078e0229 */
[----:B------:R-:W-:-:S02]  /*0160*/  IADD3 R13, PT, PT, R7, 0x2, RZ ;  /* 0x00000002070d7810 */ /* 0x000fc40007ffe0ff */
[C---:B---3--:R-:W-:Y:S02]  /*0170*/  LOP3.LUT R4, R35.reuse, 0x1, RZ, 0xc0, !PT ;  /* 0x0000000123047812 */ /* 0x048fe400078ec0ff */
[----:B------:R-:W-:Y:S01]  /*0180*/  SHF.R.U32.HI R2, RZ, 0x1, R35 ;  /* 0x00000001ff027819 */ /* 0x000fe20000011623 */
[----:B----4-:R-:W-:Y:S01]  /*0190*/  IMAD R3, R8, 0x7, R3 ;  /* 0x0000000708037824 */ /* 0x010fe200078e0203 */
[----:B------:R-:W-:Y:S02]  /*01a0*/  ISETP.NE.U32.AND P1, PT, R4, 0x1, PT ;  /* 0x000000010400780c */ /* 0x000fe40003f25070 */
[----:B------:R-:W0:Y:S01]  /*01b0*/  LDC.64 R4, c[0x0][0x390] ;  /* 0x0000e400ff047b82 */ /* 0x000e220000000a00 */
[----:B------:R-:W-:Y:S01]  /*01c0*/  IMAD R6, R2, 0xc4, R3 ;  /* 0x000000c402067824 */ /* 0x000fe200078e0203 */
[----:B-----5:R-:W-:Y:S02]  /*01d0*/  LEA R11, R0, R35, 0x4 ;  /* 0x00000023000b7211 */ /* 0x020fe400078e20ff */
[----:B------:R-:W-:-:S02]  /*01e0*/  LEA R10, R35, R8, 0x1 ;  /* 0x00000008230a7211 */ /* 0x000fc400078e08ff */
[-C--:B------:R-:W-:Y:S02]  /*01f0*/  LEA R15, R11, R8.reuse, 0x1 ;  /* 0x000000080b0f7211 */ /* 0x080fe400078e08ff */
[----:B------:R-:W1:Y:S01]  /*0200*/  LDC.64 R2, c[0x0][0x388] ;  /* 0x0000e200ff027b82 */ /* 0x000e620000000a00 */
[C---:B------:R-:W-:Y:S02]  /*0210*/  IADD3 R11, PT, PT, R7.reuse, 0x1, RZ ;  /* 0x00000001070b7810 */ /* 0x040fe40007ffe0ff */
[----:B------:R-:W-:Y:S02]  /*0220*/  LEA R47, R10, R7, 0x4 ;  /* 0x000000070a2f7211 */ /* 0x000fe400078e20ff */
[----:B------:R-:W-:Y:S02]  /*0230*/  LEA.HI R10, R7, R8, RZ, 0x1c ;  /* 0x00000008070a7211 */ /* 0x000fe400078fe0ff */
[----:B------:R-:W-:Y:S02]  /*0240*/  SHF.L.U32 R15, R15, 0x9, RZ ;  /* 0x000000090f0f7819 */ /* 0x000fe400000006ff */
[----:B------:R-:W-:-:S02]  /*0250*/  SHF.L.U32 R14, R13, 0x5, RZ ;  /* 0x000000050d0e7819 */ /* 0x000fc400000006ff */
[----:B------:R-:W-:Y:S02]  /*0260*/  SHF.L.U32 R12, R11, 0x5, RZ ;  /* 0x000000050b0c7819 */ /* 0x000fe400000006ff */
[----:B------:R-:W-:Y:S02]  /*0270*/  ISETP.GT.U32.AND P0, PT, R47, 0x1ff, PT ;  /* 0x000001ff2f00780c */ /* 0x000fe40003f04070 */
[----:B------:R-:W-:Y:S02]  /*0280*/  LEA.HI R17, R10, R35, RZ, 0x1f ;  /* 0x000000230a117211 */ /* 0x000fe400078ff8ff */
[C---:B------:R-:W-:Y:S02]  /*0290*/  LOP3.LUT R16, R15.reuse, 0x100, R9, 0xf8, !PT ;  /* 0x000001000f107812 */ /* 0x040fe400078ef809 */
[C---:B------:R-:W-:Y:S02]  /*02a0*/  LOP3.LUT R14, R15.reuse, 0x100, R14, 0xf8, !PT ;  /* 0x000001000f0e7812 */ /* 0x040fe400078ef80e */
[----:B------:R-:W-:-:S02]  /*02b0*/  LOP3.LUT R12, R15, 0x100, R12, 0xf8, !PT ;  /* 0x000001000f0c7812 */ /* 0x000fc400078ef80c */
[----:B------:R-:W-:Y:S02]  /*02c0*/  ISETP.GT.U32.OR P0, PT, R17, 0xf, P0 ;  /* 0x0000000f1100780c */ /* 0x000fe40000704470 */
[-C--:B------:R-:W-:Y:S02]  /*02d0*/  LEA.HI R44, R13, R8.reuse, RZ, 0x1c ;  /* 0x000000080d2c7211 */ /* 0x080fe400078fe0ff */
[----:B------:R-:W-:Y:S01]  /*02e0*/  LEA.HI R46, R11, R8, RZ, 0x1c ;  /* 0x000000080b2e7211 */ /* 0x000fe200078fe0ff */
[----:B------:R-:W-:Y:S01]  /*02f0*/  IMAD R8, R8, 0x7, R41 ;  /* 0x0000000708087824 */ /* 0x000fe200078e0229 */
[----:B------:R-:W-:Y:S02]  /*0300*/  LOP3.LUT R15, R16, 0x7, R7, 0xf8, !PT ;  /* 0x00000007100f7812 */ /* 0x000fe400078ef807 */
[----:B------:R-:W-:Y:S01]  /*0310*/  LOP3.LUT R33, R14, 0x7, R13, 0xf8, !PT ;  /* 0x000000070e217812 */ /* 0x000fe200078ef80d */
[----:B------:R-:W-:Y:S01]  /*0320*/  IMAD R48, R35, 0xe, R8 ;  /* 0x0000000e23307824 */ /* 0x000fe200078e0208 */
[----:B------:R-:W-:-:S02]  /*0330*/  IADD3 R9, PT, PT, R6, 0xe, RZ ;  /* 0x0000000e06097810 */ /* 0x000fc40007ffe0ff */
[----:B------:R-:W-:Y:S01]  /*0340*/  LOP3.LUT R7, R12, 0x7, R11, 0xf8, !PT ;  /* 0x000000070c077812 */ /* 0x000fe200078ef80b */
[--C-:B0-----:R-:W-:Y:S01]  /*0350*/  IMAD.WIDE.U32 R32, R33, 0x4, R4.reuse ;  /* 0x0000000421207825 */ /* 0x101fe200078e0004 */
[----:B------:R-:W-:Y:S02]  /*0360*/  @P1 IADD3 R9, PT, PT, R6, RZ, RZ ;  /* 0x000000ff06091210 */ /* 0x000fe40007ffe0ff */
[----:B------:R-:W-:Y:S01]  /*0370*/  ISETP.GT.U32.OR P0, PT, R10, 0x1, P0 ;  /* 0x000000010a00780c */ /* 0x000fe20000704470 */
[--C-:B------:R-:W-:Y:S01]  /*0380*/  IMAD.WIDE.U32 R6, R7, 0x4, R4.reuse ;  /* 0x0000000407067825 */ /* 0x100fe200078e0004 */
[----:B------:R-:W-:Y:S02]  /*0390*/  SHF.L.U32 R45, R8, 0x1, RZ ;  /* 0x00000001082d7819 */ /* 0x000fe400000006ff */
[----:B------:R-:W-:Y:S01]  /*03a0*/  ISETP.GT.U32.OR P0, PT, R41, 0x5, P0 ;  /* 0x000000052900780c */ /* 0x000fe20000704470 */
[----:B------:R-:W-:Y:S01]  /*03b0*/  IMAD.WIDE.U32 R4, R15, 0x4, R4 ;  /* 0x000000040f047825 */ /* 0x000fe200078e0004 */
[----:B------:R-:W-:-:S02]  /*03c0*/  LEA R43, R47, UR5, 0x2 ;  /* 0x000000052f2b7c11 */ /* 0x000fc4000f8e10ff */
[----:B------:R-:W-:Y:S01]  /*03d0*/  LEA R42, R35, UR5, 0x5 ;  /* 0x00000005232a7c11 */ /* 0x000fe2000f8e28ff */
[----:B-1----:R-:W-:Y:S01]  /*03e0*/  IMAD.WIDE.U32 R2, R9, 0x4, R2 ;  /* 0x0000000409027825 */ /* 0x002fe200078e0002 */
[----:B------:R-:W-:Y:S02]  /*03f0*/  LEA R48, R48, UR4, 0x2 ;  /* 0x0000000430307c11 */ /* 0x000fe4000f8e10ff */
[----:B------:R-:W-:Y:S01]  /*0400*/  LEA R40, R45, UR4, 0x2 ;  /* 0x000000042d287c11 */ /* 0x000fe2000f8e10ff */
[----:B------:R-:W-:-:S06]  /*0410*/  UMOV UR4, URZ ;  /* 0x000000ff00047c82 */ /* 0x000fcc0008000000 */
.L_x_6:
[----:B------:R-:W-:Y:S01]  /*0420*/  BAR.SYNC.DEFER_BLOCKING 0x0 ;  /* 0x0000000000007b1d */ /* 0x000fe20000010000 */
[C---:B------:R-:W-:Y:S02]  /*0430*/  ISETP.GT.U32.AND P1, PT, R47.reuse, 0x1fe, PT ;  /* 0x000001fe2f00780c */ /* 0x040fe40003f24070 */
[-C--:B------:R-:W-:Y:S02]  /*0440*/  LEA.HI R8, R46, R35.reuse, RZ, 0x1f ;  /* 0x000000232e087211 */ /* 0x080fe400078ff8ff */
[----:B------:R-:W-:Y:S02]  /*0450*/  ISETP.GT.U32.AND P2, PT, R47, 0x1fd, PT ;  /* 0x000001fd2f00780c */ /* 0x000fe40003f44070 */
[----:B------:R-:W-:Y:S01]  /*0460*/  LEA.HI R9, R44, R35, RZ, 0x1f ;  /* 0x000000232c097211 */ /* 0x000fe200078ff8ff */
[----:B------:R-:W2:Y:S01]  /*0470*/  LDG.E.CONSTANT R27, desc[UR8][R2.64] ;  /* 0x00000008021b7981 */ /* 0x000ea2000c1e9900 */
[----:B------:R-:W-:Y:S02]  /*0480*/  ISETP.GT.U32.OR P1, PT, R8, 0xf, P1 ;  /* 0x0000000f0800780c */ /* 0x000fe40000f24470 */
[----:B------:R-:W-:Y:S01]  /*0490*/  ISETP.GT.U32.OR P2, PT, R9, 0xf, P2 ;  /* 0x0000000f0900780c */ /* 0x000fe20001744470 */
[----:B------:R0:W3:Y:S01]  /*04a0*/  @!P0 LDG.E.CONSTANT R38, desc[UR8][R4.64] ;  /* 0x0000000804268981 */ /* 0x0000e2000c1e9900 */
[----:B------:R-:W-:-:S02]  /*04b0*/  ISETP.GT.U32.OR P1, PT, R46, 0x1, P1 ;  /* 0x000000012e00780c */ /* 0x000fc40000f24470 */
[----:B------:R-:W-:Y:S02]  /*04c0*/  ISETP.GT.U32.OR P2, PT, R44, 0x1, P2 ;  /* 0x000000012c00780c */ /* 0x000fe40001744470 */
[C---:B------:R-:W-:Y:S02]  /*04d0*/  ISETP.GT.U32.OR P1, PT, R41.reuse, 0x4, P1 ;  /* 0x000000042900780c */ /* 0x040fe40000f24470 */
[----:B------:R-:W-:-:S11]  /*04e0*/  ISETP.GT.U32.OR P2, PT, R41, 0x4, P2 ;  /* 0x000000042900780c */ /* 0x000fd60001744470 */
[----:B------:R-:W4:Y:S04]  /*04f0*/  @!P1 LDG.E.CONSTANT R50, desc[UR8][R6.64] ;  /* 0x0000000806329981 */ /* 0x000f28000c1e9900 */
[----:B------:R-:W5:Y:S01]  /*0500*/  @!P2 LDG.E.CONSTANT R53, desc[UR8][R32.64] ;  /* 0x000000082035a981 */ /* 0x000f62000c1e9900 */
[----:B------:R-:W-:-:S04]  /*0510*/  UIADD3 UR4, UPT, UPT, UR4, 0x1, URZ ;  /* 0x0000000104047890 */ /* 0x000fc8000fffe0ff */
[----:B------:R-:W-:Y:S01]  /*0520*/  UISETP.NE.AND UP0, UPT, UR4, 0x20, UPT ;  /* 0x000000200400788c */ /* 0x000fe2000bf05270 */
[----:B0-----:R-:W-:Y:S02]  /*0530*/  IADD3 R4, P3, PT, R4, 0x20, RZ ;  /* 0x0000002004047810 */ /* 0x001fe40007f7e0ff */
[----:B------:R-:W-:Y:S02]  /*0540*/  IADD3 R2, P4, PT, R2, 0x1880, RZ ;  /* 0x0000188002027810 */ /* 0x000fe40007f9e0ff */
[----:B------:R-:W-:Y:S02]  /*0550*/  IADD3.X R5, PT, PT, RZ, R5, RZ, P3, !PT ;  /* 0x00000005ff057210 */ /* 0x000fe40001ffe4ff */
[----:B------:R-:W-:Y:S01]  /*0560*/  IADD3.X R3, PT, PT, RZ, R3, RZ, P4, !PT ;  /* 0x00000003ff037210 */ /* 0x000fe200027fe4ff */
[----:B--2---:R-:W-:Y:S04]  /*0570*/  STS [R48], R27 ;  /* 0x0000001b30007388 */ /* 0x004fe80000000800 */
[----:B---3--:R-:W-:Y:S04]  /*0580*/  @!P0 STS [R43], R38 ;  /* 0x000000262b008388 */ /* 0x008fe80000000800 */
[----:B----4-:R-:W-:Y:S04]  /*0590*/  @!P1 STS [R43+0x4], R50 ;  /* 0x000004322b009388 */ /* 0x010fe80000000800 */
[----:B-----5:R-:W-:Y:S01]  /*05a0*/  @!P2 STS [R43+0x8], R53 ;  /* 0x000008352b00a388 */ /* 0x020fe20000000800 */
[----:B------:R-:W-:Y:S06]  /*05b0*/  BAR.SYNC.DEFER_BLOCKING 0x0 ;  /* 0x0000000000007b1d */ /* 0x000fec0000010000 */
[----:B------:R-:W-:Y:S04]  /*05c0*/  LDS.64 R24, [R40] ;  /* 0x0000000028187984 */ /* 0x000fe80000000a00 */
[----:B------:R-:W0:Y:S04]  /*05d0*/  LDS.128 R8, [R42+0x400] ;  /* 0x000400002a087984 */ /* 0x000e280000000c00 */
[----:B------:R-:W1:Y:S04]  /*05e0*/  LDS.128 R12, [R42+0x200] ;  /* 0x000200002a0c7984 */ /* 0x000e680000000c00 */
[----:B------:R-:W2:Y:S04]  /*05f0*/  LDS.128 R16, [R42] ;  /* 0x000000002a107984 */ /* 0x000ea80000000c00 */
[----:B------:R-:W3:Y:S04]  /*0600*/  LDS.128 R20, [R42+0x600] ;  /* 0x000600002a147984 */ /* 0x000ee80000000c00 */
[----:B------:R-:W4:Y:S01]  /*0610*/  LDS.64 R28, [R40+0x70] ;  /* 0x00007000281c7984 */ /* 0x000f220000000a00 */
[----:B0-----:R-:W-:-:S03]  /*0620*/  FFMA R30, R8, R24, R39 ;  /* 0x00000018081e7223 */ /* 0x001fc60000000027 */
[----:B------:R-:W0:Y:S01]  /*0630*/  LDS.64 R38, [R40+0xe0] ;  /* 0x0000e00028267984 */ /* 0x000e220000000a00 */
[-C--:B------:R-:W-:Y:S01]  /*0640*/  FFMA R8, R8, R25.reuse, R36 ;  /* 0x0000001908087223 */ /* 0x080fe20000000024 */
[-C--:B-1----:R-:W-:Y:S02]  /*0650*/  FFMA R27, R12, R24.reuse, R37 ;  /* 0x000000180c1b7223 */ /* 0x082fe40000000025 */
[----:B------:R-:W1:Y:S01]  /*0660*/  LDS.64 R36, [R40+0x150] ;  /* 0x0001500028247984 */ /* 0x000e620000000a00 */
[CC--:B--2---:R-:W-:Y:S01]  /*0670*/  FFMA R49, R16.reuse, R24.reuse, R49 ;  /* 0x0000001810317223 */ /* 0x0c4fe20000000031 */
[-C--:B------:R-:W-:Y:S01]  /*0680*/  FFMA R16, R16, R25.reuse, R26 ;  /* 0x0000001910107223 */ /* 0x080fe2000000001a */
[-C--:B------:R-:W-:Y:S01]  /*0690*/  FFMA R50, R12, R25.reuse, R31 ;  /* 0x000000190c327223 */ /* 0x080fe2000000001f */
[C---:B---3--:R-:W-:Y:S01]  /*06a0*/  FFMA R12, R20.reuse, R24, R51 ;  /* 0x00000018140c7223 */ /* 0x048fe20000000033 */
[----:B------:R-:W-:Y:S01]  /*06b0*/  FFMA R52, R20, R25, R52 ;  /* 0x0000001914347223 */ /* 0x000fe20000000034 */
[C---:B----4-:R-:W-:Y:S01]  /*06c0*/  FFMA R49, R28.reuse, R17, R49 ;  /* 0x000000111c317223 */ /* 0x050fe20000000031 */
[C---:B------:R-:W-:Y:S01]  /*06d0*/  FFMA R51, R28.reuse, R13, R27 ;  /* 0x0000000d1c337223 */ /* 0x040fe2000000001b */
[----:B------:R-:W-:Y:S01]  /*06e0*/  FFMA R20, R17, R29, R16 ;  /* 0x0000001d11147223 */ /* 0x000fe20000000010 */
[----:B------:R-:W-:Y:S01]  /*06f0*/  LDS.128 R24, [R42+0x410] ;  /* 0x000410002a187984 */ /* 0x000fe20000000c00 */
[----:B------:R-:W-:-:S03]  /*0700*/  FFMA R53, R28, R9, R30 ;  /* 0x000000091c357223 */ /* 0x000fc6000000001e */
[----:B------:R-:W2:Y:S01]  /*0710*/  LDS.64 R16, [R40+0x1c0] ;  /* 0x0001c00028107984 */ /* 0x000ea20000000a00 */
[----:B------:R-:W-:Y:S01]  /*0720*/  FFMA R12, R28, R21, R12 ;  /* 0x000000151c0c7223 */ /* 0x000fe2000000000c */
[-C--:B------:R-:W-:Y:S01]  /*0730*/  FFMA R13, R13, R29.reuse, R50 ;  /* 0x0000001d0d0d7223 */ /* 0x080fe20000000032 */
[-C--:B------:R-:W-:Y:S01]  /*0740*/  FFMA R9, R9, R29.reuse, R8 ;  /* 0x0000001d09097223 */ /* 0x080fe20000000008 */
[----:B------:R-:W-:Y:S02]  /*0750*/  FFMA R21, R21, R29, R52 ;  /* 0x0000001d15157223 */ /* 0x000fe40000000034 */
[----:B------:R-:W3:Y:S01]  /*0760*/  LDS.128 R28, [R42+0x210] ;  /* 0x000210002a1c7984 */ /* 0x000ee20000000c00 */
[C---:B0-----:R-:W-:Y:S01]  /*0770*/  FFMA R49, R38.reuse, R18, R49 ;  /* 0x0000001226317223 */ /* 0x041fe20000000031 */
[C---:B------:R-:W-:Y:S01]  /*0780*/  FFMA R8, R38.reuse, R14, R51 ;  /* 0x0000000e26087223 */ /* 0x040fe20000000033 */
[C---:B------:R-:W-:Y:S01]  /*0790*/  FFMA R50, R38.reuse, R10, R53 ;  /* 0x0000000a26327223 */ /* 0x040fe20000000035 */
[----:B------:R-:W-:Y:S01]  /*07a0*/  FFMA R12, R38, R22, R12 ;  /* 0x00000016260c7223 */ /* 0x000fe2000000000c */
[-C--:B------:R-:W-:Y:S01]  /*07b0*/  FFMA R20, R18, R39.reuse, R20 ;  /* 0x0000002712147223 */ /* 0x080fe20000000014 */
[-C--:B------:R-:W-:Y:S01]  /*07c0*/  FFMA R10, R10, R39.reuse, R9 ;  /* 0x000000270a0a7223 */ /* 0x080fe20000000009 */
[-C--:B------:R-:W-:Y:S01]  /*07d0*/  FFMA R14, R14, R39.reuse, R13 ;  /* 0x000000270e0e7223 */ /* 0x080fe2000000000d */
[----:B------:R-:W-:Y:S01]  /*07e0*/  FFMA R18, R22, R39, R21 ;  /* 0x0000002716127223 */ /* 0x000fe20000000015 */
[C---:B-1----:R-:W-:Y:S01]  /*07f0*/  FFMA R39, R36.reuse, R19, R49 ;  /* 0x0000001324277223 */ /* 0x042fe20000000031 */
[C---:B------:R-:W-:Y:S01]  /*0800*/  FFMA R49, R36.reuse, R15, R8 ;  /* 0x0000000f24317223 */ /* 0x040fe20000000008 */
[C---:B------:R-:W-:Y:S01]  /*0810*/  FFMA R21, R36.reuse, R11, R50 ;  /* 0x0000000b24157223 */ /* 0x040fe20000000032 */
[----:B------:R-:W-:Y:S01]  /*0820*/  FFMA R51, R36, R23, R12 ;  /* 0x0000001724337223 */ /* 0x000fe2000000000c */
[-C--:B------:R-:W-:Y:S01]  /*0830*/  FFMA R36, R19, R37.reuse, R20 ;  /* 0x0000002513247223 */ /* 0x080fe20000000014 */
[-C--:B------:R-:W-:Y:S01]  /*0840*/  FFMA R20, R11, R37.reuse, R10 ;  /* 0x000000250b147223 */ /* 0x080fe2000000000a */
[-C--:B------:R-:W-:Y:S01]  /*0850*/  FFMA R22, R15, R37.reuse, R14 ;  /* 0x000000250f167223 */ /* 0x080fe2000000000e */
[----:B------:R-:W0:Y:S01]  /*0860*/  LDS.128 R8, [R42+0x10] ;  /* 0x000010002a087984 */ /* 0x000e220000000c00 */
[----:B------:R-:W-:-:S03]  /*0870*/  FFMA R37, R23, R37, R18 ;  /* 0x0000002517257223 */ /* 0x000fc60000000012 */
[----:B------:R-:W1:Y:S01]  /*0880*/  LDS.128 R12, [R42+0x610] ;  /* 0x000610002a0c7984 */ /* 0x000e620000000c00 */
[----:B--2---:R-:W-:-:S03]  /*0890*/  FFMA R38, R24, R16, R21 ;  /* 0x0000001018267223 */ /* 0x004fc60000000015 */
[----:B------:R-:W2:Y:S01]  /*08a0*/  LDS.64 R18, [R40+0x230] ;  /* 0x0002300028127984 */ /* 0x000ea20000000a00 */
[----:B------:R-:W-:-:S03]  /*08b0*/  FFMA R24, R24, R17, R20 ;  /* 0x0000001118187223 */ /* 0x000fc60000000014 */
[----:B------:R-:W4:Y:S01]  /*08c0*/  LDS.64 R20, [R40+0x2a0] ;  /* 0x0002a00028147984 */ /* 0x000f220000000a00 */
[CC--:B---3--:R-:W-:Y:S01]  /*08d0*/  FFMA R50, R28.reuse, R16.reuse, R49 ;  /* 0x000000101c327223 */ /* 0x0c8fe20000000031 */
[----:B------:R-:W-:Y:S02]  /*08e0*/  FFMA R28, R28, R17, R22 ;  /* 0x000000111c1c7223 */ /* 0x000fe40000000016 */
[----:B------:R-:W3:Y:S01]  /*08f0*/  LDS.64 R22, [R40+0x310] ;  /* 0x0003100028167984 */ /* 0x000ee20000000a00 */
[----:B------:R-:W-:Y:S02]  /*0900*/  IADD3 R32, P1, PT, R32, 0x20, RZ ;  /* 0x0000002020207810 */ /* 0x000fe40007f3e0ff */
[----:B------:R-:W-:Y:S02]  /*0910*/  IADD3 R6, P2, PT, R6, 0x20, RZ ;  /* 0x0000002006067810 */ /* 0x000fe40007f5e0ff */
[----:B------:R-:W-:Y:S02]  /*0920*/  IADD3.X R33, PT, PT, RZ, R33, RZ, P1, !PT ;  /* 0x00000021ff217210 */ /* 0x000fe40000ffe4ff */
[----:B------:R-:W-:Y:S01]  /*0930*/  IADD3.X R7, PT, PT, RZ, R7, RZ, P2, !PT ;  /* 0x00000007ff077210 */ /* 0x000fe200017fe4ff */
[CC--:B0-----:R-:W-:Y:S01]  /*0940*/  FFMA R39, R8.reuse, R16.reuse, R39 ;  /* 0x0000001008277223 */ /* 0x0c1fe20000000027 */
[-C--:B------:R-:W-:Y:S01]  /*0950*/  FFMA R36, R8, R17.reuse, R36 ;  /* 0x0000001108247223 */ /* 0x080fe20000000024 */
[C---:B-1----:R-:W-:Y:S01]  /*0960*/  FFMA R16, R12.reuse, R16, R51 ;  /* 0x000000100c107223 */ /* 0x042fe20000000033 */
[----:B------:R-:W-:Y:S01]  /*0970*/  FFMA R12, R12, R17, R37 ;  /* 0x000000110c0c7223 */ /* 0x000fe20000000025 */
[C---:B--2---:R-:W-:Y:S01]  /*0980*/  FFMA R39, R18.reuse, R9, R39 ;  /* 0x0000000912277223 */ /* 0x044fe20000000027 */
[C---:B------:R-:W-:Y:S01]  /*0990*/  FFMA R17, R18.reuse, R29, R50 ;  /* 0x0000001d12117223 */ /* 0x040fe20000000032 */
[C---:B------:R-:W-:Y:S01]  /*09a0*/  FFMA R37, R18.reuse, R25, R38 ;  /* 0x0000001912257223 */ /* 0x040fe20000000026 */
[----:B------:R-:W-:Y:S01]  /*09b0*/  FFMA R49, R18, R13, R16 ;  /* 0x0000000d12317223 */ /* 0x000fe20000000010 */
[-C--:B------:R-:W-:Y:S01]  /*09c0*/  FFMA R9, R9, R19.reuse, R36 ;  /* 0x0000001309097223 */ /* 0x080fe20000000024 */
[-C--:B------:R-:W-:Y:S01]  /*09d0*/  FFMA R29, R29, R19.reuse, R28 ;  /* 0x000000131d1d7223 */ /* 0x080fe2000000001c */
[-C--:B------:R-:W-:Y:S01]  /*09e0*/  FFMA R25, R25, R19.reuse, R24 ;  /* 0x0000001319197223 */ /* 0x080fe20000000018 */
[----:B------:R-:W-:Y:S01]  /*09f0*/  FFMA R13, R13, R19, R12 ;  /* 0x000000130d0d7223 */ /* 0x000fe2000000000c */
[C---:B----4-:R-:W-:Y:S01]  /*0a00*/  FFMA R39, R20.reuse, R10, R39 ;  /* 0x0000000a14277223 */ /* 0x050fe20000000027 */
[C---:B------:R-:W-:Y:S01]  /*0a10*/  FFMA R8, R20.reuse, R30, R17 ;  /* 0x0000001e14087223 */ /* 0x040fe20000000011 */
[C---:B------:R-:W-:Y:S01]  /*0a20*/  FFMA R12, R20.reuse, R26, R37 ;  /* 0x0000001a140c7223 */ /* 0x040fe20000000025 */
[----:B------:R-:W-:Y:S01]  /*0a30*/  FFMA R20, R20, R14, R49 ;  /* 0x0000000e14147223 */ /* 0x000fe20000000031 */
[-C--:B------:R-:W-:Y:S01]  /*0a40*/  FFMA R10, R10, R21.reuse, R9 ;  /* 0x000000150a0a7223 */ /* 0x080fe20000000009 */
[-C--:B------:R-:W-:Y:S01]  /*0a50*/  FFMA R30, R30, R21.reuse, R29 ;  /* 0x000000151e1e7223 */ /* 0x080fe2000000001d */
[-C--:B------:R-:W-:Y:S01]  /*0a60*/  FFMA R36, R26, R21.reuse, R25 ;  /* 0x000000151a247223 */ /* 0x080fe20000000019 */
[----:B------:R-:W-:Y:S01]  /*0a70*/  FFMA R14, R14, R21, R13 ;  /* 0x000000150e0e7223 */ /* 0x000fe2000000000d */
[C---:B---3--:R-:W-:Y:S01]  /*0a80*/  FFMA R49, R22.reuse, R11, R39 ;  /* 0x0000000b16317223 */ /* 0x048fe20000000027 */
[C---:B------:R-:W-:Y:S01]  /*0a90*/  FFMA R37, R22.reuse, R31, R8 ;  /* 0x0000001f16257223 */ /* 0x040fe20000000008 */
[C---:B------:R-:W-:Y:S01]  /*0aa0*/  FFMA R39, R22.reuse, R27, R12 ;  /* 0x0000001b16277223 */ /* 0x040fe2000000000c */
[----:B------:R-:W-:Y:S01]  /*0ab0*/  FFMA R51, R22, R15, R20 ;  /* 0x0000000f16337223 */ /* 0x000fe20000000014 */
[-C--:B------:R-:W-:Y:S01]  /*0ac0*/  FFMA R26, R11, R23.reuse, R10 ;  /* 0x000000170b1a7223 */ /* 0x080fe2000000000a */
[-C--:B------:R-:W-:Y:S01]  /*0ad0*/  FFMA R31, R31, R23.reuse, R30 ;  /* 0x000000171f1f7223 */ /* 0x080fe2000000001e */
[-C--:B------:R-:W-:Y:S01]  /*0ae0*/  FFMA R36, R27, R23.reuse, R36 ;  /* 0x000000171b247223 */ /* 0x080fe20000000024 */
[----:B------:R-:W-:Y:S01]  /*0af0*/  FFMA R52, R15, R23, R14 ;  /* 0x000000170f347223 */ /* 0x000fe2000000000e */
[----:B------:R-:W-:Y:S06]  /*0b00*/  BRA.U UP0, `(.L_x_6) ;  /* 0xfffffff900447547 */ /* 0x000fec000b83ffff */
[----:B------:R-:W0:Y:S01]  /*0b10*/  LDC.64 R6, c[0x0][0x398] ;  /* 0x0000e600ff067b82 */ /* 0x000e220000000a00 */
[C---:B------:R-:W-:Y:S02]  /*0b20*/  LEA R3, R0.reuse, R35, 0x6 ;  /* 0x0000002300037211 */ /* 0x040fe400078e30ff */
[----:B------:R-:W-:-:S03]  /*0b30*/  SHF.L.U32 R0, R0, 0x6, RZ ;  /* 0x0000000600007819 */ /* 0x000fc600000006ff */
[----:B------:R-:W-:Y:S01]  /*0b40*/  IMAD R34, R3, 0x7, R34 ;  /* 0x0000000703227824 */ /* 0x000fe200078e0222 */
[----:B------:R-:W-:Y:S01]  /*0b50*/  LOP3.LUT R35, R0, R35, RZ, 0xfc, !PT ;  /* 0x0000002300237212 */ /* 0x000fe200078efcff */
[----:B------:R-:W1:Y:S02]  /*0b60*/  LDC.64 R4, c[0x0][0x3a0] ;  /* 0x0000e800ff047b82 */ /* 0x000e640000000a00 */
[----:B------:R-:W-:-:S06]  /*0b70*/  IMAD R45, R34, 0x1c, R45 ;  /* 0x0000001c222d7824 */ /* 0x000fcc00078e022d */
[----:B------:R-:W2:Y:S01]  /*0b80*/  LDC.64 R2, c[0x0][0x380] ;  /* 0x0000e000ff027b82 */ /* 0x000ea20000000a00 */
[----:B0-----:R-:W-:-:S05]  /*0b90*/  IMAD.WIDE.U32 R6, R45, 0x4, R6 ;  /* 0x000000042d067825 */ /* 0x001fca00078e0006 */
[----:B------:R-:W3:Y:S01]  /*0ba0*/  LDG.E.CONSTANT R12, desc[UR8][R6.64] ;  /* 0x00000008060c7981 */ /* 0x000ee2000c1e9900 */
[----:B-1----:R-:W-:-:S03]  /*0bb0*/  IMAD.WIDE.U32 R4, R35, 0x4, R4 ;  /* 0x0000000423047825 */ /* 0x002fc600078e0004 */
[----:B------:R-:W4:Y:S04]  /*0bc0*/  LDG.E.CONSTANT R11, desc[UR8][R6.64+0x4] ;  /* 0x00000408060b7981 */ /* 0x000f28000c1e9900 */
[----:B------:R-:W5:Y:S04]  /*0bd0*/  LDG.E.CONSTANT R14, desc[UR8][R6.64+0x3100] ;  /* 0x00310008060e7981 */ /* 0x000f68000c1e9900 */
        /* <DEDUP_REMOVED lines=8> */
[----:B------:R-:W5:Y:S01]  /*0c60*/  LDG.E.CONSTANT R0, desc[UR8][R4.64+0xc0] ;  /* 0x0000c00804007981 */ /* 0x000f62000c1e9900 */
[----:B--2---:R-:W-:-:S04]  /*0c70*/  IMAD.WIDE.U32 R2, R45, 0x4, R2 ;  /* 0x000000042d027825 */ /* 0x004fc800078e0002 */
[----:B---3--:R-:W-:Y:S01]  /*0c80*/  FADD R49, R49, R12 ;  /* 0x0000000c31317221 */ /* 0x008fe20000000000 */
[----:B----4-:R-:W-:Y:S01]  /*0c90*/  FADD R11, R26, R11 ;  /* 0x0000000b1a0b7221 */ /* 0x010fe20000000000 */
[----:B-----5:R-:W-:Y:S01]  /*0ca0*/  FADD R14, R37, R14 ;  /* 0x0000000e250e7221 */ /* 0x020fe20000000000 */
[----:B------:R-:W-:Y:S01]  /*0cb0*/  FADD R20, R31, R20 ;  /* 0x000000141f147221 */ /* 0x000fe20000000000 */
[----:B------:R-:W-:Y:S01]  /*0cc0*/  FADD R39, R39, R16 ;  /* 0x0000001027277221 */ /* 0x000fe20000000000 */
[----:B------:R-:W-:Y:S01]  /*0cd0*/  FADD R13, R36, R13 ;  /* 0x0000000d240d7221 */ /* 0x000fe20000000000 */
[----:B------:R-:W-:Y:S01]  /*0ce0*/  FADD R51, R51, R18 ;  /* 0x0000001233337221 */ /* 0x000fe20000000000 */
[----:B------:R-:W-:Y:S01]  /*0cf0*/  FADD R15, R52, R15 ;  /* 0x0000000f340f7221 */ /* 0x000fe20000000000 */
[C---:B------:R-:W-:Y:S01]  /*0d00*/  FADD R49, R10.reuse, R49 ;  /* 0x000000310a317221 */ /* 0x040fe20000000000 */
[----:B------:R-:W-:Y:S01]  /*0d10*/  FADD R11, R10, R11 ;  /* 0x0000000b0a0b7221 */ /* 0x000fe20000000000 */
[C---:B------:R-:W-:Y:S01]  /*0d20*/  FADD R14, R9.reuse, R14 ;  /* 0x0000000e090e7221 */ /* 0x040fe20000000000 */
[----:B------:R-:W-:Y:S01]  /*0d30*/  FADD R20, R9, R20 ;  /* 0x0000001409147221 */ /* 0x000fe20000000000 */
[C---:B------:R-:W-:Y:S01]  /*0d40*/  FADD R39, R8.reuse, R39 ;  /* 0x0000002708277221 */ /* 0x040fe20000000000 */
[----:B------:R-:W-:Y:S01]  /*0d50*/  FADD R13, R8, R13 ;  /* 0x0000000d080d7221 */ /* 0x000fe20000000000 */
[C---:B------:R-:W-:Y:S01]  /*0d60*/  FADD R51, R0.reuse, R51 ;  /* 0x0000003300337221 */ /* 0x040fe20000000000 */
[----:B------:R-:W-:Y:S01]  /*0d70*/  FADD R15, R0, R15 ;  /* 0x0000000f000f7221 */ /* 0x000fe20000000000 */
[----:B------:R-:W-:-:S02]  /*0d80*/  FMNMX R49, RZ, R49, !PT ;  /* 0x00000031ff317209 */ /* 0x000fc40007800000 */
[----:B------:R-:W-:Y:S02]  /*0d90*/  FMNMX R11, RZ, R11, !PT ;  /* 0x0000000bff0b7209 */ /* 0x000fe40007800000 */
[----:B------:R-:W-:Y:S02]  /*0da0*/  FMNMX R5, RZ, R14, !PT ;  /* 0x0000000eff057209 */ /* 0x000fe40007800000 */
[----:B------:R-:W-:Y:S02]  /*0db0*/  FMNMX R7, RZ, R20, !PT ;  /* 0x00000014ff077209 */ /* 0x000fe40007800000 */
[----:B------:R-:W-:Y:S02]  /*0dc0*/  FMNMX R39, RZ, R39, !PT ;  /* 0x00000027ff277209 */ /* 0x000fe40007800000 */
[----:B------:R-:W-:Y:S02]  /*0dd0*/  FMNMX R13, RZ, R13, !PT ;  /* 0x0000000dff0d7209 */ /* 0x000fe40007800000 */
[----:B------:R-:W-:-:S02]  /*0de0*/  FMNMX R51, RZ, R51, !PT ;  /* 0x00000033ff337209 */ /* 0x000fc40007800000 */
[----:B------:R-:W-:Y:S01]  /*0df0*/  FMNMX R15, RZ, R15, !PT ;  /* 0x0000000fff0f7209 */ /* 0x000fe20007800000 */
        /* <DEDUP_REMOVED lines=9> */
.L_x_7:
        /* <DEDUP_REMOVED lines=15> */
.L_x_204:


//--------------------- .text.tvmgen_default_fused_nn_contrib_conv2d_winograd_without_weight_transform_add_nn_relu_1_kernel --------------------------
	.section	.text.tvmgen_default_fused_nn_contrib_conv2d_winograd_without_weight_transform_add_nn_relu_1_kernel,"ax",@progbits
	.align	128
        .global         tvmgen_default_fused_nn_contrib_conv2d_winograd_without_weight_transform_add_nn_relu_1_kernel
        .type           tvmgen_default_fused_nn_contrib_conv2d_winograd_without_weight_transform_add_nn_relu_1_kernel,@function
        .size           tvmgen_default_fused_nn_contrib_conv2d_winograd_without_weight_transform_add_nn_relu_1_kernel,(.L_x_205 - tvmgen_default_fused_nn_contrib_conv2d_winograd_without_weight_transform_add_nn_relu_1_kernel)
        .other          tvmgen_default_fused_nn_contrib_conv2d_winograd_without_weight_transform_add_nn_relu_1_kernel,@"STO_CUDA_ENTRY STV_DEFAULT"
tvmgen_default_fused_nn_contrib_conv2d_winograd_without_weight_transform_add_nn_relu_1_kernel:
.text.tvmgen_default_fused_nn_contrib_conv2d_winograd_without_weight_transform_add_nn_relu_1_kernel:
[----:B------:R-:W-:Y:S01]  /*0000*/  LDC R1, c[0x0][0x37c] ;  /* 0x0000df00ff017b82 */ /* 0x000fe20000000800 */
[----:B------:R-:W0:Y:S01]  /*0010*/  S2R R7, SR_CTAID.X ;  /* 0x0000000000077919 */ /* 0x000e220000002500 */
[----:B------:R-:W1:Y:S01]  /*0020*/  LDCU.64 UR4, c[0x0][0x358] ;  /* 0x00006b00ff0477ac */ /* 0x000e620008000a00 */
[----:B------:R-:W-:Y:S01]  /*0030*/  CS2R R14, SRZ ;  /* 0x00000000000e7805 */ /* 0x000fe2000001ff00 */
[----:B------:R-:W2:Y:S01]  /*0040*/  S2R R0, SR_TID.X ;  /* 0x0000000000007919 */ /* 0x000ea20000002100 */
[C---:B0-----:R-:W-:Y:S02]  /*0050*/  SHF.L.U32 R2, R7.reuse, 0x6, RZ ;  /* 0x0000000607027819 */ /* 0x041fe400000006ff */
[----:B--2---:R-:W-:Y:S02]  /*0060*/  SHF.R.U32.HI R3, RZ, 0x1, R0 ;  /* 0x00000001ff037819 */ /* 0x004fe40000011600 */
[----:B------:R-:W-:Y:S02]  /*0070*/  LEA R0, R7, R0, 0x1 ;  /* 0x0000000007007211 */ /* 0x000fe400078e08ff */
[----:B------:R-:W-:-:S02]  /*0080*/  LOP3.LUT R4, R2, R3, RZ, 0xfc, !PT ;  /* 0x0000000302047212 */ /* 0x000fc400078efcff */
[----:B------:R-:W0:Y:S01]  /*0090*/  LDC.64 R2, c[0x0][0x388] ;  /* 0x0000e200ff027b82 */ /* 0x000e220000000a00 */
        /* <DEDUP_REMOVED lines=8> */
[C---:B------:R-:W-:Y:S01]  /*0120*/  ISETP.NE.AND P2, PT, R9.reuse, RZ, PT ;  /* 0x000000ff0900720c */ /* 0x040fe20003f45270 */
[----:B------:R-:W-:Y:S01]  /*0130*/  IMAD R8, R8, 0x1c, R9 ;  /* 0x0000001c08087824 */ /* 0x000fe200078e0209 */
[----:B------:R-:W-:Y:S02]  /*0140*/  ISETP.GE.U32.AND P4, PT, R12, 0x7, PT ;  /* 0x000000070c00780c */ /* 0x000fe40003f86070 */
[C---:B------:R-:W-:Y:S02]  /*0150*/  ISETP.GE.U32.AND P1, PT, R9.reuse, 0xd, PT ;  /* 0x0000000d0900780c */ /* 0x040fe40003f26070 */
[----:B------:R-:W-:Y:S02]  /*0160*/  SHF.L.U32 R11, R8, 0x1, RZ ;  /* 0x00000001080b7819 */ /* 0x000fe400000006ff */
[----:B------:R-:W-:Y:S02]  /*0170*/  ISETP.GT.U32.AND P5, PT, R9, 0xc, PT ;  /* 0x0000000c0900780c */ /* 0x000fe40003fa4070 */
[C---:B------:R-:W-:Y:S01]  /*0180*/  ISETP.LT.U32.OR P0, PT, R12.reuse, 0x7, !P2 ;  /* 0x000000070c00780c */ /* 0x040fe20005701470 */
[----:B0-----:R-:W-:Y:S01]  /*0190*/  IMAD.WIDE R4, R11, 0x4, R2 ;  /* 0x000000040b047825 */ /* 0x001fe200078e0202 */
[----:B------:R-:W-:-:S02]  /*01a0*/  ISETP.LT.U32.OR P3, PT, R12, 0x7, P1 ;  /* 0x000000070c00780c */ /* 0x000fc40000f61470 */
[----:B------:R-:W-:Y:S01]  /*01b0*/  CS2R R16, SRZ ;  /* 0x0000000000107805 */ /* 0x000fe2000001ff00 */
[----:B------:R-:W-:Y:S02]  /*01c0*/  HFMA2 R20, -RZ, RZ, 0, 0 ;  /* 0x00000000ff147431 */ /* 0x000fe400000001ff */
[----:B------:R-:W-:Y:S01]  /*01d0*/  IMAD.WIDE.U32 R2, R11, 0x4, R2 ;  /* 0x000000040b027825 */ /* 0x000fe200078e0002 */
[----:B-1----:R0:W2:Y:S04]  /*01e0*/  LDG.E.CONSTANT R22, desc[UR4][R4.64] ;  /* 0x0000000404167981 */ /* 0x0020a8000c1e9900 */
[----:B------:R-:W3:Y:S04]  /*01f0*/  @P4 LDG.E.CONSTANT R15, desc[UR4][R2.64+-0x70] ;  /* 0xffff9004020f4981 */ /* 0x000ee8000c1e9900 */
[----:B------:R-:W4:Y:S01]  /*0200*/  @P4 LDG.E.CONSTANT R16, desc[UR4][R2.64+-0x6c] ;  /* 0xffff940402104981 */ /* 0x000f22000c1e9900 */
[----:B------:R-:W-:-:S02]  /*0210*/  ISETP.GT.U32.AND P4, PT, R12, 0x5a, PT ;  /* 0x0000005a0c00780c */ /* 0x000fc40003f84070 */
[----:B------:R-:W-:Y:S02]  /*0220*/  CS2R R18, SRZ ;  /* 0x0000000000127805 */ /* 0x000fe4000001ff00 */
[----:B------:R-:W-:Y:S01]  /*0230*/  MOV R6, RZ ;  /* 0x000000ff00067202 */ /* 0x000fe20000000f00 */
[----:B------:R-:W5:Y:S01]  /*0240*/  @!P5 LDG.E.CONSTANT R17, desc[UR4][R2.64+0x8] ;  /* 0x000008040211d981 */ /* 0x000f62000c1e9900 */
[----:B------:R-:W-:Y:S01]  /*0250*/  HFMA2 R11, -RZ, RZ, 0, 0 ;  /* 0x00000000ff0b7431 */ /* 0x000fe200000001ff */
[----:B0-----:R-:W0:Y:S02]  /*0260*/  LDC.64 R4, c[0x0][0x380] ;  /* 0x0000e000ff047b82 */ /* 0x001e240000000a00 */
[----:B------:R-:W5:Y:S04]  /*0270*/  @!P0 LDG.E.CONSTANT R21, desc[UR4][R2.64+-0x74] ;  /* 0xffff8c0402158981 */ /* 0x000f68000c1e9900 */
[----:B------:R-:W5:Y:S01]  /*0280*/  @!P3 LDG.E.CONSTANT R20, desc[UR4][R2.64+-0x68] ;  /* 0xffff98040214b981 */ /* 0x000f62000c1e9900 */
[----:B------:R-:W-:-:S03]  /*0290*/  ISETP.GT.U32.OR P3, PT, R12, 0x5a, !P2 ;  /* 0x0000005a0c00780c */ /* 0x000fc60005764470 */
[----:B------:R-:W5:Y:S04]  /*02a0*/  LDG.E.CONSTANT R9, desc[UR4][R2.64+0x70] ;  /* 0x0000700402097981 */ /* 0x000f68000c1e9900 */
[----:B------:R-:W5:Y:S04]  /*02b0*/  @!P5 LDG.E.CONSTANT R18, desc[UR4][R2.64+0x78] ;  /* 0x000078040212d981 */ /* 0x000f68000c1e9900 */
[----:B------:R-:W5:Y:S04]  /*02c0*/  @P2 LDG.E.CONSTANT R6, desc[UR4][R2.64+0x6c] ;  /* 0x00006c0402062981 */ /* 0x000f68000c1e9900 */
[----:B------:R-:W5:Y:S01]  /*02d0*/  @P2 LDG.E.CONSTANT R19, desc[UR4][R2.64+-0x4] ;  /* 0xfffffc0402132981 */ /* 0x000f62000c1e9900 */
[----:B------:R-:W-:-:S02]  /*02e0*/  PLOP3.LUT P2, PT, PT, PT, PT, 0x8, 0x80 ;  /* 0x000000000080781c */ /* 0x000fc40003f4e170 */
[----:B------:R-:W-:Y:S01]  /*02f0*/  @!P4 PLOP3.LUT P2, PT, P1, PT, PT, 0x8, 0x80 ;  /* 0x000000000080c81c */ /* 0x000fe20000f4e170 */
[----:B------:R-:W5:Y:S01]  /*0300*/  LDG.E.CONSTANT R10, desc[UR4][R2.64+0x74] ;  /* 0x00007404020a7981 */ /* 0x000f62000c1e9900 */
[----:B------:R-:W-:-:S03]  /*0310*/  CS2R R12, SRZ ;  /* 0x00000000000c7805 */ /* 0x000fc6000001ff00 */
[----:B------:R-:W5:Y:S04]  /*0320*/  LDG.E.CONSTANT R8, desc[UR4][R2.64+0x4] ;  /* 0x0000040402087981 */ /* 0x000f68000c1e9900 */
[----:B------:R-:W5:Y:S04]  /*0330*/  @!P3 LDG.E.CONSTANT R11, desc[UR4][R2.64+0xdc] ;  /* 0x0000dc04020bb981 */ /* 0x000f68000c1e9900 */
[----:B------:R-:W5:Y:S04]  /*0340*/  @!P4 LDG.E.CONSTANT R12, desc[UR4][R2.64+0xe0] ;  /* 0x0000e004020cc981 */ /* 0x000f68000c1e9900 */
[----:B------:R-:W5:Y:S04]  /*0350*/  @!P4 LDG.E.CONSTANT R13, desc[UR4][R2.64+0xe4] ;  /* 0x0000e404020dc981 */ /* 0x000f68000c1e9900 */
[----:B------:R4:W5:Y:S01]  /*0360*/  @P2 LDG.E.CONSTANT R14, desc[UR4][R2.64+0xe8] ;  /* 0x0000e804020e2981 */ /* 0x000962000c1e9900 */
[----:B------:R-:W-:-:S02]  /*0370*/  IMAD R7, R7, 0x7e, R0 ;  /* 0x0000007e07077824 */ /* 0x000fc400078e0200 */
[----:B------:R-:W-:Y:S02]  /*0380*/  HFMA2 R23, -RZ, RZ, 0, 0 ;  /* 0x00000000ff177431 */ /* 0x000fe400000001ff */
[----:B0-----:R-:W-:-:S04]  /*0390*/  IMAD.WIDE.U32 R4, R7, 0x4, R4 ;  /* 0x0000000407047825 */ /* 0x001fc800078e0004 */
[----:B--2---:R-:W-:Y:S01]  /*03a0*/  FADD R7, RZ, R22 ;  /* 0x00000016ff077221 */ /* 0x004fe20000000000 */
[--C-:B---3--:R-:W-:Y:S01]  /*03b0*/  FADD R25, RZ, -R15.reuse ;  /* 0x8000000fff197221 */ /* 0x108fe20000000000 */
[----:B------:R-:W-:-:S03]  /*03c0*/  FADD R15, RZ, R15 ;  /* 0x0000000fff0f7221 */ /* 0x000fc60000000000 */
[----:B----4-:R-:W-:Y:S01]  /*03d0*/  FADD R2, R25, R16 ;  /* 0x0000001019027221 */ /* 0x010fe20000000000 */
[----:B-----5:R-:W-:Y:S01]  /*03e0*/  FADD R0, R7, -R17 ;  /* 0x8000001107007221 */ /* 0x020fe20000000000 */
[----:B------:R-:W-:Y:S01]  /*03f0*/  @!P0 FADD R23, RZ, R21 ;  /* 0x00000015ff178221 */ /* 0x000fe20000000000 */
[----:B------:R-:W-:Y:S01]  /*0400*/  FADD R21, RZ, -R22 ;  /* 0x80000016ff157221 */ /* 0x000fe20000000000 */
[----:B------:R-:W-:Y:S02]  /*0410*/  FADD R20, R25, R20 ;  /* 0x0000001419147221 */ /* 0x000fe40000000000 */
[----:B------:R-:W-:Y:S01]  /*0420*/  FADD R3, -R16, R23 ;  /* 0x0000001710037221 */ /* 0x000fe20000000100 */
[----:B------:R-:W-:Y:S01]  /*0430*/  FADD R25, -R9, R0 ;  /* 0x0000000009197221 */ /* 0x000fe20000000100 */
[----:B------:R-:W-:Y:S01]  /*0440*/  FADD R22, R21, R17 ;  /* 0x0000001115167221 */ /* 0x000fe20000000000 */
[----:B------:R-:W-:Y:S01]  /*0450*/  FADD R17, R9, R20 ;  /* 0x0000001409117221 */ /* 0x000fe20000000000 */
[----:B------:R-:W-:Y:S01]  /*0460*/  FADD R16, R15, R16 ;  /* 0x000000100f107221 */ /* 0x000fe20000000000 */
[----:B------:R-:W-:Y:S01]  /*0470*/  FADD R27, R25, R18 ;  /* 0x00000012191b7221 */ /* 0x000fe20000000000 */
[----:B------:R-:W-:Y:S01]  /*0480*/  FADD R15, R9, R2 ;  /* 0x00000002090f7221 */ /* 0x000fe20000000000 */
[----:B------:R-:W-:Y:S01]  /*0490*/  FADD R3, R3, -R6 ;  /* 0x8000000603037221 */ /* 0x000fe20000000000 */
[----:B------:R-:W-:Y:S01]  /*04a0*/  FADD R23, R17, -R18 ;  /* 0x8000001211177221 */ /* 0x000fe20000000000 */
[--C-:B------:R-:W-:Y:S01]  /*04b0*/  FADD R25, RZ, -R19.reuse ;  /* 0x80000013ff197221 */ /* 0x100fe20000000000 */
[----:B------:R-:W-:Y:S01]  /*04c0*/  FADD R19, RZ, R19 ;  /* 0x00000013ff137221 */ /* 0x000fe20000000000 */
[----:B------:R-:W-:Y:S01]  /*04d0*/  FADD R17, -R9, R16 ;  /* 0x0000001009117221 */ /* 0x000fe20000000100 */
[C---:B------:R-:W-:Y:S01]  /*04e0*/  FADD R3, R10.reuse, R3 ;  /* 0x000000030a037221 */ /* 0x040fe20000000000 */
[----:B------:R-:W-:Y:S01]  /*04f0*/  FADD R15, -R10, R15 ;  /* 0x0000000f0a0f7221 */ /* 0x000fe20000000100 */
[C---:B------:R-:W-:Y:S01]  /*0500*/  FADD R25, R8.reuse, R25 ;  /* 0x0000001908197221 */ /* 0x040fe20000000000 */
[C---:B------:R-:W-:Y:S01]  /*0510*/  FADD R19, -R8.reuse, R19 ;  /* 0x0000001308137221 */ /* 0x040fe20000000100 */
[C-C-:B------:R-:W-:Y:S01]  /*0520*/  FADD R16, R8.reuse, R21.reuse ;  /* 0x0000001508107221 */ /* 0x140fe20000000000 */
[C---:B------:R-:W-:Y:S01]  /*0530*/  FADD R21, -R8.reuse, R21 ;  /* 0x0000001508157221 */ /* 0x040fe20000000100 */
[C-C-:B------:R-:W-:Y:S01]  /*0540*/  FADD R2, -R8.reuse, R7.reuse ;  /* 0x0000000708027221 */ /* 0x140fe20000000100 */
[----:B------:R-:W-:Y:S01]  /*0550*/  FADD R8, R8, R7 ;  /* 0x0000000708087221 */ /* 0x000fe20000000000 */
[----:B------:R-:W-:Y:S01]  /*0560*/  FADD R17, -R10, R17 ;  /* 0x000000110a117221 */ /* 0x000fe20000000100 */
[----:B------:R0:W-:Y:S01]  /*0570*/  STG.E desc[UR4][R4.64], R3 ;  /* 0x0000000304007986 */ /* 0x0001e2000c101904 */
[--C-:B------:R-:W-:Y:S01]  /*0580*/  FADD R19, R19, R6.reuse ;  /* 0x0000000613137221 */ /* 0x100fe20000000000 */
[C---:B------:R-:W-:Y:S01]  /*0590*/  FADD R7, R25.reuse, R6 ;  /* 0x0000000619077221 */ /* 0x040fe20000000000 */
[----:B------:R-:W-:Y:S01]  /*05a0*/  FADD R6, R25, R11 ;  /* 0x0000000b19067221 */ /* 0x000fe20000000000 */
[----:B------:R1:W-:Y:S01]  /*05b0*/  STG.E desc[UR4][R4.64+0x18800], R15 ;  /* 0x0188000f04007986 */ /* 0x0003e2000c101904 */
[C---:B------:R-:W-:Y:S01]  /*05c0*/  FADD R29, -R9.reuse, R22 ;  /* 0x00000016091d7221 */ /* 0x040fe20000000100 */
[----:B------:R-:W-:-:S02]  /*05d0*/  FADD R11, -R9, R16 ;  /* 0x00000010090b7221 */ /* 0x000fc40000000100 */
[----:B------:R2:W-:Y:S01]  /*05e0*/  STG.E desc[UR4][R4.64+0x49800], R23 ;  /* 0x0498001704007986 */ /* 0x0005e2000c101904 */
[C---:B0-----:R-:W-:Y:S01]  /*05f0*/  FADD R3, -R9.reuse, R2 ;  /* 0x0000000209037221 */ /* 0x041fe20000000100 */
[----:B------:R-:W-:Y:S01]  /*0600*/  FADD R2, R2, -R12 ;  /* 0x8000000c02027221 */ /* 0x000fe20000000000 */
[C---:B-1----:R-:W-:Y:S01]  /*0610*/  FADD R15, R9.reuse, R8 ;  /* 0x00000008090f7221 */ /* 0x042fe20000000000 */
[----:B------:R-:W-:Y:S01]  /*0620*/  FADD R9, R9, R21 ;  /* 0x0000001509097221 */ /* 0x000fe20000000000 */
[--C-:B------:R-:W-:Y:S01]  /*0630*/  FADD R8, R21, R12.reuse ;  /* 0x0000000c15087221 */ /* 0x100fe20000000000 */
[----:B--2---:R-:W-:Y:S01]  /*0640*/  FADD R23, R0, -R12 ;  /* 0x8000000c00177221 */ /* 0x004fe20000000000 */
[----:B------:R0:W-:Y:S01]  /*0650*/  STG.E desc[UR4][R4.64+0x31000], R17 ;  /* 0x0310001104007986 */ /* 0x0001e2000c101904 */
[----:B------:R-:W-:Y:S01]  /*0660*/  FADD R21, R2, R13 ;  /* 0x0000000d02157221 */ /* 0x000fe20000000000 */
[----:B------:R-:W-:Y:S01]  /*0670*/  FADD R29, R29, R18 ;  /* 0x000000121d1d7221 */ /* 0x000fe20000000000 */
[C---:B------:R-:W-:Y:S01]  /*0680*/  FADD R7, -R10.reuse, R7 ;  /* 0x000000070a077221 */ /* 0x040fe20000000100 */
[C---:B------:R-:W-:Y:S01]  /*0690*/  FADD R19, -R10.reuse, R19 ;  /* 0x000000130a137221 */ /* 0x040fe20000000100 */
[C---:B------:R-:W-:Y:S01]  /*06a0*/  FADD R11, R10.reuse, R11 ;  /* 0x0000000b0a0b7221 */ /* 0x040fe20000000000 */
[C---:B------:R-:W-:Y:S01]  /*06b0*/  FADD R3, R10.reuse, R3 ;  /* 0x000000030a037221 */ /* 0x040fe20000000000 */
[C---:B------:R-:W-:Y:S01]  /*06c0*/  FADD R9, R10.reuse, R9 ;  /* 0x000000090a097221 */ /* 0x040fe20000000000 */
[----:B------:R-:W-:Y:S01]  /*06d0*/  FADD R15, R10, R15 ;  /* 0x0000000f0a0f7221 */ /* 0x000fe20000000000 */
[----:B------:R-:W-:Y:S01]  /*06e0*/  FADD R23, R23, R14 ;  /* 0x0000000e17177221 */ /* 0x000fe20000000000 */
[--C-:B0-----:R-:W-:Y:S01]  /*06f0*/  FADD R17, R6, -R13.reuse ;  /* 0x8000000d06117221 */ /* 0x101fe20000000000 */
        /* <DEDUP_REMOVED lines=14> */
.L_x_8:
        /* <DEDUP_REMOVED lines=10> */
.L_x_205:


//--------------------- .text.tvmgen_default_fused_nn_conv2d_kernel --------------------------
	.section	.text.tvmgen_default_fused_nn_conv2d_kernel,"ax",@progbits
	.align	128
        .global         tvmgen_default_fused_nn_conv2d_kernel
        .type           tvmgen_default_fused_nn_conv2d_kernel,@function
        .size           tvmgen_default_fused_nn_conv2d_kernel,(.L_x_206 - tvmgen_default_fused_nn_conv2d_kernel)
        .other          tvmgen_default_fused_nn_conv2d_kernel,@"STO_CUDA_ENTRY STV_DEFAULT"
tvmgen_default_fused_nn_conv2d_kernel:
.text.tvmgen_default_fused_nn_conv2d_kernel:
[----:B------:R-:W-:Y:S01]  /*0000*/  LDC R1, c[0x0][0x37c] ;  /* 0x0000df00ff017b82 */ /* 0x000fe20000000800 */
[----:B------:R-:W0:Y:S01]  /*0010*/  S2R R5, SR_TID.X ;  /* 0x0000000000057919 */ /* 0x000e220000002100 */
[----:B------:R-:W-:Y:S01]  /*0020*/  HFMA2 R31, -RZ, RZ, 0, 0 ;  /* 0x00000000ff1f7431 */ /* 0x000fe200000001ff */
[----:B------:R-:W-:Y:S01]  /*0030*/  MOV R51, RZ ;  /* 0x000000ff00337202 */ /* 0x000fe20000000f00 */
[----:B------:R-:W-:Y:S01]  /*0040*/  HFMA2 R43, -RZ, RZ, 0, 0 ;  /* 0x00000000ff2b7431 */ /* 0x000fe200000001ff */
[----:B------:R-:W1:Y:S01]  /*0050*/  S2R R29, SR_CTAID.Z ;  /* 0x00000000001d7919 */ /* 0x000e620000002700 */
[----:B------:R-:W-:Y:S01]  /*0060*/  HFMA2 R33, -RZ, RZ, 0, 0 ;  /* 0x00000000ff217431 */ /* 0x000fe200000001ff */
[----:B------:R-:W-:Y:S01]  /*0070*/  MOV R23, RZ ;  /* 0x000000ff00177202 */ /* 0x000fe20000000f00 */
        /* <DEDUP_REMOVED lines=9> */
[----:B------:R-:W2:Y:S01]  /*0110*/  LDCU.64 UR8, c[0x0][0x358] ;  /* 0x00006b00ff0877ac */ /* 0x000ea20008000a00 */
[----:B------:R-:W-:Y:S01]  /*0120*/  HFMA2 R39, -RZ, RZ, 0, 0 ;  /* 0x00000000ff277431 */ /* 0x000fe200000001ff */
[----:B0-----:R-:W-:-:S02]  /*0130*/  LOP3.LUT R0, R5, 0xffff, RZ, 0xc0, !PT ;  /* 0x0000ffff05007812 */ /* 0x001fc400078ec0ff */
[C---:B------:R-:W-:Y:S02]  /*0140*/  ISETP.GE.U32.AND P0, PT, R5.reuse, 0x16, PT ;  /* 0x000000160500780c */ /* 0x040fe40003f06070 */
[C---:B------:R-:W-:Y:S01]  /*0150*/  LEA R7, R5.reuse, R5, 0x1 ;  /* 0x0000000505077211 */ /* 0x040fe200078e08ff */
[----:B------:R-:W-:Y:S01]  /*0160*/  IMAD R0, R0, 0x2493, RZ ;  /* 0x0000249300007824 */ /* 0x000fe200078e02ff */
[----:B------:R-:W-:Y:S02]  /*0170*/  ISETP.GE.U32.AND P1, PT, R5, 0x15, PT ;  /* 0x000000150500780c */ /* 0x000fe40003f26070 */
[----:B------:R-:W-:Y:S02]  /*0180*/  IADD3 R9, PT, PT, R7, 0x1, RZ ;  /* 0x0000000107097810 */ /* 0x000fe40007ffe0ff */
[----:B------:R-:W-:-:S04]  /*0190*/  SHF.R.U32.HI R0, RZ, 0x10, R0 ;  /* 0x00000010ff007819 */ /* 0x000fc80000011600 */
[----:B------:R-:W-:-:S04]  /*01a0*/  IADD3 R2, PT, PT, RZ, -R0, RZ ;  /* 0x80000000ff027210 */ /* 0x000fc80007ffe0ff */
[----:B------:R-:W-:-:S04]  /*01b0*/  PRMT R2, R2, 0x7710, RZ ;  /* 0x0000771002027816 */ /* 0x000fc800000000ff */
[----:B------:R-:W-:-:S04]  /*01c0*/  IADD3 R2, PT, PT, R2, R5, RZ ;  /* 0x0000000502027210 */ /* 0x000fc80007ffe0ff */
[----:B------:R-:W-:-:S04]  /*01d0*/  LOP3.LUT R3, R2, 0xffff, RZ, 0xc0, !PT ;  /* 0x0000ffff02037812 */ /* 0x000fc800078ec0ff */
[----:B------:R-:W-:Y:S02]  /*01e0*/  LEA.HI R2, R3, R0, RZ, 0x1f ;  /* 0x0000000003027211 */ /* 0x000fe400078ff8ff */
[----:B------:R-:W0:Y:S02]  /*01f0*/  S2R R0, SR_TID.Z ;  /* 0x0000000000007919 */ /* 0x000e240000002300 */
[----:B------:R-:W-:Y:S02]  /*0200*/  LOP3.LUT R3, R2, 0xffff, RZ, 0xc0, !PT ;  /* 0x0000ffff02037812 */ /* 0x000fe400078ec0ff */
[----:B------:R-:W3:Y:S02]  /*0210*/  S2R R2, SR_CTAID.Y ;  /* 0x0000000000027919 */ /* 0x000ee40000002600 */
[----:B------:R-:W-:-:S04]  /*0220*/  SHF.R.U32.HI R3, RZ, 0x2, R3 ;  /* 0x00000002ff037819 */ /* 0x000fc80000011603 */
[----:B------:R-:W-:Y:S02]  /*0230*/  PRMT R10, R3, 0x9910, RZ ;  /* 0x00009910030a7816 */ /* 0x000fe400000000ff */
[----:B------:R-:W4:Y:S02]  /*0240*/  S2R R3, SR_CTAID.X ;  /* 0x0000000000037919 */ /* 0x000f240000002500 */
[----:B------:R-:W-:-:S04]  /*0250*/  LEA R4, R10, -R10, 0x3 ;  /* 0x8000000a0a047211 */ /* 0x000fc800078e18ff */
[----:B------:R-:W-:-:S04]  /*0260*/  IADD3 R4, PT, PT, RZ, -R4, RZ ;  /* 0x80000004ff047210 */ /* 0x000fc80007ffe0ff */
[----:B------:R-:W-:Y:S01]  /*0270*/  PRMT R6, R4, 0x7710, RZ ;  /* 0x0000771004067816 */ /* 0x000fe200000000ff */
[----:B------:R-:W-:-:S03]  /*0280*/  IMAD R4, R10, 0x38, RZ ;  /* 0x000000380a047824 */ /* 0x000fc600078e02ff */
[----:B------:R-:W-:Y:S02]  /*0290*/  IADD3 R6, PT, PT, R6, R5, RZ ;  /* 0x0000000506067210 */ /* 0x000fe40007ffe0ff */
[----:B------:R-:W-:Y:S02]  /*02a0*/  LOP3.LUT R4, R4, 0xffff, RZ, 0xc0, !PT ;  /* 0x0000ffff04047812 */ /* 0x000fe400078ec0ff */
[----:B------:R-:W-:Y:S01]  /*02b0*/  SHF.L.U32 R6, R6, 0x2, RZ ;  /* 0x0000000206067819 */ /* 0x000fe200000006ff */
[----:B0-----:R-:W-:Y:S01]  /*02c0*/  IMAD R5, R0, 0xc40, RZ ;  /* 0x00000c4000057824 */ /* 0x001fe200078e02ff */
[CC--:B------:R-:W-:Y:S02]  /*02d0*/  LEA.HI R11, R7.reuse, R0.reuse, RZ, 0x1a ;  /* 0x00000000070b7211 */ /* 0x0c0fe400078fd0ff */
[----:B------:R-:W-:Y:S01]  /*02e0*/  IADD3 R7, PT, PT, R7, 0x2, RZ ;  /* 0x0000000207077810 */ /* 0x000fe20007ffe0ff */
[----:B---3--:R-:W-:Y:S01]  /*02f0*/  IMAD R8, R2, 0xe0, R5 ;  /* 0x000000e002087824 */ /* 0x008fe200078e0205 */
[----:B------:R-:W-:-:S02]  /*0300*/  LEA.HI R9, R9, R0, RZ, 0x1a ;  /* 0x0000000009097211 */ /* 0x000fc400078fd0ff */
[----:B------:R-:W-:Y:S02]  /*0310*/  LEA.HI R7, R7, R0, RZ, 0x1a ;  /* 0x0000000007077211 */ /* 0x000fe400078fd0ff */
[----:B------:R-:W-:Y:S02]  /*0320*/  LOP3.LUT R5, R6, 0xffff, RZ, 0xc0, !PT ;  /* 0x0000ffff06057812 */ /* 0x000fe400078ec0ff */
[----:B------:R-:W-:Y:S01]  /*0330*/  ISETP.LT.U32.AND P0, PT, R11, 0x10, !P0 ;  /* 0x000000100b00780c */ /* 0x000fe20004701070 */
[----:B----4-:R-:W-:Y:S01]  /*0340*/  IMAD R8, R3, 0x1c, R8 ;  /* 0x0000001c03087824 */ /* 0x010fe200078e0208 */
[----:B------:R-:W-:Y:S02]  /*0350*/  ISETP.LT.U32.AND P2, PT, R9, 0x10, !P1 ;  /* 0x000000100900780c */ /* 0x000fe40004f41070 */
[----:B------:R-:W-:Y:S02]  /*0360*/  ISETP.LT.U32.AND P1, PT, R7, 0x10, !P1 ;  /* 0x000000100700780c */ /* 0x000fe40004f21070 */
[----:B------:R-:W-:-:S02]  /*0370*/  IADD3 R28, PT, PT, R5, R8, R4 ;  /* 0x00000008051c7210 */ /* 0x000fc40007ffe004 */
[----:B------:R-:W-:Y:S02]  /*0380*/  MOV R11, RZ ;  /* 0x000000ff000b7202 */ /* 0x000fe40000000f00 */
[----:B-12---:R-:W-:-:S07]  /*0390*/  MOV R9, RZ ;  /* 0x000000ff00097202 */ /* 0x006fce0000000f00 */
.L_x_10:
[----:B------:R-:W0:Y:S01]  /*03a0*/  S2R R17, SR_TID.X ;  /* 0x0000000000117919 */ /* 0x000e220000002100 */
[----:B------:R-:W-:Y:S01]  /*03b0*/  @P2 MOV R10, 0x3 ;  /* 0x00000003000a2802 */ /* 0x000fe20000000f00 */
[----:B------:R-:W1:Y:S01]  /*03c0*/  LDC.64 R14, c[0x0][0x388] ;  /* 0x0000e200ff0e7b82 */ /* 0x000e620000000a00 */
[----:B------:R-:W-:Y:S02]  /*03d0*/  @P2 MOV R8, 0xc ;  /* 0x0000000c00082802 */ /* 0x000fe40000000f00 */
[----:B------:R-:W-:Y:S02]  /*03e0*/  @P1 MOV R18, 0x3 ;  /* 0x0000000300121802 */ /* 0x000fe40000000f00 */
[----:B------:R-:W-:Y:S02]  /*03f0*/  @P1 MOV R20, 0xc ;  /* 0x0000000c00141802 */ /* 0x000fe40000000f00 */
[----:B------:R-:W-:Y:S01]  /*0400*/  @P1 LEA R22, R29, R0, 0x4 ;  /* 0x000000001d161211 */ /* 0x000fe200078e20ff */
[----:B------:R-:W2:Y:S03]  /*0410*/  @P0 LDC.64 R12, c[0x0][0x390] ;  /* 0x0000e400ff0c0b82 */ /* 0x000ea60000000a00 */
[----:B------:R-:W-:-:S05]  /*0420*/  @P1 LEA R57, R22, R31, 0x4 ;  /* 0x0000001f16391211 */ /* 0x000fca00078e20ff */
[----:B------:R-:W3:Y:S08]  /*0430*/  @P2 LDC.64 R6, c[0x0][0x390] ;  /* 0x0000e400ff062b82 */ /* 0x000ef00000000a00 */
[----:B------:R-:W4:Y:S01]  /*0440*/  @P1 LDC.64 R4, c[0x0][0x390] ;  /* 0x0000e400ff041b82 */ /* 0x000f220000000a00 */
[C---:B0-----:R-:W-:Y:S01]  /*0450*/  @P0 LEA R16, R17.reuse, R17, 0x1 ;  /* 0x0000001111100211 */ /* 0x041fe200078e08ff */
[----:B------:R-:W-:-:S02]  /*0460*/  @P2 IMAD R10, R17, R10, 0x1 ;  /* 0x00000001110a2424 */ /* 0x000fc400078e020a */
[C---:B------:R-:W-:Y:S01]  /*0470*/  @P2 IMAD R53, R17.reuse, R8, 0x4 ;  /* 0x0000000411352424 */ /* 0x040fe200078e0208 */
[----:B------:R-:W-:Y:S01]  /*0480*/  @P0 LOP3.LUT R8, R16, 0xf, RZ, 0xc0, !PT ;  /* 0x0000000f10080812 */ /* 0x000fe200078ec0ff */
[C---:B------:R-:W-:Y:S01]  /*0490*/  @P0 IMAD R19, R17.reuse, 0xc, RZ ;  /* 0x0000000c11130824 */ /* 0x040fe200078e02ff */
[----:B------:R-:W-:Y:S01]  /*04a0*/  @P2 LOP3.LUT R10, R10, 0xf, RZ, 0xc0, !PT ;  /* 0x0000000f0a0a2812 */ /* 0x000fe200078ec0ff */
[----:B------:R-:W-:Y:S01]  /*04b0*/  @P1 IMAD R16, R17, R18, 0x2 ;  /* 0x0000000211101424 */ /* 0x000fe200078e0212 */
[----:B------:R-:W-:Y:S02]  /*04c0*/  @P0 LEA R18, R29, R0, 0x4 ;  /* 0x000000001d120211 */ /* 0x000fe400078e20ff */
[----:B------:R-:W-:Y:S01]  /*04d0*/  @P0 LOP3.LUT R8, R8, 0xc0, R19, 0xf8, !PT ;  /* 0x000000c008080812 */ /* 0x000fe200078ef813 */
[----:B------:R-:W-:Y:S01]  /*04e0*/  @P1 IMAD R19, R17, R20, 0x8 ;  /* 0x0000000811131424 */ /* 0x000fe200078e0214 */
[----:B------:R-:W-:Y:S02]  /*04f0*/  @P1 LOP3.LUT R16, R16, 0xf, RZ, 0xc0, !PT ;  /* 0x0000000f10101812 */ /* 0x000fe400078ec0ff */
[----:B------:R-:W-:-:S02]  /*0500*/  @P2 LEA R20, R29, R0, 0x4 ;  /* 0x000000001d142211 */ /* 0x000fc400078e20ff */
[----:B------:R-:W-:Y:S02]  /*0510*/  @P2 LOP3.LUT R10, R10, 0xc0, R53, 0xf8, !PT ;  /* 0x000000c00a0a2812 */ /* 0x000fe400078ef835 */
[-C--:B------:R-:W-:Y:S02]  /*0520*/  @P0 LEA R53, R18, R31.reuse, 0x4 ;  /* 0x0000001f12350211 */ /* 0x080fe400078e20ff */
[----:B------:R-:W-:Y:S01]  /*0530*/  @P1 LOP3.LUT R16, R16, 0xc0, R19, 0xf8, !PT ;  /* 0x000000c010101812 */ /* 0x000fe200078ef813 */
[----:B------:R-:W-:Y:S01]  /*0540*/  IMAD R19, R31, 0xc400, R28 ;  /* 0x0000c4001f137824 */ /* 0x000fe200078e021c */
[----:B------:R-:W-:Y:S02]  /*0550*/  @P2 LEA R55, R20, R31, 0x4 ;  /* 0x0000001f14372211 */ /* 0x000fe400078e20ff */
[----:B------:R-:W-:Y:S01]  /*0560*/  @P0 LEA R53, R53, R8, 0x4 ;  /* 0x0000000835350211 */ /* 0x000fe200078e20ff */
[----:B-1----:R-:W-:Y:S01]  /*0570*/  IMAD.WIDE.U32 R14, R19, 0x4, R14 ;  /* 0x00000004130e7825 */ /* 0x002fe200078e000e */
[----:B------:R-:W-:-:S02]  /*0580*/  @P2 LEA R55, R55, R10, 0x4 ;  /* 0x0000000a37372211 */ /* 0x000fc400078e20ff */
[----:B------:R-:W-:Y:S01]  /*0590*/  @P1 LEA R57, R57, R16, 0x4 ;  /* 0x0000001039391211 */ /* 0x000fe200078e20ff */
[----:B--2---:R-:W-:-:S04]  /*05a0*/  @P0 IMAD.WIDE.U32 R12, R53, 0x4, R12 ;  /* 0x00000004350c0825 */ /* 0x004fc800078e000c */
[----:B---3--:R-:W-:Y:S02]  /*05b0*/  @P2 IMAD.WIDE.U32 R18, R55, 0x4, R6 ;  /* 0x0000000437122825 */ /* 0x008fe400078e0006 */
[----:B------:R-:W2:Y:S02]  /*05c0*/  LDG.E.CONSTANT R6, desc[UR8][R14.64+0x8] ;  /* 0x000008080e067981 */ /* 0x000ea4000c1e9900 */
[----:B----4-:R-:W-:Y:S02]  /*05d0*/  @P1 IMAD.WIDE.U32 R52, R57, 0x4, R4 ;  /* 0x0000000439341825 */ /* 0x010fe400078e0004 */
[----:B------:R-:W2:Y:S04]  /*05e0*/  LDG.E.CONSTANT R4, desc[UR8][R14.64] ;  /* 0x000000080e047981 */ /* 0x000ea8000c1e9900 */
[----:B------:R-:W2:Y:S04]  /*05f0*/  LDG.E.CONSTANT R5, desc[UR8][R14.64+0x4] ;  /* 0x000004080e057981 */ /* 0x000ea8000c1e9900 */
[----:B------:R-:W2:Y:S04]  /*0600*/  LDG.E.CONSTANT R7, desc[UR8][R14.64+0xc] ;  /* 0x00000c080e077981 */ /* 0x000ea8000c1e9900 */
[----:B------:R-:W3:Y:S04]  /*0610*/  @P0 LDG.E.CONSTANT R13, desc[UR8][R12.64] ;  /* 0x000000080c0d0981 */ /* 0x000ee8000c1e9900 */
[----:B------:R-:W4:Y:S04]  /*0620*/  @P2 LDG.E.CONSTANT R19, desc[UR8][R18.64] ;  /* 0x0000000812132981 */ /* 0x000f28000c1e9900 */
[----:B------:R-:W5:Y:S01]  /*0630*/  @P1 LDG.E.CONSTANT R53, desc[UR8][R52.64] ;  /* 0x0000000834351981 */ /* 0x000f62000c1e9900 */
[----:B------:R-:W0:Y:S01]  /*0640*/  S2UR UR6, SR_CgaCtaId ;  /* 0x00000000000679c3 */ /* 0x000e220000008800 */
[----:B------:R-:W-:Y:S01]  /*0650*/  UMOV UR4, 0x400 ;  /* 0x0000040000047882 */ /* 0x000fe20000000000 */
[C---:B------:R-:W-:Y:S01]  /*0660*/  SHF.L.U32 R8, R0.reuse, 0x6, RZ ;  /* 0x0000000600087819 */ /* 0x040fe200000006ff */
[----:B------:R-:W-:Y:S01]  /*0670*/  UIADD3 UR5, UPT, UPT, UR4, 0x1c00, URZ ;  /* 0x00001c0004057890 */ /* 0x000fe2000fffe0ff */
[----:B------:R-:W-:-:S03]  /*0680*/  IMAD R10, R0, 0x1c, R17 ;  /* 0x0000001c000a7824 */ /* 0x000fc600078e0211 */
[----:B------:R-:W-:Y:S02]  /*0690*/  IMAD R8, R17, 0x3, R8 ;  /* 0x0000000311087824 */ /* 0x000fe400078e0208 */
[----:B------:R-:W-:Y:S01]  /*06a0*/  SHF.L.U32 R10, R10, 0x2, RZ ;  /* 0x000000020a0a7819 */ /* 0x000fe200000006ff */
[----:B0-----:R-:W-:Y:S02]  /*06b0*/  ULEA UR4, UR6, UR4, 0x18 ;  /* 0x0000000406047291 */ /* 0x001fe4000f8ec0ff */
[----:B------:R-:W-:-:S04]  /*06c0*/  ULEA UR5, UR6, UR5, 0x18 ;  /* 0x0000000506057291 */ /* 0x000fc8000f8ec0ff */
[----:B------:R-:W-:Y:S01]  /*06d0*/  LEA R10, R10, UR4, 0x2 ;  /* 0x000000040a0a7c11 */ /* 0x000fe2000f8e10ff */
[----:B------:R-:W-:Y:S01]  /*06e0*/  BAR.SYNC.DEFER_BLOCKING 0x0 ;  /* 0x0000000000007b1d */ /* 0x000fe20000010000 */
[----:B------:R-:W-:Y:S02]  /*06f0*/  LEA R8, R8, UR5, 0x2 ;  /* 0x0000000508087c11 */ /* 0x000fe4000f8e10ff */
[----:B------:R-:W-:Y:S02]  /*0700*/  LEA R17, R17, UR4, 0x2 ;  /* 0x0000000411117c11 */ /* 0x000fe4000f8e10ff */
[----:B------:R-:W-:Y:S02]  /*0710*/  LEA R30, R0, UR5, 0x6 ;  /* 0x00000005001e7c11 */ /* 0x000fe4000f8e30ff */
[----:B------:R-:W-:Y:S02]  /*0720*/  IADD3 R32, PT, PT, R17, 0x1c0, RZ ;  /* 0x000001c011207810 */ /* 0x000fe40007ffe0ff */
[----:B------:R-:W-:Y:S01]  /*0730*/  IADD3 R30, PT, PT, R30, 0x800, RZ ;  /* 0x000008001e1e7810 */ /* 0x000fe20007ffe0ff */
[----:B------:R-:W-:Y:S01]  /*0740*/  UMOV UR4, 0x800 ;  /* 0x0000080000047882 */ /* 0x000fe20000000000 */
[----:B--2---:R0:W-:Y:S04]  /*0750*/  STS.128 [R10], R4 ;  /* 0x000000040a007388 */ /* 0x0041e80000000c00 */
[----:B---3--:R0:W-:Y:S04]  /*0760*/  @P0 STS [R8], R13 ;  /* 0x0000000d08000388 */ /* 0x0081e80000000800 */
[----:B----4-:R0:W-:Y:S04]  /*0770*/  @P2 STS [R8+0x4], R19 ;  /* 0x0000041308002388 */ /* 0x0101e80000000800 */
[----:B-----5:R0:W-:Y:S01]  /*0780*/  @P1 STS [R8+0x8], R53 ;  /* 0x0000083508001388 */ /* 0x0201e20000000800 */
[----:B------:R-:W-:Y:S06]  /*0790*/  BAR.SYNC.DEFER_BLOCKING 0x0 ;  /* 0x0000000000007b1d */ /* 0x000fec0000010000 */
.L_x_9:
[----:B0-----:R-:W-:Y:S01]  /*07a0*/  LDS.128 R12, [R30] ;  /* 0x000000001e0c7984 */ /* 0x001fe20000000c00 */
[----:B------:R-:W-:-:S03]  /*07b0*/  UIADD3 UR4, UPT, UPT, UR4, 0x20, URZ ;  /* 0x0000002004047890 */ /* 0x000fc6000fffe0ff */
[----:B------:R-:W0:Y:S01]  /*07c0*/  LDS R34, [R32+-0x150] ;  /* 0xfffeb00020227984 */ /* 0x000e220000000800 */
[----:B------:R-:W-:-:S03]  /*07d0*/  UISETP.NE.AND UP0, UPT, UR4, 0x840, UPT ;  /* 0x000008400400788c */ /* 0x000fc6000bf05270 */
[----:B------:R-:W1:Y:S04]  /*07e0*/  LDS R42, [R32+-0xe0] ;  /* 0xffff2000202a7984 */ /* 0x000e680000000800 */
[----:B------:R-:W2:Y:S04]  /*07f0*/  LDS.128 R16, [R30+-0x400] ;  /* 0xfffc00001e107984 */ /* 0x000ea80000000c00 */
[----:B------:R-:W3:Y:S04]  /*0800*/  LDS R5, [R32+-0x1c0] ;  /* 0xfffe400020057984 */ /* 0x000ee80000000800 */
[----:B------:R-:W4:Y:S01]  /*0810*/  LDS R48, [R32+-0x70] ;  /* 0xffff900020307984 */ /* 0x000f220000000800 */
[C---:B0-----:R-:W-:Y:S01]  /*0820*/  FFMA R40, R12.reuse, R34, R23 ;  /* 0x000000220c287223 */ /* 0x041fe20000000017 */
[----:B-1----:R-:W-:-:S02]  /*0830*/  FFMA R4, R12, R42, R21 ;  /* 0x0000002a0c047223 */ /* 0x002fc40000000015 */
[----:B------:R-:W0:Y:S01]  /*0840*/  LDS.128 R20, [R30+-0x800] ;  /* 0xfff800001e147984 */ /* 0x000e220000000c00 */
[C---:B--2---:R-:W-:Y:S01]  /*0850*/  FFMA R38, R16.reuse, R34, R27 ;  /* 0x0000002210267223 */ /* 0x044fe2000000001b */
[----:B------:R-:W-:Y:S02]  /*0860*/  FFMA R46, R16, R42, R25 ;  /* 0x0000002a102e7223 */ /* 0x000fe40000000019 */
[----:B------:R-:W1:Y:S01]  /*0870*/  LDS.128 R24, [R30+0x400] ;  /* 0x000400001e187984 */ /* 0x000e620000000c00 */
[-C--:B---3--:R-:W-:Y:S01]  /*0880*/  FFMA R10, R12, R5.reuse, R49 ;  /* 0x000000050c0a7223 */ /* 0x088fe20000000031 */
[----:B------:R-:W-:Y:S02]  /*0890*/  FFMA R8, R16, R5, R45 ;  /* 0x0000000510087223 */ /* 0x000fe4000000002d */
[----:B------:R-:W-:Y:S01]  /*08a0*/  LDS R49, [R32+0x150] ;  /* 0x0001500020317984 */ /* 0x000fe20000000800 */
[-C--:B----4-:R-:W-:Y:S01]  /*08b0*/  FFMA R12, R12, R48.reuse, R51 ;  /* 0x000000300c0c7223 */ /* 0x090fe20000000033 */
[----:B------:R-:W-:-:S02]  /*08c0*/  FFMA R16, R16, R48, R47 ;  /* 0x0000003010107223 */ /* 0x000fc4000000002f */
[----:B------:R-:W-:Y:S01]  /*08d0*/  LDS R51, [R32+0x380] ;  /* 0x0003800020337984 */ /* 0x000fe20000000800 */
[CC--:B0-----:R-:W-:Y:S01]  /*08e0*/  FFMA R6, R20.reuse, R5.reuse, R39 ;  /* 0x0000000514067223 */ /* 0x0c1fe20000000027 */
[C---:B------:R-:W-:Y:S01]  /*08f0*/  FFMA R36, R20.reuse, R34, R37 ;  /* 0x0000002214247223 */ /* 0x040fe20000000025 */
[C---:B------:R-:W-:Y:S01]  /*0900*/  FFMA R44, R20.reuse, R42, R35 ;  /* 0x0000002a142c7223 */ /* 0x040fe20000000023 */
[----:B------:R-:W-:Y:S01]  /*0910*/  FFMA R50, R20, R48, R41 ;  /* 0x0000003014327223 */ /* 0x000fe20000000029 */
[C---:B-1----:R-:W-:Y:S01]  /*0920*/  FFMA R20, R24.reuse, R5, R33 ;  /* 0x0000000518147223 */ /* 0x042fe20000000021 */
[----:B------:R-:W0:Y:S01]  /*0930*/  LDS R41, [R32+0xe0] ;  /* 0x0000e00020297984 */ /* 0x000e220000000800 */
[C---:B------:R-:W-:Y:S01]  /*0940*/  FFMA R34, R24.reuse, R34, R9 ;  /* 0x0000002218227223 */ /* 0x040fe20000000009 */
[C---:B------:R-:W-:Y:S01]  /*0950*/  FFMA R42, R24.reuse, R42, R43 ;  /* 0x0000002a182a7223 */ /* 0x040fe2000000002b */
[----:B------:R-:W-:Y:S01]  /*0960*/  FFMA R24, R24, R48, R11 ;  /* 0x0000003018187223 */ /* 0x000fe2000000000b */
[----:B------:R-:W1:Y:S04]  /*0970*/  LDS R5, [R32] ;  /* 0x0000000020057984 */ /* 0x000e680000000800 */
[----:B------:R-:W2:Y:S01]  /*0980*/  LDS R33, [R32+0x70] ;  /* 0x0000700020217984 */ /* 0x000ea20000000800 */
[C---:B0-----:R-:W-:Y:S01]  /*0990*/  FFMA R43, R41.reuse, R21, R44 ;  /* 0x00000015292b7223 */ /* 0x041fe2000000002c */
[----:B------:R-:W-:-:S02]  /*09a0*/  FFMA R45, R41, R17, R46 ;  /* 0x00000011292d7223 */ /* 0x000fc4000000002e */
[----:B------:R-:W0:Y:S01]  /*09b0*/  LDS R44, [R32+0x310] ;  /* 0x00031000202c7984 */ /* 0x000e220000000800 */
[----:B------:R-:W-:Y:S01]  /*09c0*/  FFMA R47, R41, R13, R4 ;  /* 0x0000000d292f7223 */ /* 0x000fe20000000004 */
[C---:B-1----:R-:W-:Y:S01]  /*09d0*/  FFMA R7, R5.reuse, R21, R6 ;  /* 0x0000001505077223 */ /* 0x042fe20000000006 */
[C---:B------:R-:W-:Y:S01]  /*09e0*/  FFMA R9, R5.reuse, R17, R8 ;  /* 0x0000001105097223 */ /* 0x040fe20000000008 */
[----:B------:R-:W1:Y:S01]  /*09f0*/  LDS R6, [R32+0x1c0] ;  /* 0x0001c00020067984 */ /* 0x000e620000000800 */
[----:B------:R-:W-:Y:S01]  /*0a00*/  FFMA R11, R5, R13, R10 ;  /* 0x0000000d050b7223 */ /* 0x000fe2000000000a */
[----:B--2---:R-:W-:Y:S01]  /*0a10*/  FFMA R35, R33, R21, R36 ;  /* 0x0000001521237223 */ /* 0x004fe20000000024 */
[----:B------:R-:W-:Y:S01]  /*0a20*/  FFMA R5, R5, R25, R20 ;  /* 0x0000001905057223 */ /* 0x000fe20000000014 */
[----:B------:R-:W2:Y:S01]  /*0a30*/  LDS R36, [R32+0x2a0] ;  /* 0x0002a00020247984 */ /* 0x000ea20000000800 */
[----:B------:R-:W-:Y:S01]  /*0a40*/  FFMA R39, R33, R13, R40 ;  /* 0x0000000d21277223 */ /* 0x000fe20000000028 */
[----:B------:R-:W-:Y:S01]  /*0a50*/  FFMA R41, R41, R25, R42 ;  /* 0x0000001929297223 */ /* 0x000fe2000000002a */
[----:B------:R-:W-:Y:S01]  /*0a60*/  FFMA R13, R49, R13, R12 ;  /* 0x0000000d310d7223 */ /* 0x000fe2000000000c */
[----:B------:R-:W3:Y:S01]  /*0a70*/  LDS R20, [R32+0x230] ;  /* 0x0002300020147984 */ /* 0x000ee20000000800 */
[C---:B------:R-:W-:Y:S01]  /*0a80*/  FFMA R37, R33.reuse, R17, R38 ;  /* 0x0000001121257223 */ /* 0x040fe20000000026 */
[----:B------:R-:W-:Y:S01]  /*0a90*/  FFMA R33, R33, R25, R34 ;  /* 0x0000001921217223 */ /* 0x000fe20000000022 */
[C---:B------:R-:W-:Y:S01]  /*0aa0*/  FFMA R21, R49.reuse, R21, R50 ;  /* 0x0000001531157223 */ /* 0x040fe20000000032 */
[C---:B------:R-:W-:Y:S01]  /*0ab0*/  FFMA R25, R49.reuse, R25, R24 ;  /* 0x0000001931197223 */ /* 0x040fe20000000018 */
[----:B------:R-:W4:Y:S01]  /*0ac0*/  LDS R8, [R32+0x3f0] ;  /* 0x0003f00020087984 */ /* 0x000f220000000800 */
[----:B------:R-:W-:Y:S01]  /*0ad0*/  FFMA R17, R49, R17, R16 ;  /* 0x0000001131117223 */ /* 0x000fe20000000010 */
[-C--:B0-----:R-:W-:Y:S01]  /*0ae0*/  FFMA R46, R44, R22.reuse, R21 ;  /* 0x000000162c2e7223 */ /* 0x081fe20000000015 */
        /* <DEDUP_REMOVED lines=8> */
[----:B------:R-:W0:Y:S01]  /*0b70*/  LDS R43, [R32+0x4d0] ;  /* 0x0004d000202b7984 */ /* 0x000e220000000800 */
[C---:B---3--:R-:W-:Y:S01]  /*0b80*/  FFMA R16, R20.reuse, R18, R37 ;  /* 0x0000001214107223 */ /* 0x048fe20000000025 */
[C---:B------:R-:W-:Y:S01]  /*0b90*/  FFMA R9, R20.reuse, R22, R35 ;  /* 0x0000001614097223 */ /* 0x040fe20000000023 */
[C---:B------:R-:W-:Y:S01]  /*0ba0*/  FFMA R34, R20.reuse, R26, R33 ;  /* 0x0000001a14227223 */ /* 0x040fe20000000021 */
[----:B------:R-:W1:Y:S01]  /*0bb0*/  LDS R41, [R32+0x460] ;  /* 0x0004600020297984 */ /* 0x000e620000000800 */
[C---:B------:R-:W-:Y:S01]  /*0bc0*/  FFMA R21, R51.reuse, R23, R4 ;  /* 0x0000001733157223 */ /* 0x040fe20000000004 */
[C---:B------:R-:W-:Y:S01]  /*0bd0*/  FFMA R37, R51.reuse, R27, R6 ;  /* 0x0000001b33257223 */ /* 0x040fe20000000006 */
[----:B------:R-:W-:Y:S01]  /*0be0*/  FFMA R24, R20, R14, R39 ;  /* 0x0000000e14187223 */ /* 0x000fe20000000027 */
[C---:B------:R-:W-:Y:S01]  /*0bf0*/  FFMA R26, R44.reuse, R26, R25 ;  /* 0x0000001a2c1a7223 */ /* 0x040fe20000000019 */
[----:B------:R-:W-:Y:S01]  /*0c00*/  LDS R35, [R32+0x5b0] ;  /* 0x0005b00020237984 */ /* 0x000fe20000000800 */
[C---:B------:R-:W-:Y:S01]  /*0c10*/  FFMA R14, R44.reuse, R14, R13 ;  /* 0x0000000e2c0e7223 */ /* 0x040fe2000000000d */
[----:B------:R-:W-:Y:S01]  /*0c20*/  FFMA R18, R44, R18, R17 ;  /* 0x000000122c127223 */ /* 0x000fe20000000011 */
[C---:B----4-:R-:W-:Y:S01]  /*0c30*/  FFMA R24, R8.reuse, R15, R24 ;  /* 0x0000000f08187223 */ /* 0x050fe20000000018 */
[----:B------:R-:W2:Y:S01]  /*0c40*/  LDS.128 R4, [R30+0x10] ;  /* 0x000010001e047984 */ /* 0x000ea20000000c00 */
[C---:B------:R-:W-:Y:S01]  /*0c50*/  FFMA R17, R51.reuse, R19, R10 ;  /* 0x0000001333117223 */ /* 0x040fe2000000000a */
[----:B------:R-:W-:Y:S01]  /*0c60*/  FFMA R13, R51, R15, R12 ;  /* 0x0000000f330d7223 */ /* 0x000fe2000000000c */
[C---:B------:R-:W-:Y:S01]  /*0c70*/  FFMA R20, R8.reuse, R23, R9 ;  /* 0x0000001708147223 */ /* 0x040fe20000000009 */
[----:B------:R-:W3:Y:S01]  /*0c80*/  LDS R39, [R32+0x540] ;  /* 0x0005400020277984 */ /* 0x000ee20000000800 */
[C---:B------:R-:W-:Y:S01]  /*0c90*/  FFMA R16, R8.reuse, R19, R16 ;  /* 0x0000001308107223 */ /* 0x040fe20000000010 */
[----:B------:R-:W-:-:S02]  /*0ca0*/  FFMA R22, R8, R27, R34 ;  /* 0x0000001b08167223 */ /* 0x000fc40000000022 */
[----:B------:R-:W4:Y:S04]  /*0cb0*/  LDS R25, [R32+0x620] ;  /* 0x0006200020197984 */ /* 0x000f280000000800 */
[----:B------:R-:W5:Y:S04]  /*0cc0*/  LDS R33, [R32+0x690] ;  /* 0x0006900020217984 */ /* 0x000f680000000800 */
[----:B------:R-:W5:Y:S04]  /*0cd0*/  LDS.128 R8, [R30+-0x3f0] ;  /* 0xfffc10001e087984 */ /* 0x000f680000000c00 */
[----:B------:R-:W5:Y:S04]  /*0ce0*/  LDS R45, [R32+0x7e0] ;  /* 0x0007e000202d7984 */ /* 0x000f680000000800 */
[----:B------:R-:W5:Y:S01]  /*0cf0*/  LDS R51, [R32+0x850] ;  /* 0x0008500020337984 */ /* 0x000f620000000800 */
[C---:B0-----:R-:W-:Y:S01]  /*0d00*/  FFMA R14, R43.reuse, R15, R14 ;  /* 0x0000000f2b0e7223 */ /* 0x041fe2000000000e */
[C---:B------:R-:W-:Y:S01]  /*0d10*/  FFMA R18, R43.reuse, R19, R18 ;  /* 0x000000132b127223 */ /* 0x040fe20000000012 */
[C---:B------:R-:W-:Y:S01]  /*0d20*/  FFMA R46, R43.reuse, R23, R46 ;  /* 0x000000172b2e7223 */ /* 0x040fe2000000002e */
[----:B------:R-:W-:Y:S01]  /*0d30*/  FFMA R26, R43, R27, R26 ;  /* 0x0000001b2b1a7223 */ /* 0x000fe2000000001a */
[C---:B-1----:R-:W-:Y:S01]  /*0d40*/  FFMA R42, R41.reuse, R15, R42 ;  /* 0x0000000f292a7223 */ /* 0x042fe2000000002a */
[C---:B------:R-:W-:Y:S01]  /*0d50*/  FFMA R40, R41.reuse, R19, R40 ;  /* 0x0000001329287223 */ /* 0x040fe20000000028 */
[C---:B------:R-:W-:Y:S01]  /*0d60*/  FFMA R38, R41.reuse, R23, R38 ;  /* 0x0000001729267223 */ /* 0x040fe20000000026 */
[----:B------:R-:W-:Y:S01]  /*0d70*/  FFMA R41, R41, R27, R36 ;  /* 0x0000001b29297223 */ /* 0x000fe20000000024 */
[----:B------:R-:W-:Y:S01]  /*0d80*/  LDS R23, [R32+0x770] ;  /* 0x0007700020177984 */ /* 0x000fe20000000800 */
[C---:B--2---:R-:W-:Y:S01]  /*0d90*/  FFMA R48, R4.reuse, R35, R24 ;  /* 0x0000002304307223 */ /* 0x044fe20000000018 */
[C---:B---3--:R-:W-:Y:S01]  /*0da0*/  FFMA R44, R4.reuse, R39, R13 ;  /* 0x00000027042c7223 */ /* 0x048fe2000000000d */
[C---:B----4-:R-:W-:Y:S01]  /*0db0*/  FFMA R24, R4.reuse, R25, R42 ;  /* 0x0000001904187223 */ /* 0x050fe2000000002a */
[----:B-----5:R-:W-:-:S02]  /*0dc0*/  FFMA R4, R4, R33, R14 ;  /* 0x0000002104047223 */ /* 0x020fc4000000000e */
[----:B------:R-:W0:Y:S01]  /*0dd0*/  LDS.128 R12, [R30+-0x7f0] ;  /* 0xfff810001e0c7984 */ /* 0x000e220000000c00 */
[C---:B------:R-:W-:Y:S01]  /*0de0*/  FFMA R36, R8.reuse, R39, R17 ;  /* 0x0000002708247223 */ /* 0x040fe20000000011 */
[C---:B------:R-:W-:Y:S01]  /*0df0*/  FFMA R42, R8.reuse, R35, R16 ;  /* 0x00000023082a7223 */ /* 0x040fe20000000010 */
[C---:B------:R-:W-:Y:S01]  /*0e00*/  FFMA R40, R8.reuse, R25, R40 ;  /* 0x0000001908287223 */ /* 0x040fe20000000028 */
[----:B------:R-:W-:Y:S01]  /*0e10*/  FFMA R8, R8, R33, R18 ;  /* 0x0000002108087223 */ /* 0x000fe20000000012 */
[C---:B------:R-:W-:Y:S01]  /*0e20*/  FFMA R49, R45.reuse, R5, R24 ;  /* 0x000000052d317223 */ /* 0x040fe20000000018 */
[----:B------:R1:W2:Y:S01]  /*0e30*/  LDS.128 R16, [R30+0x410] ;  /* 0x000410001e107984 */ /* 0x0002a20000000c00 */
[-C--:B------:R-:W-:Y:S01]  /*0e40*/  FFMA R47, R45, R9.reuse, R40 ;  /* 0x000000092d2f7223 */ /* 0x080fe20000000028 */
[----:B------:R-:W-:Y:S02]  /*0e50*/  FFMA R53, R51, R9, R8 ;  /* 0x0000000933357223 */ /* 0x000fe40000000008 */
[----:B------:R-:W-:Y:S01]  /*0e60*/  LDS R8, [R32+0xb60] ;  /* 0x000b600020087984 */ /* 0x000fe20000000800 */
[----:B-1----:R-:W-:Y:S01]  /*0e70*/  IADD3 R30, PT, PT, R30, 0x20, RZ ;  /* 0x000000201e1e7810 */ /* 0x002fe20007ffe0ff */
[C---:B0-----:R-:W-:Y:S01]  /*0e80*/  FFMA R34, R12.reuse, R39, R21 ;  /* 0x000000270c227223 */ /* 0x041fe20000000015 */
[C---:B------:R-:W-:Y:S01]  /*0e90*/  FFMA R20, R12.reuse, R35, R20 ;  /* 0x000000230c147223 */ /* 0x040fe20000000014 */
[----:B------:R-:W0:Y:S01]  /*0ea0*/  LDS R21, [R32+0x700] ;  /* 0x0007000020157984 */ /* 0x000e220000000800 */
[C---:B------:R-:W-:Y:S01]  /*0eb0*/  FFMA R38, R12.reuse, R25, R38 ;  /* 0x000000190c267223 */ /* 0x040fe20000000026 */
[----:B------:R-:W-:Y:S01]  /*0ec0*/  FFMA R50, R12, R33, R46 ;  /* 0x000000210c327223 */ /* 0x000fe2000000002e */
[C---:B--2---:R-:W-:Y:S01]  /*0ed0*/  FFMA R12, R16.reuse, R39, R37 ;  /* 0x00000027100c7223 */ /* 0x044fe20000000025 */
[C---:B------:R-:W-:Y:S01]  /*0ee0*/  FFMA R22, R16.reuse, R35, R22 ;  /* 0x0000002310167223 */ /* 0x040fe20000000016 */
[C---:B------:R-:W-:Y:S01]  /*0ef0*/  FFMA R46, R16.reuse, R25, R41 ;  /* 0x00000019102e7223 */ /* 0x040fe20000000029 */
[C---:B------:R-:W-:Y:S01]  /*0f00*/  FFMA R39, R23.reuse, R9, R42 ;  /* 0x0000000917277223 */ /* 0x040fe2000000002a */
[C---:B------:R-:W-:Y:S01]  /*0f10*/  FFMA R41, R23.reuse, R5, R48 ;  /* 0x0000000517297223 */ /* 0x040fe20000000030 */
[----:B------:R-:W-:Y:S01]  /*0f20*/  FFMA R43, R23, R17, R22 ;  /* 0x00000011172b7223 */ /* 0x000fe20000000016 */
[----:B------:R-:W1:Y:S01]  /*0f30*/  LDS R25, [R32+0x9a0] ;  /* 0x0009a00020197984 */ /* 0x000e620000000800 */
[-C--:B------:R-:W-:Y:S01]  /*0f40*/  FFMA R38, R45, R13.reuse, R38 ;  /* 0x0000000d2d267223 */ /* 0x080fe20000000026 */
[----:B------:R-:W-:Y:S01]  /*0f50*/  FFMA R50, R51, R13, R50 ;  /* 0x0000000d33327223 */ /* 0x000fe20000000032 */
[----:B------:R-:W-:Y:S01]  /*0f60*/  FFMA R26, R16, R33, R26 ;  /* 0x00000021101a7223 */ /* 0x000fe2000000001a */
[----:B------:R-:W-:Y:S01]  /*0f70*/  FFMA R45, R45, R17, R46 ;  /* 0x000000112d2d7223 */ /* 0x000fe2000000002e */
[----:B------:R-:W-:Y:S01]  /*0f80*/  LDS R33, [R32+0xa80] ;  /* 0x000a800020217984 */ /* 0x000fe20000000800 */
[C---:B0-----:R-:W-:Y:S01]  /*0f90*/  FFMA R34, R21.reuse, R13, R34 ;  /* 0x0000000d15227223 */ /* 0x041fe20000000022 */
[C---:B------:R-:W-:Y:S01]  /*0fa0*/  FFMA R27, R21.reuse, R9, R36 ;  /* 0x00000009151b7223 */ /* 0x040fe20000000024 */
[C---:B------:R-:W-:Y:S01]  /*0fb0*/  FFMA R35, R21.reuse, R5, R44 ;  /* 0x0000000515237223 */ /* 0x040fe2000000002c */
[----:B------:R-:W-:Y:S01]  /*0fc0*/  FFMA R37, R21, R17, R12 ;  /* 0x0000001115257223 */ /* 0x000fe2000000000c */
[----:B------:R-:W-:Y:S01]  /*0fd0*/  FFMA R36, R23, R13, R20 ;  /* 0x0000000d17247223 */ /* 0x000fe20000000014 */
[----:B------:R-:W0:Y:S01]  /*0fe0*/  LDS R21, [R32+0x8c0] ;  /* 0x0008c00020157984 */ /* 0x000e220000000800 */
[C---:B------:R-:W-:Y:S01]  /*0ff0*/  FFMA R5, R51.reuse, R5, R4 ;  /* 0x0000000533057223 */ /* 0x040fe20000000004 */
[----:B------:R-:W-:-:S02]  /*1000*/  FFMA R17, R51, R17, R26 ;  /* 0x0000001133117223 */ /* 0x000fc4000000001a */
[----:B------:R-:W2:Y:S01]  /*1010*/  LDS R23, [R32+0x930] ;  /* 0x0009300020177984 */ /* 0x000ea20000000800 */
[C---:B-1----:R-:W-:Y:S01]  /*1020*/  FFMA R40, R25.reuse, R6, R49 ;  /* 0x0000000619287223 */ /* 0x042fe20000000031 */
[----:B------:R-:W-:Y:S02]  /*1030*/  FFMA R42, R25, R18, R45 ;  /* 0x00000012192a7223 */ /* 0x000fe4000000002d */
[----:B------:R-:W1:Y:S04]  /*1040*/  LDS R13, [R32+0xa10] ;  /* 0x000a1000200d7984 */ /* 0x000e680000000800 */
[----:B------:R-:W3:Y:S04]  /*1050*/  LDS R9, [R32+0xaf0] ;  /* 0x000af00020097984 */ /* 0x000ee80000000800 */
[----:B------:R4:W5:Y:S02]  /*1060*/  LDS R4, [R32+0xbd0] ;  /* 0x000bd00020047984 */ /* 0x0009640000000800 */
[----:B----4-:R-:W-:Y:S01]  /*1070*/  IADD3 R32, PT, PT, R32, 0xe00, RZ ;  /* 0x00000e0020207810 */ /* 0x010fe20007ffe0ff */
[----:B0-----:R-:W-:Y:S01]  /*1080*/  FFMA R20, R21, R6, R35 ;  /* 0x0000000615147223 */ /* 0x001fe20000000023 */
[-C--:B------:R-:W-:Y:S01]  /*1090*/  FFMA R35, R25, R14.reuse, R38 ;  /* 0x0000000e19237223 */ /* 0x080fe20000000026 */
[C---:B------:R-:W-:Y:S01]  /*10a0*/  FFMA R12, R21.reuse, R14, R34 ;  /* 0x0000000e150c7223 */ /* 0x040fe20000000022 */
[----:B------:R-:W-:Y:S01]  /*10b0*/  FFMA R16, R21, R10, R27 ;  /* 0x0000000a15107223 */ /* 0x000fe2000000001b */
[C---:B--2---:R-:W-:Y:S01]  /*10c0*/  FFMA R24, R23.reuse, R14, R36 ;  /* 0x0000000e17187223 */ /* 0x044fe20000000024 */
[-C--:B------:R-:W-:Y:S01]  /*10d0*/  FFMA R26, R23, R10.reuse, R39 ;  /* 0x0000000a171a7223 */ /* 0x080fe20000000027 */
[----:B------:R-:W-:Y:S01]  /*10e0*/  FFMA R38, R25, R10, R47 ;  /* 0x0000000a19267223 */ /* 0x000fe2000000002f */
[----:B------:R-:W-:Y:S01]  /*10f0*/  FFMA R22, R21, R18, R37 ;  /* 0x0000001215167223 */ /* 0x000fe20000000025 */
[C---:B------:R-:W-:Y:S01]  /*1100*/  FFMA R34, R23.reuse, R6, R41 ;  /* 0x0000000617227223 */ /* 0x040fe20000000029 */
[----:B------:R-:W-:Y:S01]  /*1110*/  FFMA R36, R23, R18, R43 ;  /* 0x0000001217247223 */ /* 0x000fe2000000002b */
[C---:B-1----:R-:W-:Y:S01]  /*1120*/  FFMA R10, R13.reuse, R10, R53 ;  /* 0x0000000a0d0a7223 */ /* 0x042fe20000000035 */
[C---:B------:R-:W-:Y:S01]  /*1130*/  FFMA R41, R13.reuse, R14, R50 ;  /* 0x0000000e0d297223 */ /* 0x040fe20000000032 */
[C---:B------:R-:W-:Y:S01]  /*1140*/  FFMA R6, R13.reuse, R6, R5 ;  /* 0x000000060d067223 */ /* 0x040fe20000000005 */
[----:B------:R-:W-:Y:S01]  /*1150*/  FFMA R18, R13, R18, R17 ;  /* 0x000000120d127223 */ /* 0x000fe20000000011 */
[C---:B------:R-:W-:Y:S01]  /*1160*/  FFMA R39, R33.reuse, R15, R12 ;  /* 0x0000000f21277223 */ /* 0x040fe2000000000c */
[C---:B------:R-:W-:Y:S01]  /*1170*/  FFMA R45, R33.reuse, R11, R16 ;  /* 0x0000000b212d7223 */ /* 0x040fe20000000010 */
[----:B------:R-:W-:Y:S01]  /*1180*/  FFMA R49, R33, R7, R20 ;  /* 0x0000000721317223 */ /* 0x000fe20000000014 */
[C---:B---3--:R-:W-:Y:S01]  /*1190*/  FFMA R37, R9.reuse, R15, R24 ;  /* 0x0000000f09257223 */ /* 0x048fe20000000018 */
[C---:B------:R-:W-:Y:S01]  /*11a0*/  FFMA R27, R9.reuse, R11, R26 ;  /* 0x0000000b091b7223 */ /* 0x040fe2000000001a */
[----:B------:R-:W-:Y:S01]  /*11b0*/  FFMA R23, R9, R7, R34 ;  /* 0x0000000709177223 */ /* 0x000fe20000000022 */
[-C--:B------:R-:W-:Y:S01]  /*11c0*/  FFMA R25, R8, R11.reuse, R38 ;  /* 0x0000000b08197223 */ /* 0x080fe20000000026 */
[----:B-----5:R-:W-:Y:S01]  /*11d0*/  FFMA R47, R4, R11, R10 ;  /* 0x0000000b042f7223 */ /* 0x020fe2000000000a */
[-C--:B------:R-:W-:Y:S01]  /*11e0*/  FFMA R33, R33, R19.reuse, R22 ;  /* 0x0000001321217223 */ /* 0x080fe20000000016 */
[----:B------:R-:W-:Y:S01]  /*11f0*/  FFMA R9, R9, R19, R36 ;  /* 0x0000001309097223 */ /* 0x000fe20000000024 */
[C---:B------:R-:W-:Y:S01]  /*1200*/  FFMA R35, R8.reuse, R15, R35 ;  /* 0x0000000f08237223 */ /* 0x040fe20000000023 */
[C---:B------:R-:W-:Y:S01]  /*1210*/  FFMA R21, R8.reuse, R7, R40 ;  /* 0x0000000708157223 */ /* 0x040fe20000000028 */
[----:B------:R-:W-:Y:S01]  /*1220*/  FFMA R43, R8, R19, R42 ;  /* 0x00000013082b7223 */ /* 0x000fe2000000002a */
[C---:B------:R-:W-:Y:S01]  /*1230*/  FFMA R41, R4.reuse, R15, R41 ;  /* 0x0000000f04297223 */ /* 0x040fe20000000029 */
[C---:B------:R-:W-:Y:S01]  /*1240*/  FFMA R51, R4.reuse, R7, R6 ;  /* 0x0000000704337223 */ /* 0x040fe20000000006 */
[----:B------:R-:W-:Y:S01]  /*1250*/  FFMA R11, R4, R19, R18 ;  /* 0x00000013040b7223 */ /* 0x000fe20000000012 */
[----:B------:R-:W-:Y:S06]  /*1260*/  BRA.U UP0, `(.L_x_9) ;  /* 0xfffffff5004c7547 */ /* 0x000fec000b83ffff */
[----:B------:R-:W-:-:S04]  /*1270*/  IADD3 R31, PT, PT, R31, 0x1, RZ ;  /* 0x000000011f1f7810 */ /* 0x000fc80007ffe0ff */
[----:B------:R-:W-:-:S13]  /*1280*/  ISETP.NE.AND P3, PT, R31, 0x4, PT ;  /* 0x000000041f00780c */ /* 0x000fda0003f65270 */
[----:B------:R-:W-:Y:S05]  /*1290*/  @P3 BRA `(.L_x_10) ;  /* 0xfffffff000403947 */ /* 0x000fea000383ffff */
[----:B------:R-:W0:Y:S01]  /*12a0*/  S2R R6, SR_TID.Z ;  /* 0x0000000000067919 */ /* 0x000e220000002300 */
[----:B------:R-:W1:Y:S01]  /*12b0*/  LDC.64 R4, c[0x0][0x380] ;  /* 0x0000e000ff047b82 */ /* 0x000e620000000a00 */
[----:B------:R-:W2:Y:S01]  /*12c0*/  S2R R0, SR_TID.X ;  /* 0x0000000000007919 */ /* 0x000ea20000002100 */
[----:B0-----:R-:W-:-:S05]  /*12d0*/  IMAD R7, R6, 0xc40, RZ ;  /* 0x00000c4006077824 */ /* 0x001fca00078e02ff */
[----:B--2---:R-:W-:-:S05]  /*12e0*/  IADD3 R0, PT, PT, R7, R0, RZ ;  /* 0x0000000007007210 */ /* 0x004fca0007ffe0ff */
[----:B------:R-:W-:-:S04]  /*12f0*/  IMAD R29, R29, 0x31000, R0 ;  /* 0x000310001d1d7824 */ /* 0x000fc800078e0200 */
[----:B------:R-:W-:-:S04]  /*1300*/  IMAD R2, R2, 0xe0, R29 ;  /* 0x000000e002027824 */ /* 0x000fc800078e021d */
[----:B------:R-:W-:-:S04]  /*1310*/  IMAD R3, R3, 0x1c, R2 ;  /* 0x0000001c03037824 */ /* 0x000fc800078e0202 */
[----:B-1----:R-:W-:-:S05]  /*1320*/  IMAD.WIDE.U32 R2, R3, 0x4, R4 ;  /* 0x0000000403027825 */ /* 0x002fca00078e0004 */
        /* <DEDUP_REMOVED lines=17> */
.L_x_11:
        /* <DEDUP_REMOVED lines=12> */
.L_x_206:


//--------------------- .text.tvmgen_default_fused_nn_conv2d_add_nn_relu_2_kernel --------------------------
	.section	.text.tvmgen_default_fused_nn_conv2d_add_nn_relu_2_kernel,"ax",@progbits
	.align	128
        .global         tvmgen_default_fused_nn_conv2d_add_nn_relu_2_kernel
        .type           tvmgen_default_fused_nn_conv2d_add_nn_relu_2_kernel,@function
        .size           tvmgen_default_fused_nn_conv2d_add_nn_relu_2_kernel,(.L_x_207 - tvmgen_default_fused_nn_conv2d_add_nn_relu_2_kernel)
        .other          tvmgen_default_fused_nn_conv2d_add_nn_relu_2_kernel,@"STO_CUDA_ENTRY STV_DEFAULT"
tvmgen_default_fused_nn_conv2d_add_nn_relu_2_kernel:
.text.tvmgen_default_fused_nn_conv2d_add_nn_relu_2_kernel:
[----:B------:R-:W-:Y:S01]  /*0000*/  LDC R1, c[0x0][0x37c] ;  /* 0x0000df00ff017b82 */ /* 0x000fe20000000800 */
[----:B------:R-:W0:Y:S07]  /*0010*/  S2R R24, SR_TID.X ;  /* 0x0000000000187919 */ /* 0x000e2e0000002100 */
[----:B------:R-:W1:Y:S01]  /*0020*/  S2UR UR6, SR_CgaCtaId ;  /* 0x00000000000679c3 */ /* 0x000e620000008800 */
[----:B------:R-:W-:Y:S01]  /*0030*/  UMOV UR4, 0x400 ;  /* 0x0000040000047882 */ /* 0x000fe20000000000 */
[----:B------:R-:W-:Y:S01]  /*0040*/  HFMA2 R35, -RZ, RZ, 0, 0 ;  /* 0x00000000ff237431 */ /* 0x000fe200000001ff */
[----:B------:R-:W2:Y:S01]  /*0050*/  S2R R5, SR_TID.Z ;  /* 0x0000000000057919 */ /* 0x000ea20000002300 */
[----:B------:R-:W-:Y:S01]  /*0060*/  UIADD3 UR5, UPT, UPT, UR4, 0xe00, URZ ;  /* 0x00000e0004057890 */ /* 0x000fe2000fffe0ff */
[----:B------:R-:W-:Y:S01]  /*0070*/  HFMA2 R33, -RZ, RZ, 0, 0 ;  /* 0x00000000ff217431 */ /* 0x000fe200000001ff */
[----:B------:R-:W-:Y:S01]  /*0080*/  MOV R26, RZ ;  /* 0x000000ff001a7202 */ /* 0x000fe20000000f00 */
[----:B------:R-:W3:Y:S01]  /*0090*/  S2R R32, SR_CTAID.Y ;  /* 0x0000000000207919 */ /* 0x000ee20000002600 */
[----:B------:R-:W-:Y:S01]  /*00a0*/  HFMA2 R17, -RZ, RZ, 0, 0 ;  /* 0x00000000ff117431 */ /* 0x000fe200000001ff */
[----:B------:R-:W-:-:S02]  /*00b0*/  CS2R R18, SRZ ;  /* 0x0000000000127805 */ /* 0x000fc4000001ff00 */
[----:B------:R-:W-:Y:S02]  /*00c0*/  CS2R R20, SRZ ;  /* 0x0000000000147805 */ /* 0x000fe4000001ff00 */
[----:B------:R-:W-:Y:S01]  /*00d0*/  MOV R23, RZ ;  /* 0x000000ff00177202 */ /* 0x000fe20000000f00 */
[----:B------:R-:W4:Y:S01]  /*00e0*/  LDCU.64 UR8, c[0x0][0x358] ;  /* 0x00006b00ff0877ac */ /* 0x000f220008000a00 */
[----:B-1----:R-:W-:Y:S02]  /*00f0*/  ULEA UR4, UR6, UR4, 0x18 ;  /* 0x0000000406047291 */ /* 0x002fe4000f8ec0ff */
[----:B------:R-:W-:Y:S01]  /*0100*/  ULEA UR5, UR6, UR5, 0x18 ;  /* 0x0000000506057291 */ /* 0x000fe2000f8ec0ff */
[C---:B0-----:R-:W-:Y:S01]  /*0110*/  LOP3.LUT R0, R24.reuse, 0xfe, RZ, 0xc0, !PT ;  /* 0x000000fe18007812 */ /* 0x041fe200078ec0ff */
[C---:B------:R-:W-:Y:S01]  /*0120*/  IMAD R29, R24.reuse, 0x30, RZ ;  /* 0x00000030181d7824 */ /* 0x040fe200078e02ff */
[C---:B------:R-:W-:Y:S02]  /*0130*/  LEA R2, R24.reuse, R24, 0x1 ;  /* 0x0000001818027211 */ /* 0x040fe400078e08ff */
[----:B------:R-:W-:Y:S01]  /*0140*/  SHF.R.U32.HI R0, RZ, 0x1, R0 ;  /* 0x00000001ff007819 */ /* 0x000fe20000011600 */
[----:B--2---:R-:W-:Y:S01]  /*0150*/  IMAD R30, R5, 0x1c, R24 ;  /* 0x0000001c051e7824 */ /* 0x004fe200078e0218 */
[----:B------:R-:W-:-:S02]  /*0160*/  ISETP.GE.U32.AND P0, PT, R24, 0x16, PT ;  /* 0x000000161800780c */ /* 0x000fc40003f06070 */
[----:B------:R-:W-:Y:S01]  /*0170*/  PRMT R0, R0, 0x9910, RZ ;  /* 0x0000991000007816 */ /* 0x000fe200000000ff */
[----:B---3--:R-:W-:Y:S01]  /*0180*/  IMAD R32, R32, 0x38, RZ ;  /* 0x0000003820207824 */ /* 0x008fe200078e02ff */
[C---:B------:R-:W-:Y:S02]  /*0190*/  LEA.HI R4, R2.reuse, R5, RZ, 0x1a ;  /* 0x0000000502047211 */ /* 0x040fe400078fd0ff */
[----:B------:R-:W-:Y:S01]  /*01a0*/  IADD3 R6, PT, PT, R2, 0x1, RZ ;  /* 0x0000000102067810 */ /* 0x000fe20007ffe0ff */
[----:B------:R-:W-:Y:S01]  /*01b0*/  IMAD R0, R0, 0x93, RZ ;  /* 0x0000009300007824 */ /* 0x000fe200078e02ff */
[----:B------:R-:W-:Y:S02]  /*01c0*/  ISETP.LT.U32.AND P0, PT, R4, 0x8, !P0 ;  /* 0x000000080400780c */ /* 0x000fe40004701070 */
[----:B------:R-:W-:Y:S02]  /*01d0*/  LOP3.LUT R4, R2, 0xf, RZ, 0xc0, !PT ;  /* 0x0000000f02047812 */ /* 0x000fe400078ec0ff */
[----:B------:R-:W-:-:S02]  /*01e0*/  LOP3.LUT R0, R0, 0xffff, RZ, 0xc0, !PT ;  /* 0x0000ffff00007812 */ /* 0x000fc400078ec0ff */
[----:B------:R-:W-:Y:S02]  /*01f0*/  LOP3.LUT R29, R4, 0x300, R29, 0xf8, !PT ;  /* 0x00000300041d7812 */ /* 0x000fe400078ef81d */
[----:B------:R-:W-:Y:S02]  /*0200*/  SHF.R.U32.HI R0, RZ, 0xa, R0 ;  /* 0x0000000aff007819 */ /* 0x000fe40000011600 */
[----:B------:R-:W-:Y:S02]  /*0210*/  ISETP.GE.U32.AND P1, PT, R24, 0x15, PT ;  /* 0x000000151800780c */ /* 0x000fe40003f26070 */
[C---:B------:R-:W-:Y:S02]  /*0220*/  PRMT R3, R0.reuse, 0x9910, RZ ;  /* 0x0000991000037816 */ /* 0x040fe400000000ff */
[----:B------:R-:W-:Y:S01]  /*0230*/  LOP3.LUT R7, R0, 0xffff, RZ, 0xc0, !PT ;  /* 0x0000ffff00077812 */ /* 0x000fe200078ec0ff */
[----:B------:R-:W-:Y:S01]  /*0240*/  IMAD R0, R5, 0x1880, R32 ;  /* 0x0000188005007824 */ /* 0x000fe200078e0220 */
[C---:B------:R-:W-:Y:S01]  /*0250*/  LEA.HI R8, R6.reuse, R5, RZ, 0x1a ;  /* 0x0000000506087211 */ /* 0x040fe200078fd0ff */
[----:B------:R-:W-:Y:S01]  /*0260*/  IMAD R3, R3, 0xe, RZ ;  /* 0x0000000e03037824 */ /* 0x000fe200078e02ff */
[----:B------:R-:W-:Y:S01]  /*0270*/  SHF.L.U32 R27, R6, 0x4, RZ ;  /* 0x00000004061b7819 */ /* 0x000fe200000006ff */
[----:B------:R-:W-:Y:S01]  /*0280*/  IMAD R4, R7, 0xc40, R0 ;  /* 0x00000c4007047824 */ /* 0x000fe200078e0200 */
[----:B------:R-:W-:Y:S01]  /*0290*/  ISETP.LT.U32.AND P2, PT, R8, 0x8, !P1 ;  /* 0x000000080800780c */ /* 0x000fe20004f41070 */
[----:B------:R-:W0:Y:S01]  /*02a0*/  S2R R0, SR_CTAID.Z ;  /* 0x0000000000007919 */ /* 0x000e220000002700 */
[----:B------:R-:W-:-:S02]  /*02b0*/  IADD3 R3, PT, PT, RZ, -R3, RZ ;  /* 0x80000003ff037210 */ /* 0x000fc40007ffe0ff */
[----:B------:R-:W-:Y:S02]  /*02c0*/  IADD3 R8, PT, PT, R2, 0x2, RZ ;  /* 0x0000000202087810 */ /* 0x000fe40007ffe0ff */
[----:B------:R-:W-:Y:S02]  /*02d0*/  PRMT R3, R3, 0x7710, RZ ;  /* 0x0000771003037816 */ /* 0x000fe400000000ff */
[C---:B------:R-:W-:Y:S02]  /*02e0*/  LEA.HI R7, R8.reuse, R5, RZ, 0x1a ;  /* 0x0000000508077211 */ /* 0x040fe400078fd0ff */
[----:B------:R-:W-:Y:S02]  /*02f0*/  IADD3 R3, PT, PT, R3, R24, RZ ;  /* 0x0000001803037210 */ /* 0x000fe40007ffe0ff */
[----:B------:R-:W-:Y:S02]  /*0300*/  SHF.L.U32 R25, R8, 0x4, RZ ;  /* 0x0000000408197819 */ /* 0x000fe400000006ff */
[----:B------:R-:W-:-:S02]  /*0310*/  SHF.L.U32 R3, R3, 0x2, RZ ;  /* 0x0000000203037819 */ /* 0x000fc400000006ff */
[----:B------:R-:W-:Y:S02]  /*0320*/  LOP3.LUT R6, R6, 0xf, RZ, 0xc0, !PT ;  /* 0x0000000f06067812 */ /* 0x000fe400078ec0ff */
[----:B------:R-:W-:Y:S02]  /*0330*/  LOP3.LUT R3, R3, 0xfc, RZ, 0xc0, !PT ;  /* 0x000000fc03037812 */ /* 0x000fe400078ec0ff */
[----:B------:R-:W-:Y:S02]  /*0340*/  LOP3.LUT R8, R8, 0xf, RZ, 0xc0, !PT ;  /* 0x0000000f08087812 */ /* 0x000fe400078ec0ff */
[----:B------:R-:W-:Y:S02]  /*0350*/  LEA R28, R5, R2, 0x6 ;  /* 0x00000002051c7211 */ /* 0x000fe400078e30ff */
[----:B------:R-:W-:Y:S02]  /*0360*/  SHF.L.U32 R30, R30, 0x2, RZ ;  /* 0x000000021e1e7819 */ /* 0x000fe400000006ff */
[----:B------:R-:W-:-:S02]  /*0370*/  IADD3 R31, PT, PT, R3, R4, RZ ;  /* 0x00000004031f7210 */ /* 0x000fc40007ffe0ff */
[----:B------:R-:W-:Y:S02]  /*0380*/  LOP3.LUT R27, R6, 0x300, R27, 0xf8, !PT ;  /* 0x00000300061b7812 */ /* 0x000fe400078ef81b */
[----:B------:R-:W-:Y:S02]  /*0390*/  ISETP.LT.U32.AND P1, PT, R7, 0x8, !P1 ;  /* 0x000000080700780c */ /* 0x000fe40004f21070 */
[----:B------:R-:W-:Y:S02]  /*03a0*/  LOP3.LUT R25, R8, 0x300, R25, 0xf8, !PT ;  /* 0x0000030008197812 */ /* 0x000fe400078ef819 */
[----:B0-----:R-:W-:Y:S02]  /*03b0*/  LEA R3, R0, R5, 0x3 ;  /* 0x0000000500037211 */ /* 0x001fe400078e18ff */
[----:B------:R-:W-:Y:S02]  /*03c0*/  LEA R24, R24, UR4, 0x2 ;  /* 0x0000000418187c11 */ /* 0x000fe4000f8e10ff */
[----:B------:R-:W-:-:S02]  /*03d0*/  LEA R28, R28, UR5, 0x2 ;  /* 0x000000051c1c7c11 */ /* 0x000fc4000f8e10ff */
[----:B------:R-:W-:Y:S02]  /*03e0*/  LEA R30, R30, UR4, 0x2 ;  /* 0x000000041e1e7c11 */ /* 0x000fe4000f8e10ff */
[----:B----4-:R-:W-:-:S07]  /*03f0*/  LEA R2, R5, UR5, 0x6 ;  /* 0x0000000505027c11 */ /* 0x010fce000f8e30ff */
.L_x_12:
[----:B------:R-:W0:Y:S01]  /*0400*/  LDC.64 R12, c[0x0][0x388] ;  /* 0x0000e200ff0c7b82 */ /* 0x000e220000000a00 */
[----:B------:R-:W-:Y:S01]  /*0410*/  LEA R8, R3, R26, 0x6 ;  /* 0x0000001a03087211 */ /* 0x000fe200078e30ff */
[----:B------:R-:W-:-:S03]  /*0420*/  IMAD R11, R26, 0xc400, R31 ;  /* 0x0000c4001a0b7824 */ /* 0x000fc600078e021f */
[----:B------:R-:W-:-:S03]  /*0430*/  SHF.L.U32 R10, R8, 0x4, RZ ;  /* 0x00000004080a7819 */ /* 0x000fc600000006ff */
[----:B------:R-:W1:Y:S01]  /*0440*/  @P2 LDC.64 R4, c[0x0][0x390] ;  /* 0x0000e400ff042b82 */ /* 0x000e620000000a00 */
[-C--:B------:R-:W-:Y:S02]  /*0450*/  @P2 IADD3 R8, PT, PT, R27, R10.reuse, RZ ;  /* 0x0000000a1b082210 */ /* 0x080fe40007ffe0ff */
[-C--:B------:R-:W-:Y:S02]  /*0460*/  @P1 IADD3 R9, PT, PT, R25, R10.reuse, RZ ;  /* 0x0000000a19091210 */ /* 0x080fe40007ffe0ff */
[----:B------:R-:W-:-:S03]  /*0470*/  @P0 IADD3 R15, PT, PT, R29, R10, RZ ;  /* 0x0000000a1d0f0210 */ /* 0x000fc60007ffe0ff */
[----:B------:R-:W2:Y:S08]  /*0480*/  @P1 LDC.64 R36, c[0x0][0x390] ;  /* 0x0000e400ff241b82 */ /* 0x000eb00000000a00 */
[----:B------:R-:W3:Y:S01]  /*0490*/  @P0 LDC.64 R6, c[0x0][0x390] ;  /* 0x0000e400ff060b82 */ /* 0x000ee20000000a00 */
[----:B0-----:R-:W-:-:S05]  /*04a0*/  IMAD.WIDE.U32 R12, R11, 0x4, R12 ;  /* 0x000000040b0c7825 */ /* 0x001fca00078e000c */
[----:B------:R-:W4:Y:S01]  /*04b0*/  LDG.E.CONSTANT R10, desc[UR8][R12.64+0x8] ;  /* 0x000008080c0a7981 */ /* 0x000f22000c1e9900 */
[----:B-1----:R-:W-:-:S03]  /*04c0*/  @P2 IMAD.WIDE.U32 R4, R8, 0x4, R4 ;  /* 0x0000000408042825 */ /* 0x002fc600078e0004 */
[----:B------:R-:W4:Y:S04]  /*04d0*/  LDG.E.CONSTANT R8, desc[UR8][R12.64] ;  /* 0x000000080c087981 */ /* 0x000f28000c1e9900 */
[----:B------:R-:W4:Y:S01]  /*04e0*/  LDG.E.CONSTANT R11, desc[UR8][R12.64+0xc] ;  /* 0x00000c080c0b7981 */ /* 0x000f22000c1e9900 */
[----:B--2---:R-:W-:-:S03]  /*04f0*/  @P1 IMAD.WIDE.U32 R36, R9, 0x4, R36 ;  /* 0x0000000409241825 */ /* 0x004fc600078e0024 */
[----:B------:R-:W4:Y:S04]  /*0500*/  LDG.E.CONSTANT R9, desc[UR8][R12.64+0x4] ;  /* 0x000004080c097981 */ /* 0x000f28000c1e9900 */
[----:B------:R-:W2:Y:S01]  /*0510*/  @P2 LDG.E.CONSTANT R5, desc[UR8][R4.64] ;  /* 0x0000000804052981 */ /* 0x000ea2000c1e9900 */
[----:B---3--:R-:W-:-:S03]  /*0520*/  @P0 IMAD.WIDE.U32 R6, R15, 0x4, R6 ;  /* 0x000000040f060825 */ /* 0x008fc600078e0006 */
[----:B------:R-:W3:Y:S04]  /*0530*/  @P1 LDG.E.CONSTANT R36, desc[UR8][R36.64] ;  /* 0x0000000824241981 */ /* 0x000ee8000c1e9900 */
[----:B------:R-:W5:Y:S01]  /*0540*/  @P0 LDG.E.CONSTANT R34, desc[UR8][R6.64] ;  /* 0x0000000806220981 */ /* 0x000f62000c1e9900 */
[----:B------:R-:W-:Y:S06]  /*0550*/  BAR.SYNC.DEFER_BLOCKING 0x0 ;  /* 0x0000000000007b1d */ /* 0x000fec0000010000 */
[----:B----4-:R-:W-:Y:S04]  /*0560*/  STS.128 [R30], R8 ;  /* 0x000000081e007388 */ /* 0x010fe80000000c00 */
[----:B--2---:R-:W-:Y:S04]  /*0570*/  @P2 STS [R28+0x4], R5 ;  /* 0x000004051c002388 */ /* 0x004fe80000000800 */
[----:B---3--:R-:W-:Y:S04]  /*0580*/  @P1 STS [R28+0x8], R36 ;  /* 0x000008241c001388 */ /* 0x008fe80000000800 */
[----:B-----5:R-:W-:Y:S01]  /*0590*/  @P0 STS [R28], R34 ;  /* 0x000000221c000388 */ /* 0x020fe20000000800 */
[----:B------:R-:W-:Y:S06]  /*05a0*/  BAR.SYNC.DEFER_BLOCKING 0x0 ;  /* 0x0000000000007b1d */ /* 0x000fec0000010000 */
[----:B------:R-:W-:Y:S04]  /*05b0*/  LDS R16, [R24] ;  /* 0x0000000018107984 */ /* 0x000fe80000000800 */
[----:B------:R-:W0:Y:S04]  /*05c0*/  LDS.128 R12, [R2] ;  /* 0x00000000020c7984 */ /* 0x000e280000000c00 */
[----:B------:R-:W1:Y:S04]  /*05d0*/  LDS R37, [R24+0x70] ;  /* 0x0000700018257984 */ /* 0x000e680000000800 */
[----:B------:R-:W2:Y:S04]  /*05e0*/  LDS.128 R4, [R2+0x200] ;  /* 0x0002000002047984 */ /* 0x000ea80000000c00 */
[----:B------:R-:W3:Y:S01]  /*05f0*/  LDS.128 R8, [R2+0x400] ;  /* 0x0004000002087984 */ /* 0x000ee20000000c00 */
[----:B0-----:R-:W-:Y:S01]  /*0600*/  FFMA R22, R16, R12, R35 ;  /* 0x0000000c10167223 */ /* 0x001fe20000000023 */
[----:B-1----:R-:W-:-:S02]  /*0610*/  FFMA R35, R12, R37, R18 ;  /* 0x000000250c237223 */ /* 0x002fc40000000012 */
[----:B------:R-:W0:Y:S01]  /*0620*/  LDS R12, [R24+0x150] ;  /* 0x00015000180c7984 */ /* 0x000e220000000800 */
[----:B--2---:R-:W-:Y:S01]  /*0630*/  FFMA R18, R16, R4, R33 ;  /* 0x0000000410127223 */ /* 0x004fe20000000021 */
[-C--:B------:R-:W-:Y:S02]  /*0640*/  FFMA R20, R4, R37.reuse, R20 ;  /* 0x0000002504147223 */ /* 0x080fe40000000014 */
[----:B------:R-:W1:Y:S01]  /*0650*/  LDS R4, [R24+0xe0] ;  /* 0x0000e00018047984 */ /* 0x000e620000000800 */
[----:B---3--:R-:W-:Y:S01]  /*0660*/  FFMA R34, R16, R8, R21 ;  /* 0x0000000810227223 */ /* 0x008fe20000000015 */
[----:B------:R-:W-:Y:S01]  /*0670*/  FFMA R8, R8, R37, R23 ;  /* 0x0000002508087223 */ /* 0x000fe20000000017 */
[-C--:B0-----:R-:W-:Y:S01]  /*0680*/  FFMA R35, R12, R13.reuse, R35 ;  /* 0x0000000d0c237223 */ /* 0x081fe20000000023 */
[C---:B-1----:R-:W-:Y:S01]  /*0690*/  FFMA R33, R4.reuse, R13, R22 ;  /* 0x0000000d04217223 */ /* 0x042fe20000000016 */
[-C--:B------:R-:W-:Y:S01]  /*06a0*/  FFMA R13, R4, R5.reuse, R18 ;  /* 0x00000005040d7223 */ /* 0x080fe20000000012 */
[----:B------:R-:W-:-:S02]  /*06b0*/  FFMA R5, R12, R5, R20 ;  /* 0x000000050c057223 */ /* 0x000fc40000000014 */
[----:B------:R-:W0:Y:S01]  /*06c0*/  LDS.128 R20, [R2+0x600] ;  /* 0x0006000002147984 */ /* 0x000e220000000c00 */
[-C--:B------:R-:W-:Y:S01]  /*06d0*/  FFMA R34, R4, R9.reuse, R34 ;  /* 0x0000000904227223 */ /* 0x080fe20000000022 */
[----:B------:R-:W-:Y:S02]  /*06e0*/  FFMA R9, R12, R9, R8 ;  /* 0x000000090c097223 */ /* 0x000fe40000000008 */
[----:B------:R-:W-:Y:S01]  /*06f0*/  LDS R8, [R24+0x310] ;  /* 0x0003100018087984 */ /* 0x000fe20000000800 */
[----:B0-----:R-:W-:Y:S01]  /*0700*/  FFMA R16, R16, R20, R17 ;  /* 0x0000001410107223 */ /* 0x001fe20000000011 */
[----:B------:R-:W-:Y:S02]  /*0710*/  FFMA R37, R20, R37, R19 ;  /* 0x0000002514257223 */ /* 0x000fe40000000013 */
[----:B------:R-:W0:Y:S01]  /*0720*/  LDS R17, [R24+0x1c0] ;  /* 0x0001c00018117984 */ /* 0x000e220000000800 */
[----:B------:R-:W-:-:S03]  /*0730*/  FFMA R19, R4, R21, R16 ;  /* 0x0000001504137223 */ /* 0x000fc60000000010 */
[----:B------:R-:W1:Y:S04]  /*0740*/  LDS R4, [R24+0x230] ;  /* 0x0002300018047984 */ /* 0x000e680000000800 */
[----:B------:R-:W2:Y:S01]  /*0750*/  LDS R16, [R24+0x2a0] ;  /* 0x0002a00018107984 */ /* 0x000ea20000000800 */
[----:B------:R-:W-:Y:S01]  /*0760*/  FFMA R21, R12, R21, R37 ;  /* 0x000000150c157223 */ /* 0x000fe20000000025 */
        /* <DEDUP_REMOVED lines=12> */
[C---:B------:R-:W-:Y:S01]  /*0830*/  FFMA R10, R8.reuse, R15, R35 ;  /* 0x0000000f080a7223 */ /* 0x040fe20000000023 */
[----:B------:R-:W-:Y:S04]  /*0840*/  LDS R33, [R24+0x380] ;  /* 0x0003800018217984 */ /* 0x000fe80000000800 */
[----:B------:R-:W0:Y:S04]  /*0850*/  LDS.128 R16, [R2+0x10] ;  /* 0x0000100002107984 */ /* 0x000e280000000c00 */
[----:B------:R-:W1:Y:S04]  /*0860*/  LDS R35, [R24+0x3f0] ;  /* 0x0003f00018237984 */ /* 0x000e680000000800 */
[----:B------:R-:W2:Y:S01]  /*0870*/  LDS.128 R12, [R2+0x210] ;  /* 0x00021000020c7984 */ /* 0x000ea20000000c00 */
[C---:B------:R-:W-:Y:S01]  /*0880*/  FFMA R20, R8.reuse, R7, R5 ;  /* 0x0000000708147223 */ /* 0x040fe20000000005 */
[C---:B------:R-:W-:Y:S01]  /*0890*/  FFMA R5, R8.reuse, R11, R34 ;  /* 0x0000000b08057223 */ /* 0x040fe20000000022 */
[----:B------:R-:W-:Y:S01]  /*08a0*/  FFMA R23, R8, R23, R22 ;  /* 0x0000001708177223 */ /* 0x000fe20000000016 */
[----:B0-----:R-:W-:Y:S01]  /*08b0*/  FFMA R37, R33, R16, R6 ;  /* 0x0000001021257223 */ /* 0x001fe20000000006 */
[----:B-1----:R-:W-:-:S02]  /*08c0*/  FFMA R7, R16, R35, R10 ;  /* 0x0000002310077223 */ /* 0x002fc4000000000a */
[----:B------:R-:W-:Y:S01]  /*08d0*/  LDS R16, [R24+0x4d0] ;  /* 0x0004d00018107984 */ /* 0x000fe20000000800 */
[----:B--2---:R-:W-:-:S03]  /*08e0*/  FFMA R6, R33, R12, R9 ;  /* 0x0000000c21067223 */ /* 0x004fc60000000009 */
[----:B------:R-:W0:Y:S01]  /*08f0*/  LDS.128 R8, [R2+0x410] ;  /* 0x0004100002087984 */ /* 0x000e220000000c00 */
[----:B------:R-:W-:-:S03]  /*0900*/  FFMA R20, R12, R35, R20 ;  /* 0x000000230c147223 */ /* 0x000fc60000000014 */
[----:B------:R-:W1:Y:S01]  /*0910*/  LDS R12, [R24+0x460] ;  /* 0x00046000180c7984 */ /* 0x000e620000000800 */
[C---:B0-----:R-:W-:Y:S01]  /*0920*/  FFMA R4, R33.reuse, R8, R4 ;  /* 0x0000000821047223 */ /* 0x041fe20000000004 */
[----:B------:R-:W-:Y:S01]  /*0930*/  FFMA R5, R8, R35, R5 ;  /* 0x0000002308057223 */ /* 0x000fe20000000005 */
[C---:B-1----:R-:W-:Y:S01]  /*0940*/  FFMA R8, R12.reuse, R13, R6 ;  /* 0x0000000d0c087223 */ /* 0x042fe20000000006 */
[----:B------:R-:W-:Y:S01]  /*0950*/  FFMA R37, R12, R17, R37 ;  /* 0x000000110c257223 */ /* 0x000fe20000000025 */
[C---:B------:R-:W-:Y:S01]  /*0960*/  FFMA R13, R16.reuse, R13, R20 ;  /* 0x0000000d100d7223 */ /* 0x040fe20000000014 */
[----:B------:R-:W-:Y:S01]  /*0970*/  FFMA R17, R16, R17, R7 ;  /* 0x0000001110117223 */ /* 0x000fe20000000007 */
[-C--:B------:R-:W-:Y:S01]  /*0980*/  FFMA R20, R12, R9.reuse, R4 ;  /* 0x000000090c147223 */ /* 0x080fe20000000004 */
[----:B------:R-:W-:Y:S02]  /*0990*/  FFMA R22, R16, R9, R5 ;  /* 0x0000000910167223 */ /* 0x000fe40000000005 */
[----:B------:R-:W0:Y:S04]  /*09a0*/  LDS.128 R4, [R2+0x610] ;  /* 0x0006100002047984 */ /* 0x000e280000000c00 */
[----:B------:R-:W1:Y:S01]  /*09b0*/  LDS R9, [R24+0x540] ;  /* 0x0005400018097984 */ /* 0x000e620000000800 */
[----:B0-----:R-:W-:Y:S01]  /*09c0*/  FFMA R21, R33, R4, R21 ;  /* 0x0000000421157223 */ /* 0x001fe20000000015 */
[----:B------:R-:W-:-:S02]  /*09d0*/  FFMA R35, R4, R35, R23 ;  /* 0x0000002304237223 */ /* 0x000fc40000000017 */
[----:B------:R-:W-:Y:S01]  /*09e0*/  LDS R33, [R24+0x700] ;  /* 0x0007000018217984 */ /* 0x000fe20000000800 */
[----:B------:R-:W-:-:S03]  /*09f0*/  FFMA R23, R12, R5, R21 ;  /* 0x000000050c177223 */ /* 0x000fc60000000015 */
[----:B------:R-:W0:Y:S04]  /*0a00*/  LDS R21, [R24+0x5b0] ;  /* 0x0005b00018157984 */ /* 0x000e280000000800 */
[----:B------:R-:W2:Y:S04]  /*0a10*/  LDS R12, [R24+0x620] ;  /* 0x00062000180c7984 */ /* 0x000ea80000000800 */
[----:B------:R-:W3:Y:S01]  /*0a20*/  LDS R4, [R24+0x690] ;  /* 0x0006900018047984 */ /* 0x000ee20000000800 */
[----:B------:R-:W-:Y:S01]  /*0a30*/  FFMA R5, R16, R5, R35 ;  /* 0x0000000510057223 */ /* 0x000fe20000000023 */
[C---:B-1----:R-:W-:Y:S01]  /*0a40*/  FFMA R37, R9.reuse, R18, R37 ;  /* 0x0000001209257223 */ /* 0x042fe20000000025 */
[C---:B------:R-:W-:Y:S01]  /*0a50*/  FFMA R8, R9.reuse, R14, R8 ;  /* 0x0000000e09087223 */ /* 0x040fe20000000008 */
[C---:B------:R-:W-:Y:S01]  /*0a60*/  FFMA R20, R9.reuse, R10, R20 ;  /* 0x0000000a09147223 */ /* 0x040fe20000000014 */
[----:B------:R-:W-:Y:S01]  /*0a70*/  FFMA R16, R9, R6, R23 ;  /* 0x0000000609107223 */ /* 0x000fe20000000017 */
[----:B------:R-:W-:Y:S01]  /*0a80*/  LDS R35, [R24+0x770] ;  /* 0x0007700018237984 */ /* 0x000fe20000000800 */
[C---:B0-----:R-:W-:Y:S01]  /*0a90*/  FFMA R17, R21.reuse, R18, R17 ;  /* 0x0000001215117223 */ /* 0x041fe20000000011 */
[C---:B------:R-:W-:Y:S01]  /*0aa0*/  FFMA R9, R21.reuse, R14, R13 ;  /* 0x0000000e15097223 */ /* 0x040fe2000000000d */
[C---:B------:R-:W-:Y:S01]  /*0ab0*/  FFMA R14, R21.reuse, R6, R5 ;  /* 0x00000006150e7223 */ /* 0x040fe20000000005 */
[----:B------:R-:W-:Y:S01]  /*0ac0*/  FFMA R10, R21, R10, R22 ;  /* 0x0000000a150a7223 */ /* 0x000fe20000000016 */
[C---:B--2---:R-:W-:Y:S01]  /*0ad0*/  FFMA R6, R12.reuse, R19, R37 ;  /* 0x000000130c067223 */ /* 0x044fe20000000025 */
[C---:B------:R-:W-:Y:S01]  /*0ae0*/  FFMA R5, R12.reuse, R15, R8 ;  /* 0x0000000f0c057223 */ /* 0x040fe20000000008 */
[C---:B------:R-:W-:Y:S01]  /*0af0*/  FFMA R8, R12.reuse, R11, R20 ;  /* 0x0000000b0c087223 */ /* 0x040fe20000000014 */
[----:B------:R-:W-:Y:S01]  /*0b00*/  FFMA R13, R12, R7, R16 ;  /* 0x000000070c0d7223 */ /* 0x000fe20000000010 */
[C---:B---3--:R-:W-:Y:S01]  /*0b10*/  FFMA R37, R4.reuse, R19, R17 ;  /* 0x0000001304257223 */ /* 0x048fe20000000011 */
[----:B------:R-:W0:Y:S04]  /*0b20*/  LDS.128 R20, [R2+0x220] ;  /* 0x0002200002147984 */ /* 0x000e280000000c00 */
[----:B------:R-:W1:Y:S01]  /*0b30*/  LDS.128 R16, [R2+0x20] ;  /* 0x0000200002107984 */ /* 0x000e620000000c00 */
[C---:B------:R-:W-:Y:S01]  /*0b40*/  FFMA R12, R4.reuse, R15, R9 ;  /* 0x0000000f040c7223 */ /* 0x040fe20000000009 */
[C---:B------:R-:W-:Y:S01]  /*0b50*/  FFMA R11, R4.reuse, R11, R10 ;  /* 0x0000000b040b7223 */ /* 0x040fe2000000000a */
[----:B------:R-:W-:-:S02]  /*0b60*/  FFMA R15, R4, R7, R14 ;  /* 0x00000007040f7223 */ /* 0x000fc4000000000e */
[----:B------:R-:W2:Y:S01]  /*0b70*/  LDS R14, [R24+0x850] ;  /* 0x00085000180e7984 */ /* 0x000ea20000000800 */
[C---:B0-----:R-:W-:Y:S01]  /*0b80*/  FFMA R10, R33.reuse, R20, R5 ;  /* 0x00000014210a7223 */ /* 0x041fe20000000005 */
[----:B-1----:R-:W-:Y:S02]  /*0b90*/  FFMA R9, R33, R16, R6 ;  /* 0x0000001021097223 */ /* 0x002fe40000000006 */
[----:B------:R-:W0:Y:S01]  /*0ba0*/  LDS.128 R4, [R2+0x420] ;  /* 0x0004200002047984 */ /* 0x000e220000000c00 */
[----:B------:R-:W-:-:S03]  /*0bb0*/  FFMA R20, R20, R35, R12 ;  /* 0x0000002314147223 */ /* 0x000fc6000000000c */
[----:B------:R-:W1:Y:S01]  /*0bc0*/  LDS R12, [R24+0x7e0] ;  /* 0x0007e000180c7984 */ /* 0x000e620000000800 */
[----:B------:R-:W-:-:S04]  /*0bd0*/  FFMA R37, R16, R35, R37 ;  /* 0x0000002310257223 */ /* 0x000fc80000000025 */
[----:B--2---:R-:W-:Y:S01]  /*0be0*/  FFMA R37, R14, R17, R37 ;  /* 0x000000110e257223 */ /* 0x004fe20000000025 */
[----:B0-----:R-:W-:Y:S01]  /*0bf0*/  FFMA R8, R33, R4, R8 ;  /* 0x0000000421087223 */ /* 0x001fe20000000008 */
[----:B------:R-:W-:Y:S01]  /*0c00*/  FFMA R11, R4, R35, R11 ;  /* 0x00000023040b7223 */ /* 0x000fe2000000000b */
[C---:B-1----:R-:W-:Y:S02]  /*0c10*/  FFMA R4, R12.reuse, R17, R9 ;  /* 0x000000110c047223 */ /* 0x042fe40000000009 */
[C---:B------:R-:W-:Y:S01]  /*0c20*/  FFMA R16, R12.reuse, R5, R8 ;  /* 0x000000050c107223 */ /* 0x040fe20000000008 */
[----:B------:R-:W-:Y:S01]  /*0c30*/  FFMA R17, R12, R21, R10 ;  /* 0x000000150c117223 */ /* 0x000fe2000000000a */
[C---:B------:R-:W-:Y:S02]  /*0c40*/  FFMA R5, R14.reuse, R5, R11 ;  /* 0x000000050e057223 */ /* 0x040fe4000000000b */
[----:B------:R-:W0:Y:S01]  /*0c50*/  LDS.128 R8, [R2+0x620] ;  /* 0x0006200002087984 */ /* 0x000e220000000c00 */
[----:B------:R-:W-:-:S03]  /*0c60*/  FFMA R21, R14, R21, R20 ;  /* 0x000000150e157223 */ /* 0x000fc60000000014 */
[----:B------:R-:W-:Y:S01]  /*0c70*/  LDS R20, [R24+0xa10] ;  /* 0x000a100018147984 */ /* 0x000fe20000000800 */
[----:B0-----:R-:W-:Y:S01]  /*0c80*/  FFMA R33, R33, R8, R13 ;  /* 0x0000000821217223 */ /* 0x001fe2000000000d */
[----:B------:R-:W-:Y:S02]  /*0c90*/  FFMA R15, R8, R35, R15 ;  /* 0x00000023080f7223 */ /* 0x000fe4000000000f */
[----:B------:R-:W0:Y:S04]  /*0ca0*/  LDS R13, [R24+0x8c0] ;  /* 0x0008c000180d7984 */ /* 0x000e280000000800 */
[----:B------:R-:W1:Y:S01]  /*0cb0*/  LDS R8, [R24+0x930] ;  /* 0x0009300018087984 */ /* 0x000e620000000800 */
[----:B------:R-:W-:-:S03]  /*0cc0*/  FFMA R35, R12, R9, R33 ;  /* 0x000000090c237223 */ /* 0x000fc60000000021 */
        /* <DEDUP_REMOVED lines=22> */
[----:B------:R-:W-:Y:S01]  /*0e30*/  LDS R22, [R24+0xcb0] ;  /* 0x000cb00018167984 */ /* 0x000fe20000000800 */
[----:B0-----:R-:W-:Y:S01]  /*0e40*/  FFMA R11, R33, R12, R4 ;  /* 0x0000000c210b7223 */ /* 0x001fe20000000004 */
[----:B-1----:R-:W-:-:S02]  /*0e50*/  FFMA R37, R12, R35, R37 ;  /* 0x000000230c257223 */ /* 0x002fc40000000025 */
[----:B------:R-:W0:Y:S01]  /*0e60*/  LDS R12, [R24+0xbd0] ;  /* 0x000bd000180c7984 */ /* 0x000e220000000800 */
[C---:B--2---:R-:W-:Y:S01]  /*0e70*/  FFMA R10, R33.reuse, R16, R5 ;  /* 0x00000010210a7223 */ /* 0x044fe20000000005 */
[----:B------:R-:W-:Y:S02]  /*0e80*/  FFMA R20, R16, R35, R6 ;  /* 0x0000002310147223 */ /* 0x000fe40000000006 */
[----:B------:R-:W1:Y:S04]  /*0e90*/  LDS.128 R4, [R2+0x430] ;  /* 0x0004300002047984 */ /* 0x000e680000000c00 */
[----:B------:R-:W2:Y:S01]  /*0ea0*/  LDS R16, [R24+0xb60] ;  /* 0x000b600018107984 */ /* 0x000ea20000000800 */
[----:B0-----:R-:W-:Y:S01]  /*0eb0*/  FFMA R37, R12, R13, R37 ;  /* 0x0000000d0c257223 */ /* 0x001fe20000000025 */
[----:B-1----:R-:W-:Y:S01]  /*0ec0*/  FFMA R8, R33, R4, R8 ;  /* 0x0000000421087223 */ /* 0x002fe20000000008 */
[----:B------:R-:W-:Y:S01]  /*0ed0*/  FFMA R9, R4, R35, R9 ;  /* 0x0000002304097223 */ /* 0x000fe20000000009 */
[C---:B--2---:R-:W-:Y:S01]  /*0ee0*/  FFMA R4, R16.reuse, R13, R11 ;  /* 0x0000000d10047223 */ /* 0x044fe2000000000b */
[-C--:B------:R-:W-:Y:S01]  /*0ef0*/  FFMA R13, R16, R17.reuse, R10 ;  /* 0x00000011100d7223 */ /* 0x080fe2000000000a */
[----:B------:R-:W-:Y:S01]  /*0f00*/  FFMA R17, R12, R17, R20 ;  /* 0x000000110c117223 */ /* 0x000fe20000000014 */
[-C--:B------:R-:W-:Y:S01]  /*0f10*/  FFMA R20, R16, R5.reuse, R8 ;  /* 0x0000000510147223 */ /* 0x080fe20000000008 */
[----:B------:R-:W-:-:S02]  /*0f20*/  FFMA R5, R12, R5, R9 ;  /* 0x000000050c057223 */ /* 0x000fc40000000009 */
[----:B------:R-:W0:Y:S01]  /*0f30*/  LDS.128 R8, [R2+0x630] ;  /* 0x0006300002087984 */ /* 0x000e220000000c00 */
[----:B------:R-:W-:-:S04]  /*0f40*/  IADD3 R26, PT, PT, R26, 0x1, RZ ;  /* 0x000000011a1a7810 */ /* 0x000fc80007ffe0ff */
[----:B------:R-:W-:Y:S01]  /*0f50*/  ISETP.NE.AND P3, PT, R26, 0x10, PT ;  /* 0x000000101a00780c */ /* 0x000fe20003f65270 */
[----:B0-----:R-:W-:Y:S02]  /*0f60*/  FFMA R33, R33, R8, R21 ;  /* 0x0000000821217223 */ /* 0x001fe40000000015 */
[----:B------:R-:W0:Y:S01]  /*0f70*/  LDS R21, [R24+0xc40] ;  /* 0x000c400018157984 */ /* 0x000e220000000800 */
[----:B------:R-:W-:Y:S01]  /*0f80*/  FFMA R35, R8, R35, R23 ;  /* 0x0000002308237223 */ /* 0x000fe20000000017 */
[-C--:B------:R-:W-:Y:S02]  /*0f90*/  FFMA R23, R16, R9.reuse, R33 ;  /* 0x0000000910177223 */ /* 0x080fe40000000021 */
[----:B------:R-:W1:Y:S04]  /*0fa0*/  LDS R16, [R24+0xd20] ;  /* 0x000d200018107984 */ /* 0x000e680000000800 */
[----:B------:R-:W2:Y:S01]  /*0fb0*/  LDS R8, [R24+0xd90] ;  /* 0x000d900018087984 */ /* 0x000ea20000000800 */
[----:B------:R-:W-:Y:S01]  /*0fc0*/  FFMA R9, R12, R9, R35 ;  /* 0x000000090c097223 */ /* 0x000fe20000000023 */
[CC--:B------:R-:W-:Y:S01]  /*0fd0*/  FFMA R37, R22.reuse, R14.reuse, R37 ;  /* 0x0000000e16257223 */ /* 0x0c0fe20000000025 */
[C---:B0-----:R-:W-:Y:S01]  /*0fe0*/  FFMA R35, R21.reuse, R14, R4 ;  /* 0x0000000e15237223 */ /* 0x041fe20000000004 */
[C---:B------:R-:W-:Y:S01]  /*0ff0*/  FFMA R20, R21.reuse, R6, R20 ;  /* 0x0000000615147223 */ /* 0x040fe20000000014 */
[C---:B------:R-:W-:Y:S01]  /*1000*/  FFMA R4, R21.reuse, R18, R13 ;  /* 0x0000001215047223 */ /* 0x040fe2000000000d */
[----:B------:R-:W-:Y:S01]  /*1010*/  FFMA R12, R21, R10, R23 ;  /* 0x0000000a150c7223 */ /* 0x000fe20000000017 */
[C---:B------:R-:W-:Y:S01]  /*1020*/  FFMA R14, R22.reuse, R18, R17 ;  /* 0x00000012160e7223 */ /* 0x040fe20000000011 */
[C---:B------:R-:W-:Y:S01]  /*1030*/  FFMA R6, R22.reuse, R6, R5 ;  /* 0x0000000616067223 */ /* 0x040fe20000000005 */
[----:B------:R-:W-:Y:S01]  /*1040*/  FFMA R10, R22, R10, R9 ;  /* 0x0000000a160a7223 */ /* 0x000fe20000000009 */
[C---:B-1----:R-:W-:Y:S01]  /*1050*/  FFMA R21, R16.reuse, R7, R20 ;  /* 0x0000000710157223 */ /* 0x042fe20000000014 */
[-C--:B------:R-:W-:Y:S01]  /*1060*/  FFMA R33, R16, R19.reuse, R4 ;  /* 0x0000001310217223 */ /* 0x080fe20000000004 */
[----:B--2---:R-:W-:Y:S01]  /*1070*/  FFMA R20, R8, R19, R14 ;  /* 0x0000001308147223 */ /* 0x004fe2000000000e */
[C---:B------:R-:W-:Y:S01]  /*1080*/  FFMA R35, R16.reuse, R15, R35 ;  /* 0x0000000f10237223 */ /* 0x040fe20000000023 */
[----:B------:R-:W-:Y:S01]  /*1090*/  FFMA R17, R16, R11, R12 ;  /* 0x0000000b10117223 */ /* 0x000fe2000000000c */
[C---:B------:R-:W-:Y:S01]  /*10a0*/  FFMA R18, R8.reuse, R15, R37 ;  /* 0x0000000f08127223 */ /* 0x040fe20000000025 */
[C---:B------:R-:W-:Y:S01]  /*10b0*/  FFMA R23, R8.reuse, R7, R6 ;  /* 0x0000000708177223 */ /* 0x040fe20000000006 */
[----:B------:R-:W-:Y:S01]  /*10c0*/  FFMA R19, R8, R11, R10 ;  /* 0x0000000b08137223 */ /* 0x000fe2000000000a */
[----:B------:R-:W-:Y:S06]  /*10d0*/  @P3 BRA `(.L_x_12) ;  /* 0xfffffff000c83947 */ /* 0x000fec000383ffff */
[----:B------:R-:W0:Y:S01]  /*10e0*/  S2R R9, SR_TID.Z ;  /* 0x0000000000097919 */ /* 0x000e220000002300 */
[----:B------:R-:W1:Y:S01]  /*10f0*/  LDC.64 R4, c[0x0][0x398] ;  /* 0x0000e600ff047b82 */ /* 0x000e620000000a00 */
[----:B0-----:R-:W-:-:S05]  /*1100*/  LEA R3, R0, R9, 0x5 ;  /* 0x0000000900037211 */ /* 0x001fca00078e28ff */
[----:B-1----:R-:W-:Y:S01]  /*1110*/  IMAD.WIDE.U32 R4, R3, 0x4, R4 ;  /* 0x0000000403047825 */ /* 0x002fe200078e0004 */
[----:B------:R-:W0:Y:S01]  /*1120*/  S2R R7, SR_TID.X ;  /* 0x0000000000077919 */ /* 0x000e220000002100 */
[----:B------:R-:W1:Y:S03]  /*1130*/  LDC.64 R2, c[0x0][0x380] ;  /* 0x0000e000ff027b82 */ /* 0x000e660000000a00 */
[----:B------:R-:W2:Y:S04]  /*1140*/  LDG.E.CONSTANT R6, desc[UR8][R4.64] ;  /* 0x0000000804067981 */ /* 0x000ea8000c1e9900 */
[----:B------:R-:W3:Y:S04]  /*1150*/  LDG.E.CONSTANT R8, desc[UR8][R4.64+0x20] ;  /* 0x0000200804087981 */ /* 0x000ee8000c1e9900 */
[----:B------:R-:W4:Y:S04]  /*1160*/  LDG.E.CONSTANT R10, desc[UR8][R4.64+0x40] ;  /* 0x00004008040a7981 */ /* 0x000f28000c1e9900 */
[----:B------:R5:W4:Y:S01]  /*1170*/  LDG.E.CONSTANT R12, desc[UR8][R4.64+0x60] ;  /* 0x00006008040c7981 */ /* 0x000b22000c1e9900 */
[----:B0-----:R-:W-:-:S04]  /*1180*/  IMAD R7, R9, 0xc40, R7 ;  /* 0x00000c4009077824 */ /* 0x001fc800078e0207 */
[----:B------:R-:W-:-:S05]  /*1190*/  IMAD R7, R0, 0x18800, R7 ;  /* 0x0001880000077824 */ /* 0x000fca00078e0207 */
[----:B------:R-:W-:-:S05]  /*11a0*/  IADD3 R7, PT, PT, R32, R7, RZ ;  /* 0x0000000720077210 */ /* 0x000fca0007ffe0ff */
[----:B-1----:R-:W-:-:S04]  /*11b0*/  IMAD.WIDE.U32 R2, R7, 0x4, R2 ;  /* 0x0000000407027825 */ /* 0x002fc800078e0002 */
[--C-:B--2---:R-:W-:Y:S01]  /*11c0*/  FADD R35, R35, R6.reuse ;  /* 0x0000000623237221 */ /* 0x104fe20000000000 */
[----:B------:R-:W-:Y:S01]  /*11d0*/  FADD R6, R18, R6 ;  /* 0x0000000612067221 */ /* 0x000fe20000000000 */
[--C-:B---3--:R-:W-:Y:S01]  /*11e0*/  FADD R33, R33, R8.reuse ;  /* 0x0000000821217221 */ /* 0x108fe20000000000 */
[----:B------:R-:W-:-:S03]  /*11f0*/  FADD R8, R20, R8 ;  /* 0x0000000814087221 */ /* 0x000fc60000000000 */
[----:B-----5:R-:W-:Y:S01]  /*1200*/  FMNMX R5, RZ, R6, !PT ;  /* 0x00000006ff057209 */ /* 0x020fe20007800000 */
[--C-:B----4-:R-:W-:Y:S01]  /*1210*/  FADD R21, R21, R10.reuse ;  /* 0x0000000a15157221 */ /* 0x110fe20000000000 */
[----:B------:R-:W-:Y:S01]  /*1220*/  FADD R10, R23, R10 ;  /* 0x0000000a170a7221 */ /* 0x000fe20000000000 */
[----:B------:R-:W-:Y:S02]  /*1230*/  FMNMX R35, RZ, R35, !PT ;  /* 0x00000023ff237209 */ /* 0x000fe40007800000 */
[----:B------:R0:W-:Y:S01]  /*1240*/  STG.E desc[UR8][R2.64+0x70], R5 ;  /* 0x0000700502007986 */ /* 0x0001e2000c101908 */
[--C-:B------:R-:W-:Y:S01]  /*1250*/  FADD R17, R17, R12.reuse ;  /* 0x0000000c11117221 */ /* 0x100fe20000000000 */
[----:B------:R-:W-:Y:S01]  /*1260*/  FADD R12, R19, R12 ;  /* 0x0000000c130c7221 */ /* 0x000fe20000000000 */
[----:B------:R-:W-:Y:S01]  /*1270*/  FMNMX R33, RZ, R33, !PT ;  /* 0x00000021ff217209 */ /* 0x000fe20007800000 */
[----:B------:R-:W-:Y:S01]  /*1280*/  STG.E desc[UR8][R2.64], R35 ;  /* 0x0000002302007986 */ /* 0x000fe2000c101908 */
[----:B------:R-:W-:-:S02]  /*1290*/  FMNMX R7, RZ, R8, !PT ;  /* 0x00000008ff077209 */ /* 0x000fc40007800000 */
[----:B------:R-:W-:Y:S01]  /*12a0*/  FMNMX R21, RZ, R21, !PT ;  /* 0x00000015ff157209 */ /* 0x000fe20007800000 */
[----:B------:R-:W-:Y:S01]  /*12b0*/  STG.E desc[UR8][R2.64+0x18800], R33 ;  /* 0x0188002102007986 */ /* 0x000fe2000c101908 */
[----:B------:R-:W-:Y:S02]  /*12c0*/  FMNMX R9, RZ, R10, !PT ;  /* 0x0000000aff097209 */ /* 0x000fe40007800000 */
[----:B------:R-:W-:Y:S01]  /*12d0*/  FMNMX R17, RZ, R17, !PT ;  /* 0x00000011ff117209 */ /* 0x000fe20007800000 */
[----:B------:R-:W-:Y:S01]  /*12e0*/  STG.E desc[UR8][R2.64+0x18870], R7 ;  /* 0x0188700702007986 */ /* 0x000fe2000c101908 */
[----:B0-----:R-:W-:-:S03]  /*12f0*/  FMNMX R5, RZ, R12, !PT ;  /* 0x0000000cff057209 */ /* 0x001fc60007800000 */
[----:B------:R-:W-:Y:S04]  /*1300*/  STG.E desc[UR8][R2.64+0x31000], R21 ;  /* 0x0310001502007986 */ /* 0x000fe8000c101908 */
[----:B------:R-:W-:Y:S04]  /*1310*/  STG.E desc[UR8][R2.64+0x31070], R9 ;  /* 0x0310700902007986 */ /* 0x000fe8000c101908 */
[----:B------:R-:W-:Y:S04]  /*1320*/  STG.E desc[UR8][R2.64+0x49800], R17 ;  /* 0x0498001102007986 */ /* 0x000fe8000c101908 */
[----:B------:R-:W-:Y:S01]  /*1330*/  STG.E desc[UR8][R2.64+0x49870], R5 ;  /* 0x0498700502007986 */ /* 0x000fe2000c101908 */
[----:B------:R-:W-:Y:S05]  /*1340*/  EXIT ;  /* 0x000000000000794d */ /* 0x000fea0003800000 */
.L_x_13:
        /* <DEDUP_REMOVED lines=11> */
.L_x_207:


//--------------------- .text.tvmgen_default_fused_nn_conv2d_add_nn_relu_3_kernel --------------------------
	.section	.text.tvmgen_default_fused_nn_conv2d_add_nn_relu_3_kernel,"ax",@progbits
	.align	128
        .global         tvmgen_default_fused_nn_conv2d_add_nn_relu_3_kernel
        .type           tvmgen_default_fused_nn_conv2d_add_nn_relu_3_kernel,@function
        .size           tvmgen_default_fused_nn_conv2d_add_nn_relu_3_kernel,(.L_x_208 - tvmgen_default_fused_nn_conv2d_add_nn_relu_3_kernel)
        .other          tvmgen_default_fused_nn_conv2d_add_nn_relu_3_kernel,@"STO_CUDA_ENTRY STV_DEFAULT"
tvmgen_default_fused_nn_conv2d_add_nn_relu_3_kernel:
.text.tvmgen_default_fused_nn_conv2d_add_nn_relu_3_kernel:
[----:B------:R-:W-:Y:S01]  /*0000*/  LDC R1, c[0x0][0x37c] ;  /* 0x0000df00ff017b82 */ /* 0x000fe20000000800 */
[----:B------:R-:W0:Y:S07]  /*0010*/  S2R R19, SR_TID.X ;  /* 0x0000000000137919 */ /* 0x000e2e0000002100 */
[----:B------:R-:W1:Y:S01]  /*0020*/  S2UR UR6, SR_CgaCtaId ;  /* 0x00000000000679c3 */ /* 0x000e620000008800 */
[----:B------:R-:W-:Y:S01]  /*0030*/  UMOV UR4, 0x400 ;  /* 0x0000040000047882 */ /* 0x000fe20000000000 */
[----:B------:R-:W-:Y:S01]  /*0040*/  HFMA2 R29, -RZ, RZ, 0, 0 ;  /* 0x00000000ff1d7431 */ /* 0x000fe200000001ff */
[----:B------:R-:W2:Y:S01]  /*0050*/  S2R R18, SR_TID.Z ;  /* 0x0000000000127919 */ /* 0x000ea20000002300 */
[----:B------:R-:W-:Y:S01]  /*0060*/  UIADD3 UR5, UPT, UPT, UR4, 0xdc0, URZ ;  /* 0x00000dc004057890 */ /* 0x000fe2000fffe0ff */
[----:B------:R-:W-:Y:S01]  /*0070*/  MOV R27, RZ ;  /* 0x000000ff001b7202 */ /* 0x000fe20000000f00 */
[----:B------:R-:W3:Y:S01]  /*0080*/  LDCU.64 UR8, c[0x0][0x358] ;  /* 0x00006b00ff0877ac */ /* 0x000ee20008000a00 */
[----:B------:R-:W4:Y:S01]  /*0090*/  S2R R2, SR_CTAID.Y ;  /* 0x0000000000027919 */ /* 0x000f220000002600 */
[----:B------:R-:W5:Y:S01]  /*00a0*/  LDC.64 R16, c[0x0][0x388] ;  /* 0x0000e200ff107b82 */ /* 0x000f620000000a00 */
[----:B------:R-:W-:Y:S01]  /*00b0*/  MOV R25, RZ ;  /* 0x000000ff00197202 */ /* 0x000fe20000000f00 */
[----:B-1----:R-:W-:-:S02]  /*00c0*/  ULEA UR5, UR6, UR5, 0x18 ;  /* 0x0000000506057291 */ /* 0x002fc4000f8ec0ff */
[----:B------:R-:W-:Y:S01]  /*00d0*/  ULEA UR4, UR6, UR4, 0x18 ;  /* 0x0000000406047291 */ /* 0x000fe2000f8ec0ff */
[--C-:B0-----:R-:W-:Y:S01]  /*00e0*/  SHF.R.U32.HI R3, RZ, 0x1, R19.reuse ;  /* 0x00000001ff037819 */ /* 0x101fe20000011613 */
[C---:B------:R-:W-:Y:S01]  /*00f0*/  IMAD R0, R19.reuse, 0x30, RZ ;  /* 0x0000003013007824 */ /* 0x040fe200078e02ff */
[C---:B------:R-:W-:Y:S01]  /*0100*/  LEA R11, R19.reuse, R19, 0x1 ;  /* 0x00000013130b7211 */ /* 0x040fe200078e08ff */
[----:B--2---:R-:W-:Y:S01]  /*0110*/  IMAD R21, R18, 0xe, R19 ;  /* 0x0000000e12157824 */ /* 0x004fe200078e0213 */
[----:B------:R-:W-:Y:S02]  /*0120*/  ISETP.GE.U32.AND P0, PT, R19, 0xb, PT ;  /* 0x0000000b1300780c */ /* 0x000fe40003f06070 */
[----:B------:R-:W-:Y:S02]  /*0130*/  LOP3.LUT R5, R0, 0x300, RZ, 0xc0, !PT ;  /* 0x0000030000057812 */ /* 0x000fe400078ec0ff */
[----:B------:R-:W-:Y:S02]  /*0140*/  LOP3.LUT R4, R21, 0xffff, RZ, 0xc0, !PT ;  /* 0x0000ffff15047812 */ /* 0x000fe400078ec0ff */
[----:B------:R-:W-:-:S02]  /*0150*/  LEA.HI R7, R11, R18, RZ, 0x1b ;  /* 0x000000120b077211 */ /* 0x000fc400078fd8ff */
[----:B------:R-:W-:Y:S01]  /*0160*/  LEA R5, R18, R5, 0x9 ;  /* 0x0000000512057211 */ /* 0x000fe200078e48ff */
[----:B------:R-:W-:Y:S01]  /*0170*/  IMAD R6, R4, 0x4a8, RZ ;  /* 0x000004a804067824 */ /* 0x000fe200078e02ff */
[----:B------:R-:W-:Y:S01]  /*0180*/  ISETP.LT.U32.AND P3, PT, R7, 0x40, !P0 ;  /* 0x000000400700780c */ /* 0x000fe20004761070 */
[----:B------:R-:W-:Y:S01]  /*0190*/  IMAD R4, R18, 0x7, R3 ;  /* 0x0000000712047824 */ /* 0x000fe200078e0203 */
[C---:B------:R-:W-:Y:S02]  /*01a0*/  IADD3 R15, PT, PT, R11.reuse, 0x2, RZ ;  /* 0x000000020b0f7810 */ /* 0x040fe40007ffe0ff */
[----:B------:R-:W-:Y:S02]  /*01b0*/  SHF.R.U32.HI R3, RZ, 0x10, R6 ;  /* 0x00000010ff037819 */ /* 0x000fe40000011606 */
[----:B------:R-:W-:Y:S02]  /*01c0*/  LOP3.LUT R6, R11, 0xf, RZ, 0xc0, !PT ;  /* 0x0000000f0b067812 */ /* 0x000fe400078ec0ff */
[C---:B------:R-:W-:Y:S01]  /*01d0*/  PRMT R8, R3.reuse, 0x9910, RZ ;  /* 0x0000991003087816 */ /* 0x040fe200000000ff */
[----:B----4-:R-:W-:Y:S01]  /*01e0*/  IMAD R3, R3, 0x1c, R2 ;  /* 0x0000001c03037824 */ /* 0x010fe200078e0202 */
[----:B------:R-:W-:-:S02]  /*01f0*/  ISETP.GT.U32.AND P2, PT, R4, 0x1b7, PT ;  /* 0x000001b70400780c */ /* 0x000fc40003f44070 */
[----:B------:R-:W-:Y:S02]  /*0200*/  MOV R4, R8 ;  /* 0x0000000800047202 */ /* 0x000fe40000000f00 */
[----:B------:R-:W-:Y:S01]  /*0210*/  IADD3 R7, PT, PT, R5, R6, RZ ;  /* 0x0000000605077210 */ /* 0x000fe20007ffe0ff */
[----:B------:R-:W0:Y:S01]  /*0220*/  LDC.64 R8, c[0x0][0x390] ;  /* 0x0000e400ff087b82 */ /* 0x000e220000000a00 */
[----:B------:R-:W-:Y:S01]  /*0230*/  IADD3 R6, PT, PT, R0, 0x20, RZ ;  /* 0x0000002000067810 */ /* 0x000fe20007ffe0ff */
[----:B------:R-:W-:Y:S01]  /*0240*/  IMAD R4, R4, 0x37, RZ ;  /* 0x0000003704047824 */ /* 0x000fe200078e02ff */
[----:B------:R-:W-:Y:S02]  /*0250*/  IADD3 R0, PT, PT, R0, 0x10, RZ ;  /* 0x0000001000007810 */ /* 0x000fe40007ffe0ff */
[----:B------:R-:W-:Y:S02]  /*0260*/  LOP3.LUT R13, R6, 0x700, RZ, 0xc0, !PT ;  /* 0x00000700060d7812 */ /* 0x000fe400078ec0ff */
[----:B------:R-:W-:-:S02]  /*0270*/  LOP3.LUT R6, R15, 0xf, RZ, 0xc0, !PT ;  /* 0x0000000f0f067812 */ /* 0x000fc400078ec0ff */
[----:B------:R-:W-:Y:S02]  /*0280*/  IADD3 R4, PT, PT, RZ, -R4, RZ ;  /* 0x80000004ff047210 */ /* 0x000fe40007ffe0ff */
[----:B------:R-:W-:Y:S02]  /*0290*/  LEA R13, R18, R13, 0x9 ;  /* 0x0000000d120d7211 */ /* 0x000fe400078e48ff */
[----:B------:R-:W-:Y:S02]  /*02a0*/  PRMT R4, R4, 0x7710, RZ ;  /* 0x0000771004047816 */ /* 0x000fe400000000ff */
[----:B------:R-:W-:Y:S02]  /*02b0*/  IADD3 R23, PT, PT, R6, R13, RZ ;  /* 0x0000000d06177210 */ /* 0x000fe40007ffe0ff */
[----:B------:R-:W-:Y:S02]  /*02c0*/  IADD3 R5, PT, PT, R11, 0x1, RZ ;  /* 0x000000010b057810 */ /* 0x000fe40007ffe0ff */
[----:B------:R-:W-:-:S02]  /*02d0*/  LOP3.LUT R13, R0, 0x700, RZ, 0xc0, !PT ;  /* 0x00000700000d7812 */ /* 0x000fc400078ec0ff */
[----:B------:R-:W-:Y:S02]  /*02e0*/  IADD3 R0, PT, PT, R21, R4, RZ ;  /* 0x0000000415007210 */ /* 0x000fe40007ffe0ff */
[----:B------:R-:W-:Y:S01]  /*02f0*/  LOP3.LUT R4, R5, 0xf, RZ, 0xc0, !PT ;  /* 0x0000000f05047812 */ /* 0x000fe200078ec0ff */
[--C-:B0-----:R-:W-:Y:S01]  /*0300*/  IMAD.WIDE.U32 R6, R7, 0x4, R8.reuse ;  /* 0x0000000407067825 */ /* 0x101fe200078e0008 */
[----:B------:R-:W-:Y:S02]  /*0310*/  LEA R13, R18, R13, 0x9 ;  /* 0x0000000d120d7211 */ /* 0x000fe400078e48ff */
[----:B------:R-:W-:Y:S02]  /*0320*/  LOP3.LUT R0, R0, 0xffff, RZ, 0xc0, !PT ;  /* 0x0000ffff00007812 */ /* 0x000fe400078ec0ff */
[----:B------:R-:W-:Y:S02]  /*0330*/  IADD3 R13, PT, PT, R13, R4, RZ ;  /* 0x000000040d0d7210 */ /* 0x000fe40007ffe0ff */
[-C--:B------:R-:W-:Y:S01]  /*0340*/  LEA.HI R10, R5, R18.reuse, RZ, 0x1b ;  /* 0x00000012050a7211 */ /* 0x080fe200078fd8ff */
[----:B------:R-:W-:Y:S01]  /*0350*/  IMAD.WIDE.U32 R4, R23, 0x4, R8 ;  /* 0x0000000417047825 */ /* 0x000fe200078e0008 */
[----:B------:R-:W-:-:S03]  /*0360*/  LEA.HI R15, R15, R18, RZ, 0x1b ;  /* 0x000000120f0f7211 */ /* 0x000fc600078fd8ff */
[----:B------:R-:W-:Y:S01]  /*0370*/  HFMA2 R23, -RZ, RZ, 0, 0 ;  /* 0x00000000ff177431 */ /* 0x000fe200000001ff */
[----:B------:R-:W-:Y:S01]  /*0380*/  LEA R20, R18, R11, 0x5 ;  /* 0x0000000b12147211 */ /* 0x000fe200078e28ff */
[----:B------:R-:W-:Y:S01]  /*0390*/  IMAD R3, R3, 0x70, R0 ;  /* 0x0000007003037824 */ /* 0x000fe200078e0200 */
[----:B------:R-:W-:Y:S01]  /*03a0*/  ISETP.GE.U32.AND P1, PT, R15, 0x40, PT ;  /* 0x000000400f00780c */ /* 0x000fe20003f26070 */
[----:B------:R-:W-:Y:S01]  /*03b0*/  IMAD.WIDE.U32 R8, R13, 0x4, R8 ;  /* 0x000000040d087825 */ /* 0x000fe200078e0008 */
[----:B------:R-:W-:Y:S02]  /*03c0*/  ISETP.LT.U32.AND P0, PT, R10, 0x40, !P0 ;  /* 0x000000400a00780c */ /* 0x000fe40004701070 */
[----:B------:R-:W-:Y:S01]  /*03d0*/  LEA R20, R20, UR5, 0x2 ;  /* 0x0000000514147c11 */ /* 0x000fe2000f8e10ff */
[----:B-----5:R-:W-:Y:S01]  /*03e0*/  IMAD.WIDE.U32 R16, R3, 0x4, R16 ;  /* 0x0000000403107825 */ /* 0x020fe200078e0010 */
[----:B------:R-:W-:Y:S02]  /*03f0*/  MOV R0, R8 ;  /* 0x0000000800007202 */ /* 0x000fe40000000f00 */
[----:B------:R-:W-:-:S02]  /*0400*/  MOV R3, R9 ;  /* 0x0000000900037202 */ /* 0x000fc40000000f00 */
[----:B------:R-:W-:Y:S02]  /*0410*/  LEA R18, R18, UR5, 0x6 ;  /* 0x0000000512127c11 */ /* 0x000fe4000f8e30ff */
[----:B------:R-:W-:Y:S02]  /*0420*/  ISETP.LT.U32.AND P1, PT, R19, 0xa, !P1 ;  /* 0x0000000a1300780c */ /* 0x000fe40004f21070 */
[----:B------:R-:W-:Y:S02]  /*0430*/  LEA R21, R21, UR4, 0x2 ;  /* 0x0000000415157c11 */ /* 0x000fe4000f8e10ff */
[----:B------:R-:W-:Y:S01]  /*0440*/  LEA R19, R19, UR4, 0x3 ;  /* 0x0000000413137c11 */ /* 0x000fe2000f8e18ff */
[----:B---3--:R-:W-:-:S08]  /*0450*/  UMOV UR4, URZ ;  /* 0x000000ff00047c82 */ /* 0x008fd00008000000 */
.L_x_14:
[----:B------:R-:W-:Y:S01]  /*0460*/  @P0 MOV R9, R3 ;  /* 0x0000000300090202 */ /* 0x000fe20000000f00 */
[----:B------:R-:W2:Y:S01]  /*0470*/  @!P2 LDG.E.CONSTANT R26, desc[UR8][R16.64] ;  /* 0x00000008101aa981 */ /* 0x000ea2000c1e9900 */
[----:B------:R-:W-:-:S03]  /*0480*/  @P0 MOV R8, R0 ;  /* 0x0000000000080202 */ /* 0x000fc60000000f00 */
[----:B------:R-:W3:Y:S04]  /*0490*/  @P3 LDG.E.CONSTANT R28, desc[UR8][R6.64] ;  /* 0x00000008061c3981 */ /* 0x000ee8000c1e9900 */
[----:B------:R-:W4:Y:S04]  /*04a0*/  @P0 LDG.E.CONSTANT R9, desc[UR8][R8.64] ;  /* 0x0000000808090981 */ /* 0x000f28000c1e9900 */
[----:B------:R-:W5:Y:S01]  /*04b0*/  @P1 LDG.E.CONSTANT R11, desc[UR8][R4.64] ;  /* 0x00000008040b1981 */ /* 0x000f62000c1e9900 */
[----:B------:R-:W-:Y:S06]  /*04c0*/  BAR.SYNC.DEFER_BLOCKING 0x0 ;  /* 0x0000000000007b1d */ /* 0x000fec0000010000 */
[----:B--2---:R-:W-:Y:S04]  /*04d0*/  @!P2 STS [R21], R26 ;  /* 0x0000001a1500a388 */ /* 0x004fe80000000800 */
[----:B---3--:R-:W-:Y:S04]  /*04e0*/  @P3 STS [R20], R28 ;  /* 0x0000001c14003388 */ /* 0x008fe80000000800 */
[----:B----4-:R-:W-:Y:S04]  /*04f0*/  @P0 STS [R20+0x4], R9 ;  /* 0x0000040914000388 */ /* 0x010fe80000000800 */
[----:B-----5:R-:W-:Y:S01]  /*0500*/  @P1 STS [R20+0x8], R11 ;  /* 0x0000080b14001388 */ /* 0x020fe20000000800 */
[----:B------:R-:W-:Y:S06]  /*0510*/  BAR.SYNC.DEFER_BLOCKING 0x0 ;  /* 0x0000000000007b1d */ /* 0x000fec0000010000 */
[----:B------:R-:W-:Y:S04]  /*0520*/  LDS R26, [R19] ;  /* 0x00000000131a7984 */ /* 0x000fe80000000800 */
[----:B------:R-:W0:Y:S04]  /*0530*/  LDS.128 R12, [R18] ;  /* 0x00000000120c7984 */ /* 0x000e280000000c00 */
[----:B------:R-:W1:Y:S04]  /*0540*/  LDS.128 R8, [R18+0x1000] ;  /* 0x0010000012087984 */ /* 0x000e680000000c00 */
[----:B------:R-:W2:Y:S01]  /*0550*/  LDS R24, [R19+0x70] ;  /* 0x0000700013187984 */ /* 0x000ea20000000800 */
[C---:B0-----:R-:W-:Y:S01]  /*0560*/  FFMA R22, R26.reuse, R12, R29 ;  /* 0x0000000c1a167223 */ /* 0x041fe2000000001d */
[----:B-1----:R-:W-:Y:S01]  /*0570*/  FFMA R26, R26, R8, R23 ;  /* 0x000000081a1a7223 */ /* 0x002fe20000000017 */
[-C--:B--2---:R-:W-:Y:S01]  /*0580*/  FFMA R8, R8, R24.reuse, R25 ;  /* 0x0000001808087223 */ /* 0x084fe20000000019 */
[----:B------:R-:W-:Y:S01]  /*0590*/  FFMA R12, R12, R24, R27 ;  /* 0x000000180c0c7223 */ /* 0x000fe2000000001b */
[----:B------:R-:W0:Y:S04]  /*05a0*/  LDS R25, [R19+0x14c] ;  /* 0x00014c0013197984 */ /* 0x000e280000000800 */
[----:B------:R-:W1:Y:S01]  /*05b0*/  LDS R27, [R19+0xdc] ;  /* 0x0000dc00131b7984 */ /* 0x000e620000000800 */
[----:B0-----:R-:W-:-:S03]  /*05c0*/  FFMA R24, R25, R13, R12 ;  /* 0x0000000d19187223 */ /* 0x001fc6000000000c */
[----:B------:R-:W0:Y:S01]  /*05d0*/  LDS R12, [R19+0x1b8] ;  /* 0x0001b800130c7984 */ /* 0x000e220000000800 */
[----:B-1----:R-:W-:-:S03]  /*05e0*/  FFMA R23, R27, R13, R22 ;  /* 0x0000000d1b177223 */ /* 0x002fc60000000016 */
[----:B------:R-:W1:Y:S01]  /*05f0*/  LDS R13, [R19+0x228] ;  /* 0x00022800130d7984 */ /* 0x000e620000000800 */
[-C--:B------:R-:W-:Y:S01]  /*0600*/  FFMA R27, R27, R9.reuse, R26 ;  /* 0x000000091b1b7223 */ /* 0x080fe2000000001a */
[----:B------:R-:W-:Y:S02]  /*0610*/  FFMA R9, R25, R9, R8 ;  /* 0x0000000919097223 */ /* 0x000fe40000000008 */
[----:B------:R-:W2:Y:S04]  /*0620*/  LDS R22, [R19+0x294] ;  /* 0x0002940013167984 */ /* 0x000ea80000000800 */
[----:B------:R-:W3:Y:S01]  /*0630*/  LDS R8, [R19+0x304] ;  /* 0x0003040013087984 */ /* 0x000ee20000000800 */
[C---:B0-----:R-:W-:Y:S01]  /*0640*/  FFMA R23, R12.reuse, R14, R23 ;  /* 0x0000000e0c177223 */ /* 0x041fe20000000017 */
[----:B------:R-:W-:Y:S01]  /*0650*/  FFMA R27, R12, R10, R27 ;  /* 0x0000000a0c1b7223 */ /* 0x000fe2000000001b */
[C---:B-1----:R-:W-:Y:S01]  /*0660*/  FFMA R25, R13.reuse, R14, R24 ;  /* 0x0000000e0d197223 */ /* 0x042fe20000000018 */
[----:B------:R-:W-:Y:S01]  /*0670*/  FFMA R9, R13, R10, R9 ;  /* 0x0000000a0d097223 */ /* 0x000fe20000000009 */
[----:B--2---:R-:W-:-:S02]  /*0680*/  FFMA R10, R22, R15, R23 ;  /* 0x0000000f160a7223 */ /* 0x004fc40000000017 */
[----:B------:R-:W-:Y:S01]  /*0690*/  LDS R23, [R19+0x370] ;  /* 0x0003700013177984 */ /* 0x000fe20000000800 */
[----:B---3--:R-:W-:-:S03]  /*06a0*/  FFMA R24, R8, R15, R25 ;  /* 0x0000000f08187223 */ /* 0x008fc60000000019 */
[----:B------:R-:W0:Y:S01]  /*06b0*/  LDS.128 R12, [R18+0x10] ;  /* 0x00001000120c7984 */ /* 0x000e220000000c00 */
[-C--:B------:R-:W-:Y:S01]  /*06c0*/  FFMA R27, R22, R11.reuse, R27 ;  /* 0x0000000b161b7223 */ /* 0x080fe2000000001b */
[----:B------:R-:W-:Y:S02]  /*06d0*/  FFMA R29, R8, R11, R9 ;  /* 0x0000000b081d7223 */ /* 0x000fe40000000009 */
[----:B------:R-:W1:Y:S01]  /*06e0*/  LDS R25, [R19+0x3e0] ;  /* 0x0003e00013197984 */ /* 0x000e620000000800 */
[----:B0-----:R-:W-:-:S03]  /*06f0*/  FFMA R22, R23, R12, R10 ;  /* 0x0000000c17167223 */ /* 0x001fc6000000000a */
[----:B------:R-:W0:Y:S01]  /*0700*/  LDS.128 R8, [R18+0x1010] ;  /* 0x0010100012087984 */ /* 0x000e220000000c00 */
[-C--:B-1----:R-:W-:Y:S01]  /*0710*/  FFMA R12, R12, R25.reuse, R24 ;  /* 0x000000190c0c7223 */ /* 0x082fe20000000018 */
[----:B0-----:R-:W-:Y:S01]  /*0720*/  FFMA R24, R23, R8, R27 ;  /* 0x0000000817187223 */ /* 0x001fe2000000001b */
[----:B------:R-:W-:Y:S01]  /*0730*/  FFMA R8, R8, R25, R29 ;  /* 0x0000001908087223 */ /* 0x000fe2000000001d */
[----:B------:R-:W0:Y:S04]  /*0740*/  LDS R27, [R19+0x44c] ;  /* 0x00044c00131b7984 */ /* 0x000e280000000800 */
[----:B------:R-:W1:Y:S01]  /*0750*/  LDS R25, [R19+0x4bc] ;  /* 0x0004bc0013197984 */ /* 0x000e620000000800 */
[C---:B0-----:R-:W-:Y:S01]  /*0760*/  FFMA R23, R27.reuse, R13, R22 ;  /* 0x0000000d1b177223 */ /* 0x041fe20000000016 */
[----:B------:R-:W-:-:S02]  /*0770*/  FFMA R27, R27, R9, R24 ;  /* 0x000000091b1b7223 */ /* 0x000fc40000000018 */
[----:B------:R-:W-:Y:S01]  /*0780*/  LDS R22, [R19+0x604] ;  /* 0x0006040013167984 */ /* 0x000fe20000000800 */
[----:B-1----:R-:W-:-:S03]  /*0790*/  FFMA R24, R25, R13, R12 ;  /* 0x0000000d19187223 */ /* 0x002fc6000000000c */
[----:B------:R-:W0:Y:S01]  /*07a0*/  LDS R12, [R19+0x528] ;  /* 0x00052800130c7984 */ /* 0x000e220000000800 */
[----:B------:R-:W-:-:S03]  /*07b0*/  FFMA R9, R25, R9, R8 ;  /* 0x0000000919097223 */ /* 0x000fc60000000008 */
[----:B------:R-:W1:Y:S04]  /*07c0*/  LDS R13, [R19+0x598] ;  /* 0x00059800130d7984 */ /* 0x000e680000000800 */
[----:B------:R-:W2:Y:S01]  /*07d0*/  LDS R8, [R19+0x674] ;  /* 0x0006740013087984 */ /* 0x000ea20000000800 */
[C---:B0-----:R-:W-:Y:S01]  /*07e0*/  FFMA R23, R12.reuse, R14, R23 ;  /* 0x0000000e0c177223 */ /* 0x041fe20000000017 */
[----:B------:R-:W-:Y:S01]  /*07f0*/  FFMA R27, R12, R10, R27 ;  /* 0x0000000a0c1b7223 */ /* 0x000fe2000000001b */
[C---:B-1----:R-:W-:Y:S01]  /*0800*/  FFMA R25, R13.reuse, R14, R24 ;  /* 0x0000000e0d197223 */ /* 0x042fe20000000018 */
[----:B------:R-:W-:Y:S01]  /*0810*/  FFMA R9, R13, R10, R9 ;  /* 0x0000000a0d097223 */ /* 0x000fe20000000009 */
[-C--:B------:R-:W-:Y:S02]  /*0820*/  FFMA R10, R22, R15.reuse, R23 ;  /* 0x0000000f160a7223 */ /* 0x080fe40000000017 */
[----:B--2---:R-:W-:Y:S01]  /*0830*/  FFMA R24, R8, R15, R25 ;  /* 0x0000000f08187223 */ /* 0x004fe20000000019 */
[----:B------:R-:W-:Y:S04]  /*0840*/  LDS R23, [R19+0x6e0] ;  /* 0x0006e00013177984 */ /* 0x000fe80000000800 */
[----:B------:R-:W0:Y:S01]  /*0850*/  LDS.128 R12, [R18+0x20] ;  /* 0x00002000120c7984 */ /* 0x000e220000000c00 */
[-C--:B------:R-:W-:Y:S01]  /*0860*/  FFMA R27, R22, R11.reuse, R27 ;  /* 0x0000000b161b7223 */ /* 0x080fe2000000001b */
[----:B------:R-:W-:-:S02]  /*0870*/  FFMA R29, R8, R11, R9 ;  /* 0x0000000b081d7223 */ /* 0x000fc40000000009 */
        /* <DEDUP_REMOVED lines=30> */
[----:B0-----:R-:W-:Y:S02]  /*0a60*/  FFMA R24, R23, R8, R27 ;  /* 0x0000000817187223 */ /* 0x001fe4000000001b */
[----:B------:R-:W0:Y:S04]  /*0a70*/  LDS R27, [R19+0xb2c] ;  /* 0x000b2c00131b7984 */ /* 0x000e280000000800 */
[----:B------:R-:W1:Y:S01]  /*0a80*/  LDS R23, [R19+0xb9c] ;  /* 0x000b9c0013177984 */ /* 0x000e620000000800 */
[----:B------:R-:W-:Y:S01]  /*0a90*/  FFMA R8, R8, R25, R29 ;  /* 0x0000001908087223 */ /* 0x000fe2000000001d */
[----:B------:R-:W-:Y:S01]  /*0aa0*/  UIADD3 UR4, UPT, UPT, UR4, 0x1, URZ ;  /* 0x0000000104047890 */ /* 0x000fe2000fffe0ff */
[C---:B0-----:R-:W-:Y:S01]  /*0ab0*/  FFMA R25, R27.reuse, R13, R22 ;  /* 0x0000000d1b197223 */ /* 0x041fe20000000016 */
[----:B------:R-:W-:Y:S01]  /*0ac0*/  FFMA R27, R27, R9, R24 ;  /* 0x000000091b1b7223 */ /* 0x000fe20000000018 */
[----:B------:R-:W0:Y:S01]  /*0ad0*/  LDS R22, [R19+0xc08] ;  /* 0x000c080013167984 */ /* 0x000e220000000800 */
[----:B-1----:R-:W-:-:S03]  /*0ae0*/  FFMA R24, R23, R13, R12 ;  /* 0x0000000d17187223 */ /* 0x002fc6000000000c */
[----:B------:R-:W1:Y:S01]  /*0af0*/  LDS R13, [R19+0xc78] ;  /* 0x000c7800130d7984 */ /* 0x000e620000000800 */
[----:B------:R-:W-:-:S03]  /*0b00*/  FFMA R9, R23, R9, R8 ;  /* 0x0000000917097223 */ /* 0x000fc60000000008 */
[----:B------:R-:W2:Y:S04]  /*0b10*/  LDS R12, [R19+0xce4] ;  /* 0x000ce400130c7984 */ /* 0x000ea80000000800 */
[----:B------:R-:W3:Y:S01]  /*0b20*/  LDS R8, [R19+0xd54] ;  /* 0x000d540013087984 */ /* 0x000ee20000000800 */
[----:B------:R-:W-:Y:S01]  /*0b30*/  UISETP.NE.AND UP0, UPT, UR4, 0x10, UPT ;  /* 0x000000100400788c */ /* 0x000fe2000bf05270 */
[----:B------:R-:W-:Y:S02]  /*0b40*/  IADD3 R16, P6, PT, R16, 0x31000, RZ ;  /* 0x0003100010107810 */ /* 0x000fe40007fde0ff */
[----:B------:R-:W-:Y:S02]  /*0b50*/  IADD3 R6, P4, PT, R6, 0x40, RZ ;  /* 0x0000004006067810 */ /* 0x000fe40007f9e0ff */
[----:B------:R-:W-:-:S02]  /*0b60*/  IADD3.X R17, PT, PT, RZ, R17, RZ, P6, !PT ;  /* 0x00000011ff117210 */ /* 0x000fc400037fe4ff */
[----:B------:R-:W-:Y:S02]  /*0b70*/  IADD3 R0, P5, PT, R0, 0x40, RZ ;  /* 0x0000004000007810 */ /* 0x000fe40007fbe0ff */
[----:B------:R-:W-:Y:S02]  /*0b80*/  IADD3 R4, P6, PT, R4, 0x40, RZ ;  /* 0x0000004004047810 */ /* 0x000fe40007fde0ff */
[----:B------:R-:W-:Y:S02]  /*0b90*/  IADD3.X R7, PT, PT, RZ, R7, RZ, P4, !PT ;  /* 0x00000007ff077210 */ /* 0x000fe400027fe4ff */
[----:B------:R-:W-:Y:S02]  /*0ba0*/  IADD3.X R3, PT, PT, RZ, R3, RZ, P5, !PT ;  /* 0x00000003ff037210 */ /* 0x000fe40002ffe4ff */
[----:B------:R-:W-:Y:S01]  /*0bb0*/  IADD3.X R5, PT, PT, RZ, R5, RZ, P6, !PT ;  /* 0x00000005ff057210 */ /* 0x000fe200037fe4ff */
[C---:B0-----:R-:W-:Y:S01]  /*0bc0*/  FFMA R25, R22.reuse, R14, R25 ;  /* 0x0000000e16197223 */ /* 0x041fe20000000019 */
[----:B------:R-:W-:Y:S01]  /*0bd0*/  FFMA R22, R22, R10, R27 ;  /* 0x0000000a16167223 */ /* 0x000fe2000000001b */
[C---:B-1----:R-:W-:Y:S01]  /*0be0*/  FFMA R27, R13.reuse, R14, R24 ;  /* 0x0000000e0d1b7223 */ /* 0x042fe20000000018 */
[----:B------:R-:W-:Y:S01]  /*0bf0*/  FFMA R10, R13, R10, R9 ;  /* 0x0000000a0d0a7223 */ /* 0x000fe20000000009 */
[C---:B--2---:R-:W-:Y:S01]  /*0c00*/  FFMA R29, R12.reuse, R15, R25 ;  /* 0x0000000f0c1d7223 */ /* 0x044fe20000000019 */
[----:B------:R-:W-:Y:S01]  /*0c10*/  FFMA R23, R12, R11, R22 ;  /* 0x0000000b0c177223 */ /* 0x000fe20000000016 */
[C---:B---3--:R-:W-:Y:S01]  /*0c20*/  FFMA R27, R8.reuse, R15, R27 ;  /* 0x0000000f081b7223 */ /* 0x048fe2000000001b */
[----:B------:R-:W-:Y:S01]  /*0c30*/  FFMA R25, R8, R11, R10 ;  /* 0x0000000b08197223 */ /* 0x000fe2000000000a */
[----:B------:R-:W-:Y:S06]  /*0c40*/  BRA.U UP0, `(.L_x_14) ;  /* 0xfffffff900047547 */ /* 0x000fec000b83ffff */
[----:B------:R-:W0:Y:S01]  /*0c50*/  S2R R3, SR_TID.Z ;  /* 0x0000000000037919 */ /* 0x000e220000002300 */
[----:B------:R-:W0:Y:S01]  /*0c60*/  LDC.64 R6, c[0x0][0x398] ;  /* 0x0000e600ff067b82 */ /* 0x000e220000000a00 */
[----:B------:R-:W1:Y:S07]  /*0c70*/  S2R R9, SR_TID.X ;  /* 0x0000000000097919 */ /* 0x000e6e0000002100 */
[----:B------:R-:W2:Y:S01]  /*0c80*/  LDC.64 R4, c[0x0][0x380] ;  /* 0x0000e000ff047b82 */ /* 0x000ea20000000a00 */
[----:B0-----:R-:W-:-:S05]  /*0c90*/  IMAD.WIDE.U32 R6, R3, 0x4, R6 ;  /* 0x0000000403067825 */ /* 0x001fca00078e0006 */
[----:B------:R-:W3:Y:S04]  /*0ca0*/  LDG.E.CONSTANT R0, desc[UR8][R6.64] ;  /* 0x0000000806007981 */ /* 0x000ee8000c1e9900 */
[----:B------:R-:W4:Y:S01]  /*0cb0*/  LDG.E.CONSTANT R8, desc[UR8][R6.64+0x100] ;  /* 0x0001000806087981 */ /* 0x000f22000c1e9900 */
[----:B-1----:R-:W-:-:S04]  /*0cc0*/  IMAD R2, R2, 0x1c, R9 ;  /* 0x0000001c02027824 */ /* 0x002fc800078e0209 */
[----:B------:R-:W-:-:S04]  /*0cd0*/  IMAD R3, R3, 0x310, R2 ;  /* 0x0000031003037824 */ /* 0x000fc800078e0202 */
[----:B--2---:R-:W-:-:S04]  /*0ce0*/  IMAD.WIDE.U32 R4, R3, 0x4, R4 ;  /* 0x0000000403047825 */ /* 0x004fc800078e0004 */
[--C-:B---3--:R-:W-:Y:S01]  /*0cf0*/  FADD R29, R29, R0.reuse ;  /* 0x000000001d1d7221 */ /* 0x108fe20000000000 */
[----:B------:R-:W-:Y:S01]  /*0d00*/  FADD R0, R27, R0 ;  /* 0x000000001b007221 */ /* 0x000fe20000000000 */
[--C-:B----4-:R-:W-:Y:S01]  /*0d10*/  FADD R23, R23, R8.reuse ;  /* 0x0000000817177221 */ /* 0x110fe20000000000 */
[----:B------:R-:W-:Y:S02]  /*0d20*/  FADD R8, R25, R8 ;  /* 0x0000000819087221 */ /* 0x000fe40000000000 */
[----:B------:R-:W-:Y:S02]  /*0d30*/  FMNMX R29, RZ, R29, !PT ;  /* 0x0000001dff1d7209 */ /* 0x000fe40007800000 */
[----:B------:R-:W-:Y:S02]  /*0d40*/  FMNMX R3, RZ, R0, !PT ;  /* 0x00000000ff037209 */ /* 0x000fe40007800000 */
[----:B------:R-:W-:Y:S01]  /*0d50*/  FMNMX R23, RZ, R23, !PT ;  /* 0x00000017ff177209 */ /* 0x000fe20007800000 */
[----:B------:R-:W-:Y:S01]  /*0d60*/  STG.E desc[UR8][R4.64], R29 ;  /* 0x0000001d04007986 */ /* 0x000fe2000c101908 */
[----:B------:R-:W-:-:S03]  /*0d70*/  FMNMX R7, RZ, R8, !PT ;  /* 0x00000008ff077209 */ /* 0x000fc60007800000 */
[----:B------:R-:W-:Y:S04]  /*0d80*/  STG.E desc[UR8][R4.64+0x38], R3 ;  /* 0x0000380304007986 */ /* 0x000fe8000c101908 */
[----:B------:R-:W-:Y:S04]  /*0d90*/  STG.E desc[UR8][R4.64+0x31000], R23 ;  /* 0x0310001704007986 */ /* 0x000fe8000c101908 */
[----:B------:R-:W-:Y:S01]  /*0da0*/  STG.E desc[UR8][R4.64+0x31038], R7 ;  /* 0x0310380704007986 */ /* 0x000fe2000c101908 */
[----:B------:R-:W-:Y:S05]  /*0db0*/  EXIT ;  /* 0x000000000000794d */ /* 0x000fea0003800000 */
.L_x_15:
        /* <DEDUP_REMOVED lines=12> */
.L_x_208:


//--------------------- .text.tvmgen_default_fused_add_nn_relu_1_kernel --------------------------
	.section	.text.tvmgen_default_fused_add_nn_relu_1_kernel,"ax",@progbits
	.align	128
        .global         tvmgen_default_fused_add_nn_relu_1_kernel
        .type           tvmgen_default_fused_add_nn_relu_1_kernel,@function
        .size           tvmgen_default_fused_add_nn_relu_1_kernel,(.L_x_209 - tvmgen_default_fused_add_nn_relu_1_kernel)
        .other          tvmgen_default_fused_add_nn_relu_1_kernel,@"STO_CUDA_ENTRY STV_DEFAULT"
tvmgen_default_fused_add_nn_relu_1_kernel:
.text.tvmgen_default_fused_add_nn_relu_1_kernel:
[----:B------:R-:W-:Y:S01]  /*0000*/  LDC R1, c[0x0][0x37c] ;  /* 0x0000df00ff017b82 */ /* 0x000fe20000000800 */
[----:B------:R-:W0:Y:S07]  /*0010*/  S2R R10, SR_CTAID.X ;  /* 0x00000000000a7919 */ /* 0x000e2e0000002500 */
[----:B------:R-:W1:Y:S01]  /*0020*/  LDC.64 R2, c[0x0][0x388] ;  /* 0x0000e200ff027b82 */ /* 0x000e620000000a00 */
[----:B------:R-:W2:Y:S01]  /*0030*/  LDCU.64 UR4, c[0x0][0x358] ;  /* 0x00006b00ff0477ac */ /* 0x000ea20008000a00 */
[----:B------:R-:W3:Y:S01]  /*0040*/  S2R R9, SR_TID.X ;  /* 0x0000000000097919 */ /* 0x000ee20000002100 */
[----:B0-----:R-:W-:-:S02]  /*0050*/  ISETP.GT.U32.AND P0, PT, R10, 0x187, PT ;  /* 0x000001870a00780c */ /* 0x001fc40003f04070 */
[----:B------:R-:W-:Y:S02]  /*0060*/  SHF.L.U32 R0, R10, 0x6, RZ ;  /* 0x000000060a007819 */ /* 0x000fe400000006ff */
[----:B---3--:R-:W-:-:S04]  /*0070*/  SHF.R.U32.HI R7, RZ, 0x4, R9 ;  /* 0x00000004ff077819 */ /* 0x008fc80000011609 */
[----:B------:R-:W-:Y:S02]  /*0080*/  LOP3.LUT R8, R7, R0, RZ, 0xfc, !PT ;  /* 0x0000000007087212 */ /* 0x000fe400078efcff */
[----:B------:R-:W-:-:S03]  /*0090*/  SHF.L.U32 R0, R10, 0xa, RZ ;  /* 0x0000000a0a007819 */ /* 0x000fc600000006ff */
[----:B------:R-:W0:Y:S01]  /*00a0*/  @!P0 LDC.64 R4, c[0x0][0x390] ;  /* 0x0000e400ff048b82 */ /* 0x000e220000000a00 */
[----:B------:R-:W-:Y:S01]  /*00b0*/  @!P0 IMAD.HI.U32 R6, R8, 0x5397829d, RZ ;  /* 0x5397829d08068827 */ /* 0x000fe200078e00ff */
[----:B------:R-:W-:-:S04]  /*00c0*/  LOP3.LUT R0, R0, R9, RZ, 0xfc, !PT ;  /* 0x0000000900007212 */ /* 0x000fc800078efcff */
[----:B------:R-:W-:Y:S01]  /*00d0*/  @!P0 SHF.R.U32.HI R7, RZ, 0x4, R6 ;  /* 0x00000004ff078819 */ /* 0x000fe20000011606 */
[----:B-1----:R-:W-:-:S06]  /*00e0*/  @!P0 IMAD.WIDE.U32 R2, R0, 0x4, R2 ;  /* 0x0000000400028825 */ /* 0x002fcc00078e0002 */
[----:B--2---:R-:W2:Y:S01]  /*00f0*/  @!P0 LDG.E.CONSTANT R2, desc[UR4][R2.64] ;  /* 0x0000000402028981 */ /* 0x004ea2000c1e9900 */
[----:B0-----:R-:W-:Y:S02]  /*0100*/  @!P0 IMAD.WIDE.U32 R4, R7, 0x4, R4 ;  /* 0x0000000407048825 */ /* 0x001fe400078e0004 */
[----:B------:R-:W0:Y:S04]  /*0110*/  LDC.64 R6, c[0x0][0x380] ;  /* 0x0000e000ff067b82 */ /* 0x000e280000000a00 */
[----:B------:R-:W2:Y:S01]  /*0120*/  @!P0 LDG.E.CONSTANT R5, desc[UR4][R4.64] ;  /* 0x0000000404058981 */ /* 0x000ea2000c1e9900 */
[----:B------:R-:W-:Y:S01]  /*0130*/  ISETP.GT.U32.AND P1, PT, R10, 0x87, PT ;  /* 0x000000870a00780c */ /* 0x000fe20003f24070 */
[----:B0-----:R-:W-:-:S04]  /*0140*/  @!P0 IMAD.WIDE.U32 R6, R0, 0x4, R6 ;  /* 0x0000000400068825 */ /* 0x001fc800078e0006 */
[----:B--2---:R-:W-:-:S05]  /*0150*/  @!P0 FADD R9, R2, R5 ;  /* 0x0000000502098221 */ /* 0x004fca0000000000 */
[----:B------:R-:W-:-:S05]  /*0160*/  @!P0 FMNMX R9, RZ, R9, !PT ;  /* 0x00000009ff098209 */ /* 0x000fca0007800000 */
[----:B------:R0:W-:Y:S01]  /*0170*/  @!P0 STG.E desc[UR4][R6.64], R9 ;  /* 0x0000000906008986 */ /* 0x0001e2000c101904 */
[----:B------:R-:W-:Y:S05]  /*0180*/  @P1 EXIT ;  /* 0x000000000000194d */ /* 0x000fea0003800000 */
[----:B------:R-:W1:Y:S01]  /*0190*/  LDC.64 R2, c[0x0][0x388] ;  /* 0x0000e200ff027b82 */ /* 0x000e620000000a00 */
[----:B------:R-:W-:-:S05]  /*01a0*/  IADD3 R8, PT, PT, R8, 0x4000, RZ ;  /* 0x0000400008087810 */ /* 0x000fca0007ffe0ff */
[----:B------:R-:W-:Y:S02]  /*01b0*/  IMAD.HI.U32 R8, R8, 0x5397829d, RZ ;  /* 0x5397829d08087827 */ /* 0x000fe400078e00ff */
[----:B0-----:R-:W0:Y:S03]  /*01c0*/  LDC.64 R6, c[0x0][0x390] ;  /* 0x0000e400ff067b82 */ /* 0x001e260000000a00 */
[----:B------:R-:W-:Y:S01]  /*01d0*/  SHF.R.U32.HI R9, RZ, 0x4, R8 ;  /* 0x00000004ff097819 */ /* 0x000fe20000011608 */
[----:B-1----:R-:W-:-:S06]  /*01e0*/  IMAD.WIDE.U32 R4, R0, 0x4, R2 ;  /* 0x0000000400047825 */ /* 0x002fcc00078e0002 */
[----:B------:R-:W2:Y:S01]  /*01f0*/  LDG.E.CONSTANT R4, desc[UR4][R4.64+0x100000] ;  /* 0x1000000404047981 */ /* 0x000ea2000c1e9900 */
[----:B0-----:R-:W-:Y:S02]  /*0200*/  IMAD.WIDE.U32 R2, R9, 0x4, R6 ;  /* 0x0000000409027825 */ /* 0x001fe400078e0006 */
[----:B------:R-:W0:Y:S04]  /*0210*/  LDC.64 R6, c[0x0][0x380] ;  /* 0x0000e000ff067b82 */ /* 0x000e280000000a00 */
[----:B------:R-:W2:Y:S01]  /*0220*/  LDG.E.CONSTANT R3, desc[UR4][R2.64] ;  /* 0x0000000402037981 */ /* 0x000ea2000c1e9900 */
[----:B0-----:R-:W-:-:S04]  /*0230*/  IMAD.WIDE.U32 R6, R0, 0x4, R6 ;  /* 0x0000000400067825 */ /* 0x001fc800078e0006 */
[----:B--2---:R-:W-:-:S05]  /*0240*/  FADD R8, R4, R3 ;  /* 0x0000000304087221 */ /* 0x004fca0000000000 */
[----:B------:R-:W-:-:S05]  /*0250*/  FMNMX R9, RZ, R8, !PT ;  /* 0x00000008ff097209 */ /* 0x000fca0007800000 */
[----:B------:R-:W-:Y:S01]  /*0260*/  STG.E desc[UR4][R6.64+0x100000], R9 ;  /* 0x1000000906007986 */ /* 0x000fe2000c101904 */
[----:B------:R-:W-:Y:S05]  /*0270*/  EXIT ;  /* 0x000000000000794d */ /* 0x000fea0003800000 */
.L_x_16:
        /* <DEDUP_REMOVED lines=16> */
.L_x_209:


//--------------------- .text.tvmgen_default_fused_nn_conv2d_add_3_kernel --------------------------
	.section	.text.tvmgen_default_fused_nn_conv2d_add_3_kernel,"ax",@progbits
	.align	128
        .global         tvmgen_default_fused_nn_conv2d_add_3_kernel
        .type           tvmgen_default_fused_nn_conv2d_add_3_kernel,@function
        .size           tvmgen_default_fused_nn_conv2d_add_3_kernel,(.L_x_210 - tvmgen_default_fused_nn_conv2d_add_3_kernel)
        .other          tvmgen_default_fused_nn_conv2d_add_3_kernel,@"STO_CUDA_ENTRY STV_DEFAULT"
tvmgen_default_fused_nn_conv2d_add_3_kernel:
.text.tvmgen_default_fused_nn_conv2d_add_3_kernel:
[----:B------:R-:W-:Y:S01]  /*0000*/  LDC R1, c[0x0][0x37c] ;  /* 0x0000df00ff017b82 */ /* 0x000fe20000000800 */
[----:B------:R-:W0:Y:S01]  /*0010*/  S2R R8, SR_TID.Y ;  /* 0x0000000000087919 */ /* 0x000e220000002200 */
[----:B------:R-:W-:Y:S01]  /*0020*/  MOV R9, 0x400 ;  /* 0x0000040000097802 */ /* 0x000fe20000000f00 */
[----:B------:R-:W-:Y:S01]  /*0030*/  HFMA2 R30, -RZ, RZ, 0, 0 ;  /* 0x00000000ff1e7431 */ /* 0x000fe200000001ff */
[----:B------:R-:W-:Y:S01]  /*0040*/  CS2R R28, SRZ ;  /* 0x00000000001c7805 */ /* 0x000fe2000001ff00 */
[----:B------:R-:W1:Y:S01]  /*0050*/  S2R R11, SR_TID.Z ;  /* 0x00000000000b7919 */ /* 0x000e620000002300 */
[----:B------:R-:W-:Y:S01]  /*0060*/  IADD3 R10, PT, PT, R9, 0xc40, RZ ;  /* 0x00000c40090a7810 */ /* 0x000fe20007ffe0ff */
[----:B------:R-:W-:Y:S01]  /*0070*/  HFMA2 R19, -RZ, RZ, 0, 0 ;  /* 0x00000000ff137431 */ /* 0x000fe200000001ff */
[----:B------:R-:W-:Y:S01]  /*0080*/  CS2R R26, SRZ ;  /* 0x00000000001a7805 */ /* 0x000fe2000001ff00 */
[----:B------:R-:W2:Y:S01]  /*0090*/  S2R R2, SR_CgaCtaId ;  /* 0x0000000000027919 */ /* 0x000ea20000008800 */
[----:B------:R-:W-:-:S02]  /*00a0*/  CS2R R24, SRZ ;  /* 0x0000000000187805 */ /* 0x000fc4000001ff00 */
[----:B------:R-:W-:Y:S02]  /*00b0*/  CS2R R22, SRZ ;  /* 0x0000000000167805 */ /* 0x000fe4000001ff00 */
[----:B------:R-:W-:Y:S02]  /*00c0*/  CS2R R20, SRZ ;  /* 0x0000000000147805 */ /* 0x000fe4000001ff00 */
[----:B------:R-:W-:Y:S01]  /*00d0*/  MOV R15, RZ ;  /* 0x000000ff000f7202 */ /* 0x000fe20000000f00 */
[----:B------:R-:W3:Y:S01]  /*00e0*/  LDCU.64 UR6, c[0x0][0x358] ;  /* 0x00006b00ff0677ac */ /* 0x000ee20008000a00 */
[C---:B0-----:R-:W-:Y:S01]  /*00f0*/  LEA R12, R8.reuse, R8, 0x2 ;  /* 0x00000008080c7211 */ /* 0x041fe200078e10ff */
[C---:B------:R-:W-:Y:S01]  /*0100*/  IMAD R0, R8.reuse, 0xa0, RZ ;  /* 0x000000a008007824 */ /* 0x040fe200078e02ff */
[----:B------:R-:W-:Y:S02]  /*0110*/  ISETP.GE.U32.AND P0, PT, R8, 0x7, PT ;  /* 0x000000070800780c */ /* 0x000fe40003f06070 */
[----:B-1----:R-:W-:-:S02]  /*0120*/  LEA.HI R4, R12, R11, RZ, 0x1b ;  /* 0x0000000b0c047211 */ /* 0x002fc400078fd8ff */
[----:B------:R-:W-:Y:S02]  /*0130*/  LOP3.LUT R3, R12, 0xf, RZ, 0xc0, !PT ;  /* 0x0000000f0c037812 */ /* 0x000fe400078ec0ff */
[----:B------:R-:W-:Y:S02]  /*0140*/  ISETP.LT.U32.AND P2, PT, R4, 0x10, !P0 ;  /* 0x000000100400780c */ /* 0x000fe40004741070 */
[----:B------:R-:W-:Y:S02]  /*0150*/  IADD3 R4, PT, PT, R12, 0x1, RZ ;  /* 0x000000010c047810 */ /* 0x000fe40007ffe0ff */
[C---:B--2---:R-:W-:Y:S02]  /*0160*/  LEA R9, R2.reuse, R9, 0x18 ;  /* 0x0000000902097211 */ /* 0x044fe400078ec0ff */
[----:B------:R-:W-:Y:S02]  /*0170*/  LEA R10, R2, R10, 0x18 ;  /* 0x0000000a020a7211 */ /* 0x000fe400078ec0ff */
[----:B------:R-:W-:-:S02]  /*0180*/  LEA.HI R2, R4, R11, RZ, 0x1b ;  /* 0x0000000b04027211 */ /* 0x000fc400078fd8ff */
[----:B------:R-:W-:Y:S02]  /*0190*/  IADD3 R6, PT, PT, R12, 0x2, RZ ;  /* 0x000000020c067810 */ /* 0x000fe40007ffe0ff */
[----:B------:R-:W-:Y:S02]  /*01a0*/  ISETP.LT.U32.AND P0, PT, R2, 0x10, !P0 ;  /* 0x000000100200780c */ /* 0x000fe40004701070 */
[----:B------:R-:W0:Y:S01]  /*01b0*/  S2R R2, SR_CTAID.Z ;  /* 0x0000000000027919 */ /* 0x000e220000002700 */
[----:B------:R-:W-:Y:S02]  /*01c0*/  IADD3 R14, PT, PT, R12, 0x3, RZ ;  /* 0x000000030c0e7810 */ /* 0x000fe40007ffe0ff */
[----:B------:R-:W-:Y:S02]  /*01d0*/  LOP3.LUT R0, R3, 0x200, R0, 0xf8, !PT ;  /* 0x0000020003007812 */ /* 0x000fe400078ef800 */
[----:B------:R-:W-:Y:S02]  /*01e0*/  ISETP.GE.U32.AND P1, PT, R8, 0x6, PT ;  /* 0x000000060800780c */ /* 0x000fe40003f26070 */
[----:B------:R-:W-:-:S02]  /*01f0*/  LEA.HI R3, R6, R11, RZ, 0x1b ;  /* 0x0000000b06037211 */ /* 0x000fc400078fd8ff */
[----:B------:R-:W-:Y:S02]  /*0200*/  LEA.HI R5, R14, R11, RZ, 0x1b ;  /* 0x0000000b0e057211 */ /* 0x000fe400078fd8ff */
[----:B------:R-:W-:Y:S02]  /*0210*/  IADD3 R16, PT, PT, R12, 0x4, RZ ;  /* 0x000000040c107810 */ /* 0x000fe40007ffe0ff */
[----:B------:R-:W-:Y:S02]  /*0220*/  ISETP.LT.U32.AND P3, PT, R3, 0x10, !P1 ;  /* 0x000000100300780c */ /* 0x000fe40004f61070 */
[----:B------:R-:W-:Y:S02]  /*0230*/  ISETP.LT.U32.AND P4, PT, R5, 0x10, !P1 ;  /* 0x000000100500780c */ /* 0x000fe40004f81070 */
[C---:B------:R-:W-:Y:S02]  /*0240*/  SHF.L.U32 R3, R4.reuse, 0x5, RZ ;  /* 0x0000000504037819 */ /* 0x040fe400000006ff */
[----:B------:R-:W-:-:S02]  /*0250*/  LOP3.LUT R4, R4, 0xf, RZ, 0xc0, !PT ;  /* 0x0000000f04047812 */ /* 0x000fc400078ec0ff */
[----:B------:R-:W-:Y:S02]  /*0260*/  SHF.L.U32 R5, R6, 0x5, RZ ;  /* 0x0000000506057819 */ /* 0x000fe400000006ff */
[----:B------:R-:W-:Y:S02]  /*0270*/  LEA.HI R7, R16, R11, RZ, 0x1b ;  /* 0x0000000b10077211 */ /* 0x000fe400078fd8ff */
[----:B------:R-:W-:Y:S02]  /*0280*/  LOP3.LUT R6, R6, 0xf, RZ, 0xc0, !PT ;  /* 0x0000000f06067812 */ /* 0x000fe400078ec0ff */
[C---:B------:R-:W-:Y:S02]  /*0290*/  SHF.L.U32 R13, R16.reuse, 0x5, RZ ;  /* 0x00000005100d7819 */ /* 0x040fe400000006ff */
[----:B------:R-:W-:Y:S02]  /*02a0*/  LOP3.LUT R16, R16, 0xf, RZ, 0xc0, !PT ;  /* 0x0000000f10107812 */ /* 0x000fe400078ec0ff */
[----:B------:R-:W-:-:S02]  /*02b0*/  LOP3.LUT R3, R4, 0x200, R3, 0xf8, !PT ;  /* 0x0000020004037812 */ /* 0x000fc400078ef803 */
[----:B------:R-:W-:Y:S02]  /*02c0*/  LOP3.LUT R4, R6, 0x200, R5, 0xf8, !PT ;  /* 0x0000020006047812 */ /* 0x000fe400078ef805 */
[----:B------:R-:W-:Y:S02]  /*02d0*/  LOP3.LUT R6, R16, 0x200, R13, 0xf8, !PT ;  /* 0x0000020010067812 */ /* 0x000fe400078ef80d */
[----:B------:R-:W-:Y:S02]  /*02e0*/  ISETP.LT.U32.AND P1, PT, R7, 0x10, !P1 ;  /* 0x000000100700780c */ /* 0x000fe40004f21070 */
[C---:B------:R-:W-:Y:S01]  /*02f0*/  LEA R13, R11.reuse, R12, 0x5 ;  /* 0x0000000c0b0d7211 */ /* 0x040fe200078e28ff */
[----:B------:R-:W-:Y:S01]  /*0300*/  IMAD R12, R8, 0x1c, R9 ;  /* 0x0000001c080c7824 */ /* 0x000fe200078e0209 */
[C---:B------:R-:W-:Y:S01]  /*0310*/  SHF.L.U32 R7, R14.reuse, 0x5, RZ ;  /* 0x000000050e077819 */ /* 0x040fe200000006ff */
[----:B------:R-:W-:Y:S01]  /*0320*/  IMAD R8, R11, 0x7, R8 ;  /* 0x000000070b087824 */ /* 0x000fe200078e0208 */
[----:B------:R-:W-:-:S02]  /*0330*/  LOP3.LUT R14, R14, 0xf, RZ, 0xc0, !PT ;  /* 0x0000000f0e0e7812 */ /* 0x000fc400078ec0ff */
[-C--:B------:R-:W-:Y:S02]  /*0340*/  LEA R9, R13, R10.reuse, 0x2 ;  /* 0x0000000a0d097211 */ /* 0x080fe400078e10ff */
[----:B------:R-:W-:Y:S02]  /*0350*/  LEA R13, R11, R10, 0x6 ;  /* 0x0000000a0b0d7211 */ /* 0x000fe400078e30ff */
[----:B------:R-:W-:Y:S01]  /*0360*/  LOP3.LUT R5, R14, 0x200, R7, 0xf8, !PT ;  /* 0x000002000e057812 */ /* 0x000fe200078ef807 */
[----:B------:R-:W-:Y:S01]  /*0370*/  HFMA2 R7, -RZ, RZ, 0, 0 ;  /* 0x00000000ff077431 */ /* 0x000fe200000001ff */
[----:B0-----:R-:W-:Y:S02]  /*0380*/  LEA R10, R2, R11, 0x4 ;  /* 0x0000000b020a7211 */ /* 0x001fe400078e20ff */
[----:B------:R-:W-:Y:S02]  /*0390*/  MOV R16, RZ ;  /* 0x000000ff00107202 */ /* 0x000fe40000000f00 */
[----:B------:R-:W-:-:S02]  /*03a0*/  LEA R11, R8, -R8, 0x3 ;  /* 0x80000008080b7211 */ /* 0x000fc400078e18ff */
[----:B------:R-:W-:Y:S02]  /*03b0*/  IADD3 R12, PT, PT, R12, 0xdc, RZ ;  /* 0x000000dc0c0c7810 */ /* 0x000fe40007ffe0ff */
[----:B---3--:R-:W-:-:S07]  /*03c0*/  IADD3 R13, PT, PT, R13, 0x404, RZ ;  /* 0x000004040d0d7810 */ /* 0x008fce0007ffe0ff */
.L_x_18:
[----:B------:R-:W0:Y:S01]  /*03d0*/  LDC.64 R32, c[0x0][0x388] ;  /* 0x0000e200ff207b82 */ /* 0x000e220000000a00 */
[----:B------:R-:W-:-:S07]  /*03e0*/  IMAD R17, R7, 0x310, R11 ;  /* 0x0000031007117824 */ /* 0x000fce00078e020b */
[----:B------:R-:W1:Y:S01]  /*03f0*/  S2UR UR5, SR_CgaCtaId ;  /* 0x00000000000579c3 */ /* 0x000e620000008800 */
[----:B------:R-:W-:-:S07]  /*0400*/  UMOV UR4, 0x400 ;  /* 0x0000040000047882 */ /* 0x000fce0000000000 */
[----:B------:R-:W2:Y:S01]  /*0410*/  @P2 LDC.64 R34, c[0x0][0x390] ;  /* 0x0000e400ff222b82 */ /* 0x000ea20000000a00 */
[----:B0-----:R-:W-:-:S05]  /*0420*/  IMAD.WIDE.U32 R32, R17, 0x4, R32 ;  /* 0x0000000411207825 */ /* 0x001fca00078e0020 */
[----:B------:R-:W3:Y:S01]  /*0430*/  LDG.E.CONSTANT R17, desc[UR6][R32.64] ;  /* 0x0000000620117981 */ /* 0x000ee2000c1e9900 */
[----:B-1----:R-:W-:-:S03]  /*0440*/  ULEA UR4, UR5, UR4, 0x18 ;  /* 0x0000000405047291 */ /* 0x002fc6000f8ec0ff */
[----:B------:R-:W4:Y:S04]  /*0450*/  LDG.E.CONSTANT R37, desc[UR6][R32.64+0x14] ;  /* 0x0000140620257981 */ /* 0x000f28000c1e9900 */
[----:B------:R-:W5:Y:S04]  /*0460*/  LDG.E.CONSTANT R36, desc[UR6][R32.64+0x18] ;  /* 0x0000180620247981 */ /* 0x000f68000c1e9900 */
[----:B------:R-:W2:Y:S04]  /*0470*/  LDG.E.CONSTANT R31, desc[UR6][R32.64+0x10] ;  /* 0x00001006201f7981 */ /* 0x000ea8000c1e9900 */
[----:B------:R-:W2:Y:S01]  /*0480*/  LDG.E.CONSTANT R14, desc[UR6][R32.64+0x4] ;  /* 0x00000406200e7981 */ /* 0x000ea2000c1e9900 */
[----:B------:R-:W-:Y:S01]  /*0490*/  LEA R8, R11, UR4, 0x2 ;  /* 0x000000040b087c11 */ /* 0x000fe2000f8e10ff */
[----:B------:R-:W-:Y:S06]  /*04a0*/  BAR.SYNC.DEFER_BLOCKING 0x0 ;  /* 0x0000000000007b1d */ /* 0x000fec0000010000 */
[----:B------:R-:W2:Y:S04]  /*04b0*/  LDG.E.CONSTANT R18, desc[UR6][R32.64+0x8] ;  /* 0x0000080620127981 */ /* 0x000ea8000c1e9900 */
[----:B---3--:R0:W-:Y:S04]  /*04c0*/  STS [R8], R17 ;  /* 0x0000001108007388 */ /* 0x0081e80000000800 */
[----:B0-----:R0:W3:Y:S04]  /*04d0*/  LDG.E.CONSTANT R17, desc[UR6][R32.64+0xc] ;  /* 0x00000c0620117981 */ /* 0x0010e8000c1e9900 */
[----:B----4-:R-:W-:Y:S01]  /*04e0*/  STS [R8+0x14], R37 ;  /* 0x0000142508007388 */ /* 0x010fe20000000800 */
[----:B0-----:R-:W0:Y:S03]  /*04f0*/  @P3 LDC.64 R32, c[0x0][0x390] ;  /* 0x0000e400ff203b82 */ /* 0x001e260000000a00 */
[----:B-----5:R1:W-:Y:S04]  /*0500*/  STS [R8+0x18], R36 ;  /* 0x0000182408007388 */ /* 0x0203e80000000800 */
[----:B--2---:R2:W-:Y:S01]  /*0510*/  STS [R8+0x10], R31 ;  /* 0x0000101f08007388 */ /* 0x0045e20000000800 */
[----:B-1----:R-:W1:Y:S01]  /*0520*/  @P0 LDC.64 R36, c[0x0][0x390] ;  /* 0x0000e400ff240b82 */ /* 0x002e620000000a00 */
[----:B--2---:R-:W-:-:S02]  /*0530*/  LEA R31, R10, R7, 0x6 ;  /* 0x000000070a1f7211 */ /* 0x004fc400078e30ff */
[----:B------:R2:W-:Y:S02]  /*0540*/  STS [R8+0x4], R14 ;  /* 0x0000040e08007388 */ /* 0x0005e40000000800 */
[----:B------:R-:W-:-:S04]  /*0550*/  SHF.L.U32 R31, R31, 0x4, RZ ;  /* 0x000000041f1f7819 */ /* 0x000fc800000006ff */
[----:B--2---:R-:W-:-:S05]  /*0560*/  @P2 IADD3 R14, PT, PT, R0, R31, RZ ;  /* 0x0000001f000e2210 */ /* 0x004fca0007ffe0ff */
[----:B------:R-:W-:Y:S01]  /*0570*/  @P2 IMAD.WIDE.U32 R34, R14, 0x4, R34 ;  /* 0x000000040e222825 */ /* 0x000fe200078e0022 */
[-C--:B------:R-:W-:Y:S01]  /*0580*/  @P3 IADD3 R14, PT, PT, R4, R31.reuse, RZ ;  /* 0x0000001f040e3210 */ /* 0x080fe20007ffe0ff */
[----:B------:R2:W-:Y:S04]  /*0590*/  STS [R8+0x8], R18 ;  /* 0x0000081208007388 */ /* 0x0005e80000000800 */
[----:B0-----:R-:W-:Y:S01]  /*05a0*/  @P3 IMAD.WIDE.U32 R32, R14, 0x4, R32 ;  /* 0x000000040e203825 */ /* 0x001fe200078e0020 */
[----:B--2---:R0:W2:Y:S02]  /*05b0*/  @P2 LDG.E.CONSTANT R18, desc[UR6][R34.64] ;  /* 0x0000000622122981 */ /* 0x0040a4000c1e9900 */
[----:B0-----:R-:W0:Y:S02]  /*05c0*/  @P4 LDC.64 R34, c[0x0][0x390] ;  /* 0x0000e400ff224b82 */ /* 0x001e240000000a00 */
[----:B---3--:R3:W-:Y:S02]  /*05d0*/  STS [R8+0xc], R17 ;  /* 0x00000c1108007388 */ /* 0x0087e40000000800 */
[----:B---3--:R-:W-:-:S05]  /*05e0*/  @P0 IADD3 R17, PT, PT, R3, R31, RZ ;  /* 0x0000001f03110210 */ /* 0x008fca0007ffe0ff */
[----:B-1----:R-:W-:Y:S02]  /*05f0*/  @P0 IMAD.WIDE.U32 R36, R17, 0x4, R36 ;  /* 0x0000000411240825 */ /* 0x002fe400078e0024 */
[----:B------:R1:W3:Y:S01]  /*0600*/  @P3 LDG.E.CONSTANT R17, desc[UR6][R32.64] ;  /* 0x0000000620113981 */ /* 0x0002e2000c1e9900 */
[----:B------:R-:W-:-:S03]  /*0610*/  @P4 IADD3 R8, PT, PT, R5, R31, RZ ;  /* 0x0000001f05084210 */ /* 0x000fc60007ffe0ff */
[----:B------:R-:W4:Y:S01]  /*0620*/  @P0 LDG.E.CONSTANT R36, desc[UR6][R36.64] ;  /* 0x0000000624240981 */ /* 0x000f22000c1e9900 */
[----:B-1----:R-:W1:Y:S01]  /*0630*/  @P1 LDC.64 R32, c[0x0][0x390] ;  /* 0x0000e400ff201b82 */ /* 0x002e620000000a00 */
[----:B------:R-:W-:Y:S01]  /*0640*/  @P1 IADD3 R31, PT, PT, R6, R31, RZ ;  /* 0x0000001f061f1210 */ /* 0x000fe20007ffe0ff */
[----:B0-----:R-:W-:-:S06]  /*0650*/  @P4 IMAD.WIDE.U32 R34, R8, 0x4, R34 ;  /* 0x0000000408224825 */ /* 0x001fcc00078e0022 */
[----:B------:R-:W5:Y:S01]  /*0660*/  @P4 LDG.E.CONSTANT R34, desc[UR6][R34.64] ;  /* 0x0000000622224981 */ /* 0x000f62000c1e9900 */
[----:B-1----:R-:W-:-:S05]  /*0670*/  @P1 IMAD.WIDE.U32 R32, R31, 0x4, R32 ;  /* 0x000000041f201825 */ /* 0x002fca00078e0020 */
[----:B------:R-:W5:Y:S04]  /*0680*/  @P1 LDG.E.CONSTANT R31, desc[UR6][R32.64] ;  /* 0x00000006201f1981 */ /* 0x000f68000c1e9900 */
[----:B--2---:R0:W-:Y:S01]  /*0690*/  @P2 STS [R9], R18 ;  /* 0x0000001209002388 */ /* 0x0041e20000000800 */
[----:B------:R-:W-:Y:S02]  /*06a0*/  MOV R14, R12 ;  /* 0x0000000c000e7202 */ /* 0x000fe40000000f00 */
[----:B------:R-:W-:Y:S01]  /*06b0*/  MOV R8, R13 ;  /* 0x0000000d00087202 */ /* 0x000fe20000000f00 */
[----:B------:R-:W-:Y:S01]  /*06c0*/  UMOV UR4, 0x400 ;  /* 0x0000040000047882 */ /* 0x000fe20000000000 */
[----:B---3--:R0:W-:Y:S04]  /*06d0*/  @P3 STS [R9+0x8], R17 ;  /* 0x0000081109003388 */ /* 0x0081e80000000800 */
[----:B----4-:R0:W-:Y:S04]  /*06e0*/  @P0 STS [R9+0x4], R36 ;  /* 0x0000042409000388 */ /* 0x0101e80000000800 */
[----:B-----5:R0:W-:Y:S04]  /*06f0*/  @P4 STS [R9+0xc], R34 ;  /* 0x00000c2209004388 */ /* 0x0201e80000000800 */
[----:B------:R0:W-:Y:S01]  /*0700*/  @P1 STS [R9+0x10], R31 ;  /* 0x0000101f09001388 */ /* 0x0001e20000000800 */
[----:B------:R-:W-:Y:S06]  /*0710*/  BAR.SYNC.DEFER_BLOCKING 0x0 ;  /* 0x0000000000007b1d */ /* 0x000fec0000010000 */
.L_x_17:
[----:B0-----:R-:W-:Y:S01]  /*0720*/  LDS R18, [R8+-0x404] ;  /* 0xfffbfc0008127984 */ /* 0x001fe20000000800 */
[----:B------:R-:W-:-:S03]  /*0730*/  UIADD3 UR4, UPT, UPT, UR4, 0x20, URZ ;  /* 0x0000002004047890 */ /* 0x000fc6000fffe0ff */
[----:B------:R-:W0:Y:S01]  /*0740*/  LDS R31, [R14+-0xdc] ;  /* 0xffff24000e1f7984 */ /* 0x000e220000000800 */
[----:B------:R-:W-:-:S03]  /*0750*/  UISETP.NE.AND UP0, UPT, UR4, 0x440, UPT ;  /* 0x000004400400788c */ /* 0x000fc6000bf05270 */
[----:B------:R-:W1:Y:S04]  /*0760*/  LDS R17, [R8+-0x4] ;  /* 0xfffffc0008117984 */ /* 0x000e680000000800 */
[----:B------:R-:W2:Y:S04]  /*0770*/  LDS R34, [R14+-0xd8] ;  /* 0xffff28000e227984 */ /* 0x000ea80000000800 */
[----:B------:R-:W3:Y:S04]  /*0780*/  LDS R32, [R14+-0xd4] ;  /* 0xffff2c000e207984 */ /* 0x000ee80000000800 */
[----:B------:R-:W4:Y:S01]  /*0790*/  LDS R36, [R14+-0xcc] ;  /* 0xffff34000e247984 */ /* 0x000f220000000800 */
[-C--:B0-----:R-:W-:Y:S01]  /*07a0*/  FFMA R19, R18, R31.reuse, R19 ;  /* 0x0000001f12137223 */ /* 0x081fe20000000013 */
[----:B-1----:R-:W-:-:S02]  /*07b0*/  FFMA R20, R17, R31, R20 ;  /* 0x0000001f11147223 */ /* 0x002fc40000000014 */
[----:B------:R-:W0:Y:S01]  /*07c0*/  LDS R31, [R14+-0xd0] ;  /* 0xffff30000e1f7984 */ /* 0x000e220000000800 */
[CC--:B--2---:R-:W-:Y:S01]  /*07d0*/  FFMA R21, R18.reuse, R34.reuse, R21 ;  /* 0x0000002212157223 */ /* 0x0c4fe20000000015 */
[C---:B------:R-:W-:Y:S02]  /*07e0*/  FFMA R22, R17.reuse, R34, R22 ;  /* 0x0000002211167223 */ /* 0x040fe40000000016 */
[----:B------:R-:W1:Y:S01]  /*07f0*/  LDS R34, [R14+-0xc8] ;  /* 0xffff38000e227984 */ /* 0x000e620000000800 */
[CC--:B---3--:R-:W-:Y:S01]  /*0800*/  FFMA R23, R18.reuse, R32.reuse, R23 ;  /* 0x0000002012177223 */ /* 0x0c8fe20000000017 */
[C---:B------:R-:W-:Y:S02]  /*0810*/  FFMA R24, R17.reuse, R32, R24 ;  /* 0x0000002011187223 */ /* 0x040fe40000000018 */
[----:B------:R-:W2:Y:S01]  /*0820*/  LDS R32, [R14+-0xc4] ;  /* 0xffff3c000e207984 */ /* 0x000ea20000000800 */
[-C--:B----4-:R-:W-:Y:S01]  /*0830*/  FFMA R27, R18, R36.reuse, R27 ;  /* 0x00000024121b7223 */ /* 0x090fe2000000001b */
[----:B------:R-:W-:-:S02]  /*0840*/  FFMA R28, R17, R36, R28 ;  /* 0x00000024111c7223 */ /* 0x000fc4000000001c */
[----:B------:R-:W-:Y:S01]  /*0850*/  LDS R36, [R14+-0x8] ;  /* 0xfffff8000e247984 */ /* 0x000fe20000000800 */
[CC--:B0-----:R-:W-:Y:S01]  /*0860*/  FFMA R25, R18.reuse, R31.reuse, R25 ;  /* 0x0000001f12197223 */ /* 0x0c1fe20000000019 */
[C---:B------:R-:W-:Y:S02]  /*0870*/  FFMA R26, R17.reuse, R31, R26 ;  /* 0x0000001f111a7223 */ /* 0x040fe4000000001a */
[----:B------:R-:W-:Y:S01]  /*0880*/  LDS R31, [R14+-0x18] ;  /* 0xffffe8000e1f7984 */ /* 0x000fe20000000800 */
[CC--:B-1----:R-:W-:Y:S01]  /*0890*/  FFMA R29, R18.reuse, R34.reuse, R29 ;  /* 0x00000022121d7223 */ /* 0x0c2fe2000000001d */
[C---:B------:R-:W-:Y:S02]  /*08a0*/  FFMA R30, R17.reuse, R34, R30 ;  /* 0x00000022111e7223 */ /* 0x040fe4000000001e */
[----:B------:R-:W-:Y:S01]  /*08b0*/  LDS R34, [R14+-0x14] ;  /* 0xffffec000e227984 */ /* 0x000fe20000000800 */
[-C--:B--2---:R-:W-:Y:S01]  /*08c0*/  FFMA R15, R18, R32.reuse, R15 ;  /* 0x00000020120f7223 */ /* 0x084fe2000000000f */
[----:B------:R-:W-:-:S02]  /*08d0*/  FFMA R16, R17, R32, R16 ;  /* 0x0000002011107223 */ /* 0x000fc40000000010 */
[----:B------:R-:W0:Y:S04]  /*08e0*/  LDS R18, [R8+-0x400] ;  /* 0xfffc000008127984 */ /* 0x000e280000000800 */
[----:B------:R-:W1:Y:S04]  /*08f0*/  LDS R17, [R8] ;  /* 0x0000000008117984 */ /* 0x000e680000000800 */
[----:B------:R-:W2:Y:S01]  /*0900*/  LDS R32, [R14+-0x10] ;  /* 0xfffff0000e207984 */ /* 0x000ea20000000800 */
[CC--:B0-----:R-:W-:Y:S01]  /*0910*/  FFMA R19, R18.reuse, R31.reuse, R19 ;  /* 0x0000001f12137223 */ /* 0x0c1fe20000000013 */
[C---:B------:R-:W-:Y:S01]  /*0920*/  FFMA R21, R18.reuse, R34, R21 ;  /* 0x0000002212157223 */ /* 0x040fe20000000015 */
[C---:B------:R-:W-:Y:S01]  /*0930*/  FFMA R27, R18.reuse, R36, R27 ;  /* 0x00000024121b7223 */ /* 0x040fe2000000001b */
[C---:B-1----:R-:W-:Y:S01]  /*0940*/  FFMA R20, R17.reuse, R31, R20 ;  /* 0x0000001f11147223 */ /* 0x042fe20000000014 */
[C---:B------:R-:W-:Y:S01]  /*0950*/  FFMA R22, R17.reuse, R34, R22 ;  /* 0x0000002211167223 */ /* 0x040fe20000000016 */
[----:B------:R-:W0:Y:S01]  /*0960*/  LDS R31, [R14+-0xc] ;  /* 0xfffff4000e1f7984 */ /* 0x000e220000000800 */
[C---:B------:R-:W-:Y:S01]  /*0970*/  FFMA R28, R17.reuse, R36, R28 ;  /* 0x00000024111c7223 */ /* 0x040fe2000000001c */
[CC--:B--2---:R-:W-:Y:S01]  /*0980*/  FFMA R23, R18.reuse, R32.reuse, R23 ;  /* 0x0000002012177223 */ /* 0x0c4fe20000000017 */
[C---:B------:R-:W-:Y:S01]  /*0990*/  FFMA R24, R17.reuse, R32, R24 ;  /* 0x0000002011187223 */ /* 0x040fe20000000018 */
[----:B------:R-:W1:Y:S04]  /*09a0*/  LDS R34, [R14+-0x4] ;  /* 0xfffffc000e227984 */ /* 0x000e680000000800 */
[----:B------:R-:W2:Y:S04]  /*09b0*/  LDS R32, [R14] ;  /* 0x000000000e207984 */ /* 0x000ea80000000800 */
[----:B------:R-:W-:Y:S01]  /*09c0*/  LDS R36, [R14+0xbc] ;  /* 0x0000bc000e247984 */ /* 0x000fe20000000800 */
[-C--:B0-----:R-:W-:Y:S01]  /*09d0*/  FFMA R25, R18, R31.reuse, R25 ;  /* 0x0000001f12197223 */ /* 0x081fe20000000019 */
[----:B------:R-:W-:-:S02]  /*09e0*/  FFMA R26, R17, R31, R26 ;  /* 0x0000001f111a7223 */ /* 0x000fc4000000001a */
[----:B------:R-:W-:Y:S01]  /*09f0*/  LDS R31, [R14+0xac] ;  /* 0x0000ac000e1f7984 */ /* 0x000fe20000000800 */
[CC--:B-1----:R-:W-:Y:S01]  /*0a00*/  FFMA R29, R18.reuse, R34.reuse, R29 ;  /* 0x00000022121d7223 */ /* 0x0c2fe2000000001d */
[C---:B------:R-:W-:Y:S02]  /*0a10*/  FFMA R30, R17.reuse, R34, R30 ;  /* 0x00000022111e7223 */ /* 0x040fe4000000001e */
[----:B------:R-:W-:Y:S01]  /*0a20*/  LDS R34, [R14+0xb0] ;  /* 0x0000b0000e227984 */ /* 0x000fe20000000800 */
[-C--:B--2---:R-:W-:Y:S01]  /*0a30*/  FFMA R15, R18, R32.reuse, R15 ;  /* 0x00000020120f7223 */ /* 0x084fe2000000000f */
[----:B------:R-:W-:Y:S02]  /*0a40*/  FFMA R16, R17, R32, R16 ;  /* 0x0000002011107223 */ /* 0x000fe40000000010 */
[----:B------:R-:W0:Y:S04]  /*0a50*/  LDS R18, [R8+-0x3fc] ;  /* 0xfffc040008127984 */ /* 0x000e280000000800 */
[----:B------:R-:W1:Y:S04]  /*0a60*/  LDS R17, [R8+0x4] ;  /* 0x0000040008117984 */ /* 0x000e680000000800 */
[----:B------:R-:W2:Y:S01]  /*0a70*/  LDS R32, [R14+0xb4] ;  /* 0x0000b4000e207984 */ /* 0x000ea20000000800 */
[CC--:B0-----:R-:W-:Y:S01]  /*0a80*/  FFMA R19, R18.reuse, R31.reuse, R19 ;  /* 0x0000001f12137223 */ /* 0x0c1fe20000000013 */
[C---:B------:R-:W-:Y:S01]  /*0a90*/  FFMA R21, R18.reuse, R34, R21 ;  /* 0x0000002212157223 */ /* 0x040fe20000000015 */
[C---:B------:R-:W-:Y:S01]  /*0aa0*/  FFMA R27, R18.reuse, R36, R27 ;  /* 0x00000024121b7223 */ /* 0x040fe2000000001b */
[C---:B-1----:R-:W-:Y:S01]  /*0ab0*/  FFMA R20, R17.reuse, R31, R20 ;  /* 0x0000001f11147223 */ /* 0x042fe20000000014 */
[C---:B------:R-:W-:Y:S01]  /*0ac0*/  FFMA R22, R17.reuse, R34, R22 ;  /* 0x0000002211167223 */ /* 0x040fe20000000016 */
[----:B------:R-:W0:Y:S01]  /*0ad0*/  LDS R31, [R14+0xb8] ;  /* 0x0000b8000e1f7984 */ /* 0x000e220000000800 */
[C---:B------:R-:W-:Y:S01]  /*0ae0*/  FFMA R28, R17.reuse, R36, R28 ;  /* 0x00000024111c7223 */ /* 0x040fe2000000001c */
[CC--:B--2---:R-:W-:Y:S01]  /*0af0*/  FFMA R23, R18.reuse, R32.reuse, R23 ;  /* 0x0000002012177223 */ /* 0x0c4fe20000000017 */
[C---:B------:R-:W-:Y:S01]  /*0b00*/  FFMA R24, R17.reuse, R32, R24 ;  /* 0x0000002011187223 */ /* 0x040fe20000000018 */
[----:B------:R-:W1:Y:S04]  /*0b10*/  LDS R34, [R14+0xc0] ;  /* 0x0000c0000e227984 */ /* 0x000e680000000800 */
[----:B------:R-:W2:Y:S04]  /*0b20*/  LDS R32, [R14+0xc4] ;  /* 0x0000c4000e207984 */ /* 0x000ea80000000800 */
        /* <DEDUP_REMOVED lines=102> */
[----:B------:R1:W2:Y:S04]  /*1190*/  LDS R17, [R8+0x18] ;  /* 0x0000180008117984 */ /* 0x0002a80000000800 */
[----:B------:R-:W3:Y:S01]  /*11a0*/  LDS R32, [R14+0x488] ;  /* 0x000488000e207984 */ /* 0x000ee20000000800 */
[----:B-1----:R-:W-:Y:S01]  /*11b0*/  IADD3 R8, PT, PT, R8, 0x20, RZ ;  /* 0x0000002008087810 */ /* 0x002fe20007ffe0ff */
[CC--:B0-----:R-:W-:Y:S01]  /*11c0*/  FFMA R19, R18.reuse, R31.reuse, R19 ;  /* 0x0000001f12137223 */ /* 0x0c1fe20000000013 */
[C---:B------:R-:W-:Y:S01]  /*11d0*/  FFMA R21, R18.reuse, R34, R21 ;  /* 0x0000002212157223 */ /* 0x040fe20000000015 */
[C---:B------:R-:W-:Y:S01]  /*11e0*/  FFMA R27, R18.reuse, R36, R27 ;  /* 0x00000024121b7223 */ /* 0x040fe2000000001b */
[C---:B--2---:R-:W-:Y:S01]  /*11f0*/  FFMA R20, R17.reuse, R31, R20 ;  /* 0x0000001f11147223 */ /* 0x044fe20000000014 */
[C---:B------:R-:W-:Y:S01]  /*1200*/  FFMA R22, R17.reuse, R34, R22 ;  /* 0x0000002211167223 */ /* 0x040fe20000000016 */
[----:B------:R-:W0:Y:S01]  /*1210*/  LDS R31, [R14+0x48c] ;  /* 0x00048c000e1f7984 */ /* 0x000e220000000800 */
[C---:B------:R-:W-:Y:S01]  /*1220*/  FFMA R28, R17.reuse, R36, R28 ;  /* 0x00000024111c7223 */ /* 0x040fe2000000001c */
[-C--:B---3--:R-:W-:Y:S01]  /*1230*/  FFMA R23, R18, R32.reuse, R23 ;  /* 0x0000002012177223 */ /* 0x088fe20000000017 */
[C---:B------:R-:W-:Y:S01]  /*1240*/  FFMA R24, R17.reuse, R32, R24 ;  /* 0x0000002011187223 */ /* 0x040fe20000000018 */
[----:B------:R-:W1:Y:S04]  /*1250*/  LDS R34, [R14+0x494] ;  /* 0x000494000e227984 */ /* 0x000e680000000800 */
[----:B------:R2:W3:Y:S02]  /*1260*/  LDS R32, [R14+0x498] ;  /* 0x000498000e207984 */ /* 0x0004e40000000800 */
[----:B--2---:R-:W-:Y:S01]  /*1270*/  IADD3 R14, PT, PT, R14, 0x620, RZ ;  /* 0x000006200e0e7810 */ /* 0x004fe20007ffe0ff */
[CC--:B0-----:R-:W-:Y:S01]  /*1280*/  FFMA R25, R18.reuse, R31.reuse, R25 ;  /* 0x0000001f12197223 */ /* 0x0c1fe20000000019 */
[C---:B------:R-:W-:Y:S01]  /*1290*/  FFMA R26, R17.reuse, R31, R26 ;  /* 0x0000001f111a7223 */ /* 0x040fe2000000001a */
[CC--:B-1----:R-:W-:Y:S01]  /*12a0*/  FFMA R29, R18.reuse, R34.reuse, R29 ;  /* 0x00000022121d7223 */ /* 0x0c2fe2000000001d */
[C---:B------:R-:W-:Y:S01]  /*12b0*/  FFMA R30, R17.reuse, R34, R30 ;  /* 0x00000022111e7223 */ /* 0x040fe2000000001e */
[-C--:B---3--:R-:W-:Y:S01]  /*12c0*/  FFMA R15, R18, R32.reuse, R15 ;  /* 0x00000020120f7223 */ /* 0x088fe2000000000f */
[----:B------:R-:W-:Y:S01]  /*12d0*/  FFMA R16, R17, R32, R16 ;  /* 0x0000002011107223 */ /* 0x000fe20000000010 */
[----:B------:R-:W-:Y:S06]  /*12e0*/  BRA.U UP0, `(.L_x_17) ;  /* 0xfffffff5000c7547 */ /* 0x000fec000b83ffff */
[----:B------:R-:W-:-:S04]  /*12f0*/  IADD3 R7, PT, PT, R7, 0x1, RZ ;  /* 0x0000000107077810 */ /* 0x000fc80007ffe0ff */
[----:B------:R-:W-:-:S13]  /*1300*/  ISETP.NE.AND P5, PT, R7, 0x20, PT ;  /* 0x000000200700780c */ /* 0x000fda0003fa5270 */
[----:B------:R-:W-:Y:S05]  /*1310*/  @P5 BRA `(.L_x_18) ;  /* 0xfffffff0002c5947 */ /* 0x000fea000383ffff */
[----:B------:R-:W0:Y:S01]  /*1320*/  LDC.64 R4, c[0x0][0x398] ;  /* 0x0000e600ff047b82 */ /* 0x000e220000000a00 */
[----:B------:R-:W-:-:S04]  /*1330*/  IMAD R33, R2, 0x620, R11 ;  /* 0x0000062002217824 */ /* 0x000fc800078e020b */
[----:B0-----:R-:W-:-:S03]  /*1340*/  IMAD.WIDE.U32 R2, R33, 0x4, R4 ;  /* 0x0000000421027825 */ /* 0x001fc600078e0004 */
[----:B------:R-:W0:Y:S02]  /*1350*/  LDC.64 R4, c[0x0][0x380] ;  /* 0x0000e000ff047b82 */ /* 0x000e240000000a00 */
[----:B------:R-:W2:Y:S04]  /*1360*/  LDG.E.CONSTANT R14, desc[UR6][R2.64] ;  /* 0x00000006020e7981 */ /* 0x000ea8000c1e9900 */
[----:B------:R-:W3:Y:S04]  /*1370*/  LDG.E.CONSTANT R35, desc[UR6][R2.64+0xc40] ;  /* 0x000c400602237981 */ /* 0x000ee8000c1e9900 */
        /* <DEDUP_REMOVED lines=12> */
[----:B0-----:R-:W-:-:S04]  /*1440*/  IMAD.WIDE.U32 R4, R33, 0x4, R4 ;  /* 0x0000000421047825 */ /* 0x001fc800078e0004 */
[----:B--2---:R-:W-:Y:S01]  /*1450*/  FADD R19, R19, R14 ;  /* 0x0000000e13137221 */ /* 0x004fe20000000000 */
[----:B---3--:R-:W-:-:S04]  /*1460*/  FADD R35, R20, R35 ;  /* 0x0000002314237221 */ /* 0x008fc80000000000 */
[----:B------:R-:W-:Y:S01]  /*1470*/  STG.E desc[UR6][R4.64], R19 ;  /* 0x0000001304007986 */ /* 0x000fe2000c101906 */
[----:B----4-:R-:W-:-:S03]  /*1480*/  FADD R21, R21, R18 ;  /* 0x0000001215157221 */ /* 0x010fc60000000000 */
[----:B------:R-:W-:Y:S01]  /*1490*/  STG.E desc[UR6][R4.64+0xc40], R35 ;  /* 0x000c402304007986 */ /* 0x000fe2000c101906 */
[----:B-----5:R-:W-:-:S03]  /*14a0*/  FADD R17, R22, R17 ;  /* 0x0000001116117221 */ /* 0x020fc60000000000 */
[----:B------:R-:W-:Y:S01]  /*14b0*/  STG.E desc[UR6][R4.64+0x4], R21 ;  /* 0x0000041504007986 */ /* 0x000fe2000c101906 */
[----:B------:R-:W-:-:S03]  /*14c0*/  FADD R23, R23, R12 ;  /* 0x0000000c17177221 */ /* 0x000fc60000000000 */
        /* <DEDUP_REMOVED lines=18> */
[----:B------:R-:W-:Y:S04]  /*15f0*/  STG.E desc[UR6][R4.64+0x18], R15 ;  /* 0x0000180f04007986 */ /* 0x000fe8000c101906 */
[----:B------:R-:W-:Y:S01]  /*1600*/  STG.E desc[UR6][R4.64+0xc58], R31 ;  /* 0x000c581f04007986 */ /* 0x000fe2000c101906 */
[----:B------:R-:W-:Y:S05]  /*1610*/  EXIT ;  /* 0x000000000000794d */ /* 0x000fea0003800000 */
.L_x_19:
        /* <DEDUP_REMOVED lines=14> */
.L_x_210:


//--------------------- .text.tvmgen_default_fused_nn_global_avg_pool2d_kernel --------------------------
	.section	.text.tvmgen_default_fused_nn_global_avg_pool2d_kernel,"ax",@progbits
	.align	128
        .global         tvmgen_default_fused_nn_global_avg_pool2d_kernel
        .type           tvmgen_default_fused_nn_global_avg_pool2d_kernel,@function
        .size           tvmgen_default_fused_nn_global_avg_pool2d_kernel,(.L_x_211 - tvmgen_default_fused_nn_global_avg_pool2d_kernel)
        .other          tvmgen_default_fused_nn_global_avg_pool2d_kernel,@"STO_CUDA_ENTRY STV_DEFAULT"
tvmgen_default_fused_nn_global_avg_pool2d_kernel:
.text.tvmgen_default_fused_nn_global_avg_pool2d_kernel:
[----:B------:R-:W-:Y:S01]  /*0000*/  LDC R1, c[0x0][0x37c] ;  /* 0x0000df00ff017b82 */ /* 0x000fe20000000800 */
[----:B------:R-:W0:Y:S07]  /*0010*/  S2R R8, SR_TID.X ;  /* 0x0000000000087919 */ /* 0x000e2e0000002100 */
[----:B------:R-:W1:Y:S01]  /*0020*/  LDC.64 R2, c[0x0][0x388] ;  /* 0x0000e200ff027b82 */ /* 0x000e620000000a00 */
[----:B------:R-:W2:Y:S01]  /*0030*/  LDCU.64 UR4, c[0x0][0x358] ;  /* 0x00006b00ff0477ac */ /* 0x000ea20008000a00 */
[----:B------:R-:W3:Y:S01]  /*0040*/  S2R R10, SR_TID.Y ;  /* 0x00000000000a7919 */ /* 0x000ee20000002200 */
[----:B------:R-:W4:Y:S01]  /*0050*/  S2R R9, SR_CTAID.X ;  /* 0x0000000000097919 */ /* 0x000f220000002500 */
[----:B0-----:R-:W-:-:S02]  /*0060*/  ISETP.GT.U32.AND P0, PT, R8, 0x30, PT ;  /* 0x000000300800780c */ /* 0x001fc40003f04070 */
[----:B------:R-:W-:Y:S01]  /*0070*/  ISETP.GT.U32.AND P1, PT, R8, 0x10, PT ;  /* 0x000000100800780c */ /* 0x000fe20003f24070 */
[----:B---3--:R-:W-:-:S04]  /*0080*/  IMAD R0, R10, 0x31, R8 ;  /* 0x000000310a007824 */ /* 0x008fc800078e0208 */
[----:B----4-:R-:W-:-:S04]  /*0090*/  IMAD R5, R9, 0x620, R0 ;  /* 0x0000062009057824 */ /* 0x010fc800078e0200 */
[----:B-1----:R-:W-:-:S05]  /*00a0*/  IMAD.WIDE.U32 R2, R5, 0x4, R2 ;  /* 0x0000000405027825 */ /* 0x002fca00078e0002 */
[----:B--2---:R-:W2:Y:S04]  /*00b0*/  @!P0 LDG.E.CONSTANT R4, desc[UR4][R2.64] ;  /* 0x0000000402048981 */ /* 0x004ea8000c1e9900 */
[----:B------:R0:W3:Y:S01]  /*00c0*/  @!P1 LDG.E.CONSTANT R5, desc[UR4][R2.64+0x80] ;  /* 0x0000800402059981 */ /* 0x0000e2000c1e9900 */
[----:B------:R-:W-:Y:S01]  /*00d0*/  HFMA2 R0, -RZ, RZ, 0, 0 ;  /* 0x00000000ff007431 */ /* 0x000fe200000001ff */
[----:B0-----:R-:W-:Y:S01]  /*00e0*/  SHF.L.U32 R2, R10, 0x5, RZ ;  /* 0x000000050a027819 */ /* 0x001fe200000006ff */
[----:B--2---:R-:W-:Y:S01]  /*00f0*/  @!P0 FADD R0, RZ, R4 ;  /* 0x00000004ff008221 */ /* 0x004fe20000000000 */
[----:B------:R-:W-:-:S03]  /*0100*/  ISETP.NE.AND P0, PT, R8, RZ, PT ;  /* 0x000000ff0800720c */ /* 0x000fc60003f05270 */
[----:B---3--:R-:W-:-:S05]  /*0110*/  @!P1 FADD R0, R0, R5 ;  /* 0x0000000500009221 */ /* 0x008fca0000000000 */
[----:B------:R-:W0:Y:S02]  /*0120*/  SHFL.DOWN PT, R5, R0, 0x10, 0x1f ;  /* 0x0a001f0000057f89 */ /* 0x000e2400000e0000 */
[----:B0-----:R-:W-:-:S05]  /*0130*/  FADD R5, R5, R0 ;  /* 0x0000000005057221 */ /* 0x001fca0000000000 */
        /* <DEDUP_REMOVED lines=8> */
[----:B------:R0:W1:Y:S01]  /*01c0*/  SHFL.IDX PT, R11, R3, R2, 0x1f ;  /* 0x00001f02030b7589 */ /* 0x00006200000e0000 */
[----:B------:R-:W-:Y:S05]  /*01d0*/  @P0 EXIT ;  /* 0x000000000000094d */ /* 0x000fea0003800000 */
[----:B0-----:R-:W0:Y:S01]  /*01e0*/  LDC.64 R2, c[0x0][0x380] ;  /* 0x0000e000ff027b82 */ /* 0x001e220000000a00 */
[----:B------:R-:W-:-:S05]  /*01f0*/  LEA R5, R9, R10, 0x5 ;  /* 0x0000000a09057211 */ /* 0x000fca00078e28ff */
[----:B0-----:R-:W-:-:S05]  /*0200*/  IMAD.WIDE.U32 R2, R5, 0x4, R2 ;  /* 0x0000000405027825 */ /* 0x001fca00078e0002 */
[----:B-1----:R-:W-:Y:S01]  /*0210*/  STG.E desc[UR4][R2.64], R11 ;  /* 0x0000000b02007986 */ /* 0x002fe2000c101904 */
[----:B------:R-:W-:Y:S05]  /*0220*/  EXIT ;  /* 0x000000000000794d */ /* 0x000fea0003800000 */
.L_x_20:
        /* <DEDUP_REMOVED lines=13> */
.L_x_211:


//--------------------- .text.tvmgen_default_fused_nn_contrib_conv2d_winograd_without_weight_transform_add_nn_relu_kernel_1 --------------------------
	.section	.text.tvmgen_default_fused_nn_contrib_conv2d_winograd_without_weight_transform_add_nn_relu_kernel_1,"ax",@progbits
	.align	128
        .global         tvmgen_default_fused_nn_contrib_conv2d_winograd_without_weight_transform_add_nn_relu_kernel_1
        .type           tvmgen_default_fused_nn_contrib_conv2d_winograd_without_weight_transform_add_nn_relu_kernel_1,@function
        .size           tvmgen_default_fused_nn_contrib_conv2d_winograd_without_weight_transform_add_nn_relu_kernel_1,(.L_x_212 - tvmgen_default_fused_nn_contrib_conv2d_winograd_without_weight_transform_add_nn_relu_kernel_1)
        .other          tvmgen_default_fused_nn_contrib_conv2d_winograd_without_weight_transform_add_nn_relu_kernel_1,@"STO_CUDA_ENTRY STV_DEFAULT"
tvmgen_default_fused_nn_contrib_conv2d_winograd_without_weight_transform_add_nn_relu_kernel_1:
.text.tvmgen_default_fused_nn_contrib_conv2d_winograd_without_weight_transform_add_nn_relu_kernel_1:
[----:B------:R-:W-:Y:S01]  /*0000*/  LDC R1, c[0x0][0x37c] ;  /* 0x0000df00ff017b82 */ /* 0x000fe20000000800 */
[----:B------:R-:W0:Y:S07]  /*0010*/  S2R R6, SR_TID.Y ;  /* 0x0000000000067919 */ /* 0x000e2e0000002200 */
[----:B------:R-:W1:Y:S01]  /*0020*/  S2UR UR7, SR_CTAID.Z ;  /* 0x00000000000779c3 */ /* 0x000e620000002700 */
[----:B------:R-:W-:Y:S01]  /*0030*/  UMOV UR4, 0x400 ;  /* 0x0000040000047882 */ /* 0x000fe20000000000 */
[----:B------:R-:W-:Y:S01]  /*0040*/  HFMA2 R52, -RZ, RZ, 0, 0 ;  /* 0x00000000ff347431 */ /* 0x000fe200000001ff */
[----:B------:R-:W2:Y:S01]  /*0050*/  S2R R9, SR_TID.X ;  /* 0x0000000000097919 */ /* 0x000ea20000002100 */
[----:B------:R-:W-:Y:S01]  /*0060*/  UIADD3 UR5, UPT, UPT, UR4, 0x400, URZ ;  /* 0x0000040004057890 */ /* 0x000fe2000fffe0ff */
[----:B------:R-:W-:Y:S01]  /*0070*/  HFMA2 R32, -RZ, RZ, 0, 0 ;  /* 0x00000000ff207431 */ /* 0x000fe200000001ff */
[----:B------:R-:W-:-:S02]  /*0080*/  CS2R R50, SRZ ;  /* 0x0000000000327805 */ /* 0x000fc4000001ff00 */
[----:B------:R-:W-:Y:S01]  /*0090*/  CS2R R46, SRZ ;  /* 0x00000000002e7805 */ /* 0x000fe2000001ff00 */
[----:B------:R-:W3:Y:S01]  /*00a0*/  S2UR UR6, SR_CgaCtaId ;  /* 0x00000000000679c3 */ /* 0x000ee20000008800 */
[----:B------:R-:W-:Y:S02]  /*00b0*/  CS2R R40, SRZ ;  /* 0x0000000000287805 */ /* 0x000fe4000001ff00 */
[----:B------:R-:W-:Y:S02]  /*00c0*/  CS2R R28, SRZ ;  /* 0x00000000001c7805 */ /* 0x000fe4000001ff00 */
[----:B------:R-:W-:Y:S02]  /*00d0*/  CS2R R20, SRZ ;  /* 0x0000000000147805 */ /* 0x000fe4000001ff00 */
[----:B------:R-:W-:Y:S02]  /*00e0*/  CS2R R48, SRZ ;  /* 0x0000000000307805 */ /* 0x000fe4000001ff00 */
[----:B------:R-:W-:-:S02]  /*00f0*/  MOV R34, RZ ;  /* 0x000000ff00227202 */ /* 0x000fc40000000f00 */
[----:B------:R-:W-:Y:S02]  /*0100*/  CS2R R44, SRZ ;  /* 0x00000000002c7805 */ /* 0x000fe4000001ff00 */
[----:B------:R-:W-:Y:S01]  /*0110*/  CS2R R36, SRZ ;  /* 0x0000000000247805 */ /* 0x000fe2000001ff00 */
[----:B------:R-:W4:Y:S01]  /*0120*/  S2UR UR9, SR_CTAID.Y ;  /* 0x00000000000979c3 */ /* 0x000f220000002600 */
[----:B------:R-:W-:Y:S02]  /*0130*/  CS2R R26, SRZ ;  /* 0x00000000001a7805 */ /* 0x000fe4000001ff00 */
[----:B------:R-:W-:Y:S02]  /*0140*/  CS2R R10, SRZ ;  /* 0x00000000000a7805 */ /* 0x000fe4000001ff00 */
[----:B------:R-:W-:Y:S02]  /*0150*/  CS2R R42, SRZ ;  /* 0x00000000002a7805 */ /* 0x000fe4000001ff00 */
[----:B------:R-:W-:-:S02]  /*0160*/  CS2R R30, SRZ ;  /* 0x00000000001e7805 */ /* 0x000fc4000001ff00 */
[----:B------:R-:W-:Y:S02]  /*0170*/  CS2R R24, SRZ ;  /* 0x0000000000187805 */ /* 0x000fe4000001ff00 */
[----:B------:R-:W-:Y:S02]  /*0180*/  CS2R R22, SRZ ;  /* 0x0000000000167805 */ /* 0x000fe4000001ff00 */
[----:B------:R-:W-:Y:S01]  /*0190*/  MOV R39, RZ ;  /* 0x000000ff00277202 */ /* 0x000fe20000000f00 */
[----:B-1----:R-:W-:Y:S01]  /*01a0*/  UIMAD UR8, UR7, 0x3100, URZ ;  /* 0x00003100070878a4 */ /* 0x002fe2000f8e02ff */
[----:B------:R-:W1:Y:S01]  /*01b0*/  LDCU.64 UR10, c[0x0][0x358] ;  /* 0x00006b00ff0a77ac */ /* 0x000e620008000a00 */
[C---:B0-----:R-:W-:Y:S01]  /*01c0*/  IMAD R0, R6.reuse, 0x31, RZ ;  /* 0x0000003106007824 */ /* 0x041fe200078e02ff */
[C---:B------:R-:W-:Y:S01]  /*01d0*/  ISETP.GE.U32.AND P0, PT, R6.reuse, 0x3, PT ;  /* 0x000000030600780c */ /* 0x040fe20003f06070 */
[----:B---3--:R-:W-:Y:S01]  /*01e0*/  ULEA UR4, UR6, UR4, 0x18 ;  /* 0x0000000406047291 */ /* 0x008fe2000f8ec0ff */
[----:B------:R-:W-:Y:S01]  /*01f0*/  ISETP.NE.AND P1, PT, R6, RZ, PT ;  /* 0x000000ff0600720c */ /* 0x000fe20003f25270 */
[----:B------:R-:W-:Y:S01]  /*0200*/  ULEA UR5, UR6, UR5, 0x18 ;  /* 0x0000000506057291 */ /* 0x000fe2000f8ec0ff */
[----:B--2---:R-:W-:-:S04]  /*0210*/  SHF.R.U32.HI R3, RZ, 0x1, R9 ;  /* 0x00000001ff037819 */ /* 0x004fc80000011609 */
[CC--:B------:R-:W-:Y:S01]  /*0220*/  LOP3.LUT R2, R0.reuse, R3.reuse, RZ, 0xc0, !PT ;  /* 0x0000000300027212 */ /* 0x0c0fe200078ec0ff */
[----:B----4-:R-:W-:Y:S01]  /*0230*/  ULEA UR7, UR7, UR9, 0x7 ;  /* 0x0000000907077291 */ /* 0x010fe2000f8e38ff */
[C---:B------:R-:W-:Y:S02]  /*0240*/  LOP3.LUT R5, R0.reuse, 0xffff, R3, 0x48, !PT ;  /* 0x0000ffff00057812 */ /* 0x040fe400078e4803 */
[----:B------:R-:W-:Y:S02]  /*0250*/  IADD3 R0, PT, PT, R0, R3, RZ ;  /* 0x0000000300007210 */ /* 0x000fe40007ffe0ff */
[----:B------:R-:W-:Y:S02]  /*0260*/  LEA.HI R2, R5, R2, RZ, 0x1f ;  /* 0x0000000205027211 */ /* 0x000fe400078ff8ff */
[----:B------:R-:W-:Y:S02]  /*0270*/  IADD3 R3, PT, PT, R9, 0x4, RZ ;  /* 0x0000000409037810 */ /* 0x000fe40007ffe0ff */
[----:B------:R-:W-:-:S02]  /*0280*/  SHF.L.U32 R2, R2, 0x3, RZ ;  /* 0x0000000302027819 */ /* 0x000fc400000006ff */
[----:B------:R-:W-:Y:S02]  /*0290*/  ISETP.LT.U32.AND P0, PT, R0, 0x80, !P0 ;  /* 0x000000800000780c */ /* 0x000fe40004701070 */
[----:B------:R-:W-:Y:S02]  /*02a0*/  LOP3.LUT R4, R2, 0x7fff8, RZ, 0xe2, !PT ;  /* 0x0007fff802047812 */ /* 0x000fe400078ee2ff */
[----:B------:R-:W-:Y:S02]  /*02b0*/  ISETP.LT.U32.AND P1, PT, R0, 0x1e, !P1 ;  /* 0x0000001e0000780c */ /* 0x000fe40004f21070 */
[----:B------:R-:W-:Y:S02]  /*02c0*/  IADD3 R2, PT, PT, R4, 0x188, RZ ;  /* 0x0000018804027810 */ /* 0x000fe40007ffe0ff */
[----:B------:R-:W-:Y:S02]  /*02d0*/  LOP3.LUT R5, R9, UR8, RZ, 0xfc, !PT ;  /* 0x0000000809057c12 */ /* 0x000fe4000f8efcff */
[----:B------:R-:W-:-:S04]  /*02e0*/  LOP3.LUT R2, R2, 0x1c0, RZ, 0xc0, !PT ;  /* 0x000001c002027812 */ /* 0x000fc800078ec0ff */
[----:B------:R-:W-:Y:S02]  /*02f0*/  LOP3.LUT R0, R2, 0x1f, R3, 0xf8, !PT ;  /* 0x0000001f02007812 */ /* 0x000fe400078ef803 */
[----:B------:R-:W-:Y:S02]  /*0300*/  LEA R2, R6, R9, 0x1 ;  /* 0x0000000906027211 */ /* 0x000fe400078e08ff */
[----:B------:R-:W-:Y:S02]  /*0310*/  LOP3.LUT R3, R4, 0x1c0, RZ, 0xc0, !PT ;  /* 0x000001c004037812 */ /* 0x000fe400078ec0ff */
[C---:B------:R-:W-:Y:S02]  /*0320*/  LEA R4, R6.reuse, UR4, 0x5 ;  /* 0x0000000406047c11 */ /* 0x040fe4000f8e28ff */
[--C-:B------:R-:W-:Y:S01]  /*0330*/  LOP3.LUT R3, R3, 0x1f, R2.reuse, 0xf8, !PT ;  /* 0x0000001f03037812 */ /* 0x100fe200078ef802 */
[----:B------:R-:W-:Y:S01]  /*0340*/  IMAD R2, R6, 0x60, R2 ;  /* 0x0000006006027824 */ /* 0x000fe200078e0202 */
[----:B------:R-:W-:-:S04]  /*0350*/  LEA R9, R9, UR5, 0x2 ;  /* 0x0000000509097c11 */ /* 0x000fc8000f8e10ff */
[C---:B------:R-:W-:Y:S02]  /*0360*/  IADD3 R6, PT, PT, R2.reuse, UR8, RZ ;  /* 0x0000000802067c10 */ /* 0x040fe4000fffe0ff */
[C---:B------:R-:W-:Y:S02]  /*0370*/  LEA R8, R2.reuse, UR5, 0x2 ;  /* 0x0000000502087c11 */ /* 0x040fe4000f8e10ff */
[----:B------:R-:W-:Y:S01]  /*0380*/  LEA R7, R2, UR4, 0x2 ;  /* 0x0000000402077c11 */ /* 0x000fe2000f8e10ff */
[----:B-1----:R-:W-:-:S06]  /*0390*/  UMOV UR4, URZ ;  /* 0x000000ff00047c82 */ /* 0x002fcc0008000000 */
.L_x_22:
[----:B------:R-:W0:Y:S01]  /*03a0*/  @P0 LDC.64 R12, c[0x0][0x390] ;  /* 0x0000e400ff0c0b82 */ /* 0x000e220000000a00 */
[----:B------:R-:W-:-:S04]  /*03b0*/  ULEA UR5, UR4, UR7, 0x4 ;  /* 0x0000000704057291 */ /* 0x000fc8000f8e20ff */
[----:B------:R-:W-:-:S06]  /*03c0*/  USHF.L.U32 UR5, UR5, 0x5, URZ ;  /* 0x0000000505057899 */ /* 0x000fcc00080006ff */
[----:B------:R-:W-:-:S05]  /*03d0*/  @P0 IADD3 R15, PT, PT, R3, UR5, RZ ;  /* 0x00000005030f0c10 */ /* 0x000fca000fffe0ff */
[----:B0-----:R-:W-:Y:S02]  /*03e0*/  @P0 IMAD.WIDE.U32 R12, R15, 0x4, R12 ;  /* 0x000000040f0c0825 */ /* 0x001fe400078e000c */
[----:B------:R-:W0:Y:S03]  /*03f0*/  LDC.64 R14, c[0x0][0x388] ;  /* 0x0000e200ff0e7b82 */ /* 0x000e260000000a00 */
[----:B------:R1:W2:Y:S01]  /*0400*/  @P0 LDG.E.CONSTANT R2, desc[UR10][R12.64] ;  /* 0x0000000a0c020981 */ /* 0x0002a2000c1e9900 */
[----:B------:R-:W-:Y:S02]  /*0410*/  MOV R19, UR4 ;  /* 0x0000000400137c02 */ /* 0x000fe40008000f00 */
[----:B------:R-:W-:Y:S02]  /*0420*/  @P1 IADD3 R17, PT, PT, R0, UR5, RZ ;  /* 0x0000000500111c10 */ /* 0x000fe4000fffe0ff */
[----:B------:R-:W-:Y:S01]  /*0430*/  BAR.SYNC.DEFER_BLOCKING 0x0 ;  /* 0x0000000000007b1d */ /* 0x000fe20000010000 */
[----:B------:R-:W-:-:S07]  /*0440*/  IMAD R19, R19, 0x620, R6 ;  /* 0x0000062013137824 */ /* 0x000fce00078e0206 */
[----:B-1----:R-:W1:Y:S01]  /*0450*/  @P1 LDC.64 R12, c[0x0][0x390] ;  /* 0x0000e400ff0c1b82 */ /* 0x002e620000000a00 */
[----:B0-----:R-:W-:-:S05]  /*0460*/  IMAD.WIDE.U32 R14, R19, 0x4, R14 ;  /* 0x00000004130e7825 */ /* 0x001fca00078e000e */
[----:B------:R-:W3:Y:S04]  /*0470*/  LDG.E.CONSTANT R19, desc[UR10][R14.64+0x310] ;  /* 0x0003100a0e137981 */ /* 0x000ee8000c1e9900 */
[----:B------:R-:W4:Y:S01]  /*0480*/  LDG.E.CONSTANT R33, desc[UR10][R14.64+0x620] ;  /* 0x0006200a0e217981 */ /* 0x000f22000c1e9900 */
[----:B-1----:R-:W-:-:S03]  /*0490*/  @P1 IMAD.WIDE.U32 R12, R17, 0x4, R12 ;  /* 0x00000004110c1825 */ /* 0x002fc600078e000c */
[----:B------:R-:W5:Y:S04]  /*04a0*/  LDG.E.CONSTANT R35, desc[UR10][R14.64+0x930] ;  /* 0x0009300a0e237981 */ /* 0x000f68000c1e9900 */
[----:B------:R-:W3:Y:S04]  /*04b0*/  @P1 LDG.E.CONSTANT R16, desc[UR10][R12.64] ;  /* 0x0000000a0c101981 */ /* 0x000ee8000c1e9900 */
[----:B------:R-:W4:Y:S04]  /*04c0*/  LDG.E.CONSTANT R17, desc[UR10][R14.64] ;  /* 0x0000000a0e117981 */ /* 0x000f28000c1e9900 */
[----:B------:R-:W5:Y:S04]  /*04d0*/  LDG.E.CONSTANT R53, desc[UR10][R14.64+0xc40] ;  /* 0x000c400a0e357981 */ /* 0x000f68000c1e9900 */
[----:B------:R-:W5:Y:S04]  /*04e0*/  LDG.E.CONSTANT R18, desc[UR10][R14.64+0xf50] ;  /* 0x000f500a0e127981 */ /* 0x000f68000c1e9900 */
[----:B------:R-:W5:Y:S04]  /*04f0*/  LDG.E.CONSTANT R38, desc[UR10][R14.64+0x1260] ;  /* 0x0012600a0e267981 */ /* 0x000f68000c1e9900 */
[----:B------:R-:W5:Y:S01]  /*0500*/  LDG.E.CONSTANT R13, desc[UR10][R14.64+0x1570] ;  /* 0x0015700a0e0d7981 */ /* 0x000f62000c1e9900 */
[----:B------:R-:W-:-:S03]  /*0510*/  UMOV UR5, 0x40 ;  /* 0x0000004000057882 */ /* 0x000fc60000000000 */
[----:B--2---:R0:W-:Y:S02]  /*0520*/  @P0 STS [R7], R2 ;  /* 0x0000000207000388 */ /* 0x0041e40000000800 */
[----:B0-----:R-:W-:Y:S02]  /*0530*/  MOV R2, R9 ;  /* 0x0000000900027202 */ /* 0x001fe40000000f00 */
[----:B---3--:R0:W-:Y:S04]  /*0540*/  @P1 STS [R7+0x310], R16 ;  /* 0x0003101007001388 */ /* 0x0081e80000000800 */
[----:B----4-:R0:W-:Y:S04]  /*0550*/  STS [R8], R17 ;  /* 0x0000001108007388 */ /* 0x0101e80000000800 */
[----:B------:R0:W-:Y:S04]  /*0560*/  STS [R8+0x310], R19 ;  /* 0x0003101308007388 */ /* 0x0001e80000000800 */
[----:B------:R0:W-:Y:S04]  /*0570*/  STS [R8+0x620], R33 ;  /* 0x0006202108007388 */ /* 0x0001e80000000800 */
[----:B-----5:R0:W-:Y:S04]  /*0580*/  STS [R8+0x930], R35 ;  /* 0x0009302308007388 */ /* 0x0201e80000000800 */
[----:B------:R0:W-:Y:S04]  /*0590*/  STS [R8+0xc40], R53 ;  /* 0x000c403508007388 */ /* 0x0001e80000000800 */
[----:B------:R0:W-:Y:S04]  /*05a0*/  STS [R8+0xf50], R18 ;  /* 0x000f501208007388 */ /* 0x0001e80000000800 */
[----:B------:R0:W-:Y:S04]  /*05b0*/  STS [R8+0x1260], R38 ;  /* 0x0012602608007388 */ /* 0x0001e80000000800 */
[----:B------:R0:W-:Y:S01]  /*05c0*/  STS [R8+0x1570], R13 ;  /* 0x0015700d08007388 */ /* 0x0001e20000000800 */
[----:B------:R-:W-:Y:S06]  /*05d0*/  BAR.SYNC.DEFER_BLOCKING 0x0 ;  /* 0x0000000000007b1d */ /* 0x000fec0000010000 */
.L_x_21:
[----:B0-----:R-:W-:Y:S04]  /*05e0*/  LDS R53, [R2] ;  /* 0x0000000002357984 */ /* 0x001fe80000000800 */
[----:B------:R-:W0:Y:S04]  /*05f0*/  LDS.128 R16, [R4+UR5+-0x40] ;  /* 0xffffc00504107984 */ /* 0x000e280008000c00 */
[----:B------:R-:W1:Y:S04]  /*0600*/  LDS R38, [R2+0x188] ;  /* 0x0001880002267984 */ /* 0x000e680000000800 */
[----:B------:R-:W2:Y:S04]  /*0610*/  LDS.128 R12, [R4+UR5] ;  /* 0x00000005040c7984 */ /* 0x000ea80008000c00 */
[----:B------:R-:W-:Y:S04]  /*0620*/  LDS R35, [R2+0x310] ;  /* 0x0003100002237984 */ /* 0x000fe80000000800 */
[----:B------:R-:W-:Y:S01]  /*0630*/  LDS R33, [R2+0x498] ;  /* 0x0004980002217984 */ /* 0x000fe20000000800 */
[C---:B0-----:R-:W-:Y:S01]  /*0640*/  FFMA R39, R53.reuse, R16, R39 ;  /* 0x0000001035277223 */ /* 0x041fe20000000027 */
[C---:B------:R-:W-:Y:S01]  /*0650*/  FFMA R23, R53.reuse, R17, R23 ;  /* 0x0000001135177223 */ /* 0x040fe20000000017 */
[C---:B------:R-:W-:Y:S01]  /*0660*/  FFMA R24, R53.reuse, R18, R24 ;  /* 0x0000001235187223 */ /* 0x040fe20000000018 */
[C---:B------:R-:W-:Y:S01]  /*0670*/  FFMA R30, R53.reuse, R19, R30 ;  /* 0x00000013351e7223 */ /* 0x040fe2000000001e */
[C---:B-1----:R-:W-:Y:S01]  /*0680*/  FFMA R44, R38.reuse, R16, R44 ;  /* 0x00000010262c7223 */ /* 0x042fe2000000002c */
[C---:B------:R-:W-:Y:S01]  /*0690*/  FFMA R26, R38.reuse, R17, R26 ;  /* 0x00000011261a7223 */ /* 0x040fe2000000001a */
[C---:B------:R-:W-:Y:S01]  /*06a0*/  FFMA R32, R38.reuse, R18, R32 ;  /* 0x0000001226207223 */ /* 0x040fe20000000020 */
[C---:B------:R-:W-:Y:S01]  /*06b0*/  FFMA R42, R38.reuse, R19, R42 ;  /* 0x00000013262a7223 */ /* 0x040fe2000000002a */
[CC--:B--2---:R-:W-:Y:S01]  /*06c0*/  FFMA R43, R53.reuse, R12.reuse, R43 ;  /* 0x0000000c352b7223 */ /* 0x0c4fe2000000002b */
[C---:B------:R-:W-:Y:S01]  /*06d0*/  FFMA R48, R38.reuse, R12, R48 ;  /* 0x0000000c26307223 */ /* 0x040fe20000000030 */
[CC--:B------:R-:W-:Y:S01]  /*06e0*/  FFMA R10, R53.reuse, R13.reuse, R10 ;  /* 0x0000000d350a7223 */ /* 0x0c0fe2000000000a */
[C---:B------:R-:W-:Y:S01]  /*06f0*/  FFMA R20, R38.reuse, R13, R20 ;  /* 0x0000000d26147223 */ /* 0x040fe20000000014 */
[CC--:B------:R-:W-:Y:S01]  /*0700*/  FFMA R11, R53.reuse, R14.reuse, R11 ;  /* 0x0000000e350b7223 */ /* 0x0c0fe2000000000b */
[C---:B------:R-:W-:Y:S01]  /*0710*/  FFMA R28, R38.reuse, R14, R28 ;  /* 0x0000000e261c7223 */ /* 0x040fe2000000001c */
[CC--:B------:R-:W-:Y:S01]  /*0720*/  FFMA R27, R53.reuse, R15.reuse, R27 ;  /* 0x0000000f351b7223 */ /* 0x0c0fe2000000001b */
[C---:B------:R-:W-:Y:S01]  /*0730*/  FFMA R41, R38.reuse, R15, R41 ;  /* 0x0000000f26297223 */ /* 0x040fe20000000029 */
[----:B------:R-:W0:Y:S04]  /*0740*/  LDS.128 R16, [R4+UR5+-0x30] ;  /* 0xffffd00504107984 */ /* 0x000e280008000c00 */
[----:B------:R-:W1:Y:S01]  /*0750*/  LDS.128 R12, [R4+UR5+0x10] ;  /* 0x00001005040c7984 */ /* 0x000e620008000c00 */
[C---:B0-----:R-:W-:Y:S01]  /*0760*/  FFMA R47, R38.reuse, R16, R47 ;  /* 0x00000010262f7223 */ /* 0x041fe2000000002f */
[C---:B------:R-:W-:Y:S01]  /*0770*/  FFMA R25, R38.reuse, R17, R25 ;  /* 0x0000001126197223 */ /* 0x040fe20000000019 */
[C---:B------:R-:W-:Y:S01]  /*0780*/  FFMA R31, R38.reuse, R18, R31 ;  /* 0x00000012261f7223 */ /* 0x040fe2000000001f */
[C---:B------:R-:W-:Y:S01]  /*0790*/  FFMA R36, R38.reuse, R19, R36 ;  /* 0x0000001326247223 */ /* 0x040fe20000000024 */
[C---:B-1----:R-:W-:Y:S01]  /*07a0*/  FFMA R46, R38.reuse, R12, R46 ;  /* 0x0000000c262e7223 */ /* 0x042fe2000000002e */
[CC--:B------:R-:W-:Y:S01]  /*07b0*/  FFMA R50, R38.reuse, R13.reuse, R50 ;  /* 0x0000000d26327223 */ /* 0x0c0fe20000000032 */
[C---:B------:R-:W-:Y:S01]  /*07c0*/  FFMA R51, R38.reuse, R14, R51 ;  /* 0x0000000e26337223 */ /* 0x040fe20000000033 */
[C---:B------:R-:W-:Y:S01]  /*07d0*/  FFMA R37, R53.reuse, R12, R37 ;  /* 0x0000000c35257223 */ /* 0x040fe20000000025 */
[C---:B------:R-:W-:Y:S01]  /*07e0*/  FFMA R45, R53.reuse, R13, R45 ;  /* 0x0000000d352d7223 */ /* 0x040fe2000000002d */
[C---:B------:R-:W-:Y:S01]  /*07f0*/  FFMA R49, R53.reuse, R14, R49 ;  /* 0x0000000e35317223 */ /* 0x040fe20000000031 */
[CC--:B------:R-:W-:Y:S01]  /*0800*/  FFMA R34, R53.reuse, R15.reuse, R34 ;  /* 0x0000000f35227223 */ /* 0x0c0fe20000000022 */
[----:B------:R-:W-:Y:S01]  /*0810*/  FFMA R38, R38, R15, R52 ;  /* 0x0000000f26267223 */ /* 0x000fe20000000034 */
[C---:B------:R-:W-:Y:S01]  /*0820*/  FFMA R40, R53.reuse, R16, R40 ;  /* 0x0000001035287223 */ /* 0x040fe20000000028 */
[C---:B------:R-:W-:Y:S01]  /*0830*/  FFMA R21, R53.reuse, R17, R21 ;  /* 0x0000001135157223 */ /* 0x040fe20000000015 */
[C---:B------:R-:W-:Y:S01]  /*0840*/  FFMA R22, R53.reuse, R18, R22 ;  /* 0x0000001235167223 */ /* 0x040fe20000000016 */
[----:B------:R-:W-:Y:S01]  /*0850*/  FFMA R29, R53, R19, R29 ;  /* 0x00000013351d7223 */ /* 0x000fe2000000001d */
[----:B------:R-:W0:Y:S04]  /*0860*/  LDS.128 R12, [R4+UR5+0x80] ;  /* 0x00008005040c7984 */ /* 0x000e280008000c00 */
[----:B------:R-:W1:Y:S01]  /*0870*/  LDS.128 R16, [R4+UR5+0x40] ;  /* 0x0000400504107984 */ /* 0x000e620008000c00 */
[-C--:B0-----:R-:W-:Y:S01]  /*0880*/  FFMA R43, R35, R12.reuse, R43 ;  /* 0x0000000c232b7223 */ /* 0x081fe2000000002b */
[----:B------:R-:W-:Y:S01]  /*0890*/  FFMA R48, R33, R12, R48 ;  /* 0x0000000c21307223 */ /* 0x000fe20000000030 */
[-C--:B------:R-:W-:Y:S01]  /*08a0*/  FFMA R10, R35, R13.reuse, R10 ;  /* 0x0000000d230a7223 */ /* 0x080fe2000000000a */
[----:B------:R-:W-:Y:S01]  /*08b0*/  FFMA R20, R33, R13, R20 ;  /* 0x0000000d21147223 */ /* 0x000fe20000000014 */
[-C--:B------:R-:W-:Y:S01]  /*08c0*/  FFMA R11, R35, R14.reuse, R11 ;  /* 0x0000000e230b7223 */ /* 0x080fe2000000000b */
[----:B------:R-:W-:Y:S01]  /*08d0*/  FFMA R28, R33, R14, R28 ;  /* 0x0000000e211c7223 */ /* 0x000fe2000000001c */
[-C--:B------:R-:W-:Y:S01]  /*08e0*/  FFMA R27, R35, R15.reuse, R27 ;  /* 0x0000000f231b7223 */ /* 0x080fe2000000001b */
[----:B------:R-:W-:Y:S01]  /*08f0*/  FFMA R41, R33, R15, R41 ;  /* 0x0000000f21297223 */ /* 0x000fe20000000029 */
[-C--:B-1----:R-:W-:Y:S01]  /*0900*/  FFMA R39, R35, R16.reuse, R39 ;  /* 0x0000001023277223 */ /* 0x082fe20000000027 */
[----:B------:R-:W-:Y:S01]  /*0910*/  FFMA R44, R33, R16, R44 ;  /* 0x00000010212c7223 */ /* 0x000fe2000000002c */
[-C--:B------:R-:W-:Y:S01]  /*0920*/  FFMA R23, R35, R17.reuse, R23 ;  /* 0x0000001123177223 */ /* 0x080fe20000000017 */
[----:B------:R-:W-:Y:S01]  /*0930*/  FFMA R26, R33, R17, R26 ;  /* 0x00000011211a7223 */ /* 0x000fe2000000001a */
[-C--:B------:R-:W-:Y:S01]  /*0940*/  FFMA R24, R35, R18.reuse, R24 ;  /* 0x0000001223187223 */ /* 0x080fe20000000018 */
[----:B------:R-:W-:Y:S01]  /*0950*/  FFMA R32, R33, R18, R32 ;  /* 0x0000001221207223 */ /* 0x000fe20000000020 */
[-C--:B------:R-:W-:Y:S01]  /*0960*/  FFMA R30, R35, R19.reuse, R30 ;  /* 0x00000013231e7223 */ /* 0x080fe2000000001e */
        /* <DEDUP_REMOVED lines=19> */
[----:B------:R-:W-:Y:S04]  /*0aa0*/  LDS R49, [R2+0x620] ;  /* 0x0006200002317984 */ /* 0x000fe80000000800 */
[----:B------:R-:W-:Y:S04]  /*0ab0*/  LDS R50, [R2+0x7a8] ;  /* 0x0007a80002327984 */ /* 0x000fe80000000800 */
[----:B------:R-:W0:Y:S04]  /*0ac0*/  LDS.128 R12, [R4+UR5+0x100] ;  /* 0x00010005040c7984 */ /* 0x000e280008000c00 */
[----:B------:R-:W1:Y:S04]  /*0ad0*/  LDS.128 R16, [R4+UR5+0xc0] ;  /* 0x0000c00504107984 */ /* 0x000e680008000c00 */
[----:B------:R-:W-:Y:S04]  /*0ae0*/  LDS R35, [R2+0x930] ;  /* 0x0009300002237984 */ /* 0x000fe80000000800 */
[----:B------:R2:W-:Y:S02]  /*0af0*/  LDS R33, [R2+0xab8] ;  /* 0x000ab80002217984 */ /* 0x0005e40000000800 */
[----:B--2---:R-:W-:Y:S01]  /*0b00*/  IADD3 R2, PT, PT, R2, 0xc40, RZ ;  /* 0x00000c4002027810 */ /* 0x004fe20007ffe0ff */
[CC--:B0-----:R-:W-:Y:S01]  /*0b10*/  FFMA R43, R49.reuse, R12.reuse, R43 ;  /* 0x0000000c312b7223 */ /* 0x0c1fe2000000002b */
[C---:B------:R-:W-:Y:S01]  /*0b20*/  FFMA R48, R50.reuse, R12, R48 ;  /* 0x0000000c32307223 */ /* 0x040fe20000000030 */
[CC--:B------:R-:W-:Y:S01]  /*0b30*/  FFMA R10, R49.reuse, R13.reuse, R10 ;  /* 0x0000000d310a7223 */ /* 0x0c0fe2000000000a */
[C---:B------:R-:W-:Y:S01]  /*0b40*/  FFMA R20, R50.reuse, R13, R20 ;  /* 0x0000000d32147223 */ /* 0x040fe20000000014 */
[CC--:B------:R-:W-:Y:S01]  /*0b50*/  FFMA R11, R49.reuse, R14.reuse, R11 ;  /* 0x0000000e310b7223 */ /* 0x0c0fe2000000000b */
[C---:B------:R-:W-:Y:S01]  /*0b60*/  FFMA R28, R50.reuse, R14, R28 ;  /* 0x0000000e321c7223 */ /* 0x040fe2000000001c */
[CC--:B------:R-:W-:Y:S01]  /*0b70*/  FFMA R27, R49.reuse, R15.reuse, R27 ;  /* 0x0000000f311b7223 */ /* 0x0c0fe2000000001b */
[C---:B------:R-:W-:Y:S01]  /*0b80*/  FFMA R41, R50.reuse, R15, R41 ;  /* 0x0000000f32297223 */ /* 0x040fe20000000029 */
[CC--:B-1----:R-:W-:Y:S01]  /*0b90*/  FFMA R39, R49.reuse, R16.reuse, R39 ;  /* 0x0000001031277223 */ /* 0x0c2fe20000000027 */
[C---:B------:R-:W-:Y:S01]  /*0ba0*/  FFMA R44, R50.reuse, R16, R44 ;  /* 0x00000010322c7223 */ /* 0x040fe2000000002c */
[CC--:B------:R-:W-:Y:S01]  /*0bb0*/  FFMA R23, R49.reuse, R17.reuse, R23 ;  /* 0x0000001131177223 */ /* 0x0c0fe20000000017 */
[C---:B------:R-:W-:Y:S01]  /*0bc0*/  FFMA R26, R50.reuse, R17, R26 ;  /* 0x00000011321a7223 */ /* 0x040fe2000000001a */
[CC--:B------:R-:W-:Y:S01]  /*0bd0*/  FFMA R24, R49.reuse, R18.reuse, R24 ;  /* 0x0000001231187223 */ /* 0x0c0fe20000000018 */
[C---:B------:R-:W-:Y:S01]  /*0be0*/  FFMA R32, R50.reuse, R18, R32 ;  /* 0x0000001232207223 */ /* 0x040fe20000000020 */
[CC--:B------:R-:W-:Y:S01]  /*0bf0*/  FFMA R30, R49.reuse, R19.reuse, R30 ;  /* 0x00000013311e7223 */ /* 0x0c0fe2000000001e */
[C---:B------:R-:W-:Y:S01]  /*0c00*/  FFMA R42, R50.reuse, R19, R42 ;  /* 0x00000013322a7223 */ /* 0x040fe2000000002a */
[----:B------:R-:W0:Y:S04]  /*0c10*/  LDS.128 R12, [R4+UR5+0x110] ;  /* 0x00011005040c7984 */ /* 0x000e280008000c00 */
[----:B------:R-:W1:Y:S01]  /*0c20*/  LDS.128 R16, [R4+UR5+0xd0] ;  /* 0x0000d00504107984 */ /* 0x000e620008000c00 */
        /* <DEDUP_REMOVED lines=36> */
[----:B------:R-:W-:-:S04]  /*0e70*/  UIADD3 UR5, UPT, UPT, UR5, 0x200, URZ ;  /* 0x0000020005057890 */ /* 0x000fc8000fffe0ff */
[----:B------:R-:W-:Y:S01]  /*0e80*/  UISETP.NE.AND UP0, UPT, UR5, 0x440, UPT ;  /* 0x000004400500788c */ /* 0x000fe2000bf05270 */
[-C--:B0-----:R-:W-:Y:S01]  /*0e90*/  FFMA R50, R33, R13.reuse, R52 ;  /* 0x0000000d21327223 */ /* 0x081fe20000000034 */
[-C--:B------:R-:W-:Y:S01]  /*0ea0*/  FFMA R37, R35, R12.reuse, R37 ;  /* 0x0000000c23257223 */ /* 0x080fe20000000025 */
[----:B------:R-:W-:Y:S01]  /*0eb0*/  FFMA R46, R33, R12, R46 ;  /* 0x0000000c212e7223 */ /* 0x000fe2000000002e */
[C---:B------:R-:W-:Y:S01]  /*0ec0*/  FFMA R45, R35.reuse, R13, R45 ;  /* 0x0000000d232d7223 */ /* 0x040fe2000000002d */
        /* <DEDUP_REMOVED lines=12> */
[----:B------:R-:W-:Y:S06]  /*0f90*/  BRA.U UP0, `(.L_x_21) ;  /* 0xfffffff500907547 */ /* 0x000fec000b83ffff */
[----:B------:R-:W-:-:S04]  /*0fa0*/  UIADD3 UR4, UPT, UPT, UR4, 0x1, URZ ;  /* 0x0000000104047890 */ /* 0x000fc8000fffe0ff */
[----:B------:R-:W-:-:S09]  /*0fb0*/  UISETP.NE.AND UP0, UPT, UR4, 0x8, UPT ;  /* 0x000000080400788c */ /* 0x000fd2000bf05270 */
[----:B------:R-:W-:Y:S05]  /*0fc0*/  BRA.U UP0, `(.L_x_22) ;  /* 0xfffffff100f47547 */ /* 0x000fea000b83ffff */
[----:B------:R-:W0:Y:S01]  /*0fd0*/  S2R R0, SR_TID.Y ;  /* 0x0000000000007919 */ /* 0x000e220000002200 */
[----:B------:R-:W1:Y:S01]  /*0fe0*/  LDC.64 R2, c[0x0][0x380] ;  /* 0x0000e000ff027b82 */ /* 0x000e620000000a00 */
[----:B------:R-:W-:-:S05]  /*0ff0*/  MOV R4, UR9 ;  /* 0x0000000900047c02 */ /* 0x000fca0008000f00 */
[----:B------:R-:W-:-:S04]  /*1000*/  IMAD R5, R4, 0x1880, R5 ;  /* 0x0000188004057824 */ /* 0x000fc800078e0205 */
[----:B0-----:R-:W-:-:S04]  /*1010*/  IMAD R5, R0, 0x620, R5 ;  /* 0x0000062000057824 */ /* 0x001fc800078e0205 */
        /* <DEDUP_REMOVED lines=34> */
.L_x_23:
        /* <DEDUP_REMOVED lines=12> */
.L_x_212:


//--------------------- .text.tvmgen_default_fused_nn_contrib_conv2d_winograd_without_weight_transform_add_nn_relu_2_kernel --------------------------
	.section	.text.tvmgen_default_fused_nn_contrib_conv2d_winograd_without_weight_transform_add_nn_relu_2_kernel,"ax",@progbits
	.align	128
        .global         tvmgen_default_fused_nn_contrib_conv2d_winograd_without_weight_transform_add_nn_relu_2_kernel
        .type           tvmgen_default_fused_nn_contrib_conv2d_winograd_without_weight_transform_add_nn_relu_2_kernel,@function
        .size           tvmgen_default_fused_nn_contrib_conv2d_winograd_without_weight_transform_add_nn_relu_2_kernel,(.L_x_213 - tvmgen_default_fused_nn_contrib_conv2d_winograd_without_weight_transform_add_nn_relu_2_kernel)
        .other          tvmgen_default_fused_nn_contrib_conv2d_winograd_without_weight_transform_add_nn_relu_2_kernel,@"STO_CUDA_ENTRY STV_DEFAULT"
tvmgen_default_fused_nn_contrib_conv2d_winograd_without_weight_transform_add_nn_relu_2_kernel:
.text.tvmgen_default_fused_nn_contrib_conv2d_winograd_without_weight_transform_add_nn_relu_2_kernel:
[----:B------:R-:W-:Y:S01]  /*0000*/  LDC R1, c[0x0][0x37c] ;  /* 0x0000df00ff017b82 */ /* 0x000fe20000000800 */
[----:B------:R-:W0:Y:S01]  /*0010*/  S2R R15, SR_CTAID.X ;  /* 0x00000000000f7919 */ /* 0x000e220000002500 */
[----:B------:R-:W1:Y:S01]  /*0020*/  LDCU.64 UR4, c[0x0][0x358] ;  /* 0x00006b00ff0477ac */ /* 0x000e620008000a00 */
[----:B------:R-:W-:Y:S01]  /*0030*/  HFMA2 R20, -RZ, RZ, 0, 0 ;  /* 0x00000000ff147431 */ /* 0x000fe200000001ff */
[----:B------:R-:W-:Y:S01]  /*0040*/  CS2R R22, SRZ ;  /* 0x0000000000167805 */ /* 0x000fe2000001ff00 */
[----:B------:R-:W0:Y:S01]  /*0050*/  S2R R0, SR_TID.X ;  /* 0x0000000000007919 */ /* 0x000e220000002100 */
[----:B------:R-:W-:Y:S01]  /*0060*/  CS2R R12, SRZ ;  /* 0x00000000000c7805 */ /* 0x000fe2000001ff00 */
[----:B0-----:R-:W-:-:S04]  /*0070*/  IMAD R0, R15, 0x1e, R0 ;  /* 0x0000001e0f007824 */ /* 0x001fc800078e0200 */
[----:B------:R-:W-:-:S04]  /*0080*/  IMAD.HI.U32 R2, R0, 0x5397829d, RZ ;  /* 0x5397829d00027827 */ /* 0x000fc800078e00ff */
[----:B------:R-:W-:Y:S01]  /*0090*/  IMAD R5, R15, -0x1c, R0 ;  /* 0xffffffe40f057824 */ /* 0x000fe200078e0200 */
[----:B------:R-:W-:-:S03]  /*00a0*/  SHF.R.U32.HI R3, RZ, 0x4, R2 ;  /* 0x00000004ff037819 */ /* 0x000fc60000011602 */
[----:B------:R-:W-:-:S04]  /*00b0*/  IMAD.HI.U32 R2, R5, 0x24924925, RZ ;  /* 0x2492492505027827 */ /* 0x000fc800078e00ff */
[----:B------:R-:W-:Y:S01]  /*00c0*/  IMAD R0, R3, -0x31, R0 ;  /* 0xffffffcf03007824 */ /* 0x000fe200078e0200 */
[----:B------:R-:W-:Y:S01]  /*00d0*/  IADD3 R3, PT, PT, R5, -R2, RZ ;  /* 0x8000000205037210 */ /* 0x000fe20007ffe0ff */
[----:B------:R-:W-:-:S03]  /*00e0*/  IMAD R15, R15, 0x7e, R5 ;  /* 0x0000007e0f0f7824 */ /* 0x000fc600078e0205 */
[----:B------:R-:W-:Y:S01]  /*00f0*/  LEA.HI R3, R3, R2, RZ, 0x1f ;  /* 0x0000000203037211 */ /* 0x000fe200078ff8ff */
[----:B------:R-:W-:Y:S01]  /*0100*/  IMAD.HI.U32 R6, R15, 0x5397829d, RZ ;  /* 0x5397829d0f067827 */ /* 0x000fe200078e00ff */
[----:B------:R-:W-:Y:S02]  /*0110*/  PRMT R4, R0, 0x9910, RZ ;  /* 0x0000991000047816 */ /* 0x000fe400000000ff */
[----:B------:R-:W-:Y:S02]  /*0120*/  SHF.R.U32.HI R2, RZ, 0x2, R3 ;  /* 0x00000002ff027819 */ /* 0x000fe40000011603 */
[----:B------:R-:W-:Y:S01]  /*0130*/  SHF.R.U32.HI R7, RZ, 0x4, R6 ;  /* 0x00000004ff077819 */ /* 0x000fe20000011606 */
[----:B------:R-:W-:Y:S01]  /*0140*/  IMAD R4, R4, 0x25, RZ ;  /* 0x0000002504047824 */ /* 0x000fe200078e02ff */
[----:B------:R-:W-:Y:S01]  /*0150*/  ISETP.GE.U32.AND P4, PT, R0, 0x7, PT ;  /* 0x000000070000780c */ /* 0x000fe20003f86070 */
[----:B------:R-:W-:Y:S01]  /*0160*/  IMAD R5, R2, -0x7, R5 ;  /* 0xfffffff902057824 */ /* 0x000fe200078e0205 */
[----:B------:R-:W-:Y:S01]  /*0170*/  ISETP.GT.U32.AND P3, PT, R0, 0x29, PT ;  /* 0x000000290000780c */ /* 0x000fe20003f64070 */
[----:B------:R-:W0:Y:S01]  /*0180*/  LDC.64 R2, c[0x0][0x388] ;  /* 0x0000e200ff027b82 */ /* 0x000e220000000a00 */
[----:B------:R-:W-:-:S02]  /*0190*/  LOP3.LUT R4, R4, 0xffff, RZ, 0xc0, !PT ;  /* 0x0000ffff04047812 */ /* 0x000fc400078ec0ff */
[C---:B------:R-:W-:Y:S02]  /*01a0*/  SHF.L.U32 R6, R5.reuse, 0x1, RZ ;  /* 0x0000000105067819 */ /* 0x040fe400000006ff */
[----:B------:R-:W-:Y:S02]  /*01b0*/  SHF.R.U32.HI R4, RZ, 0x8, R4 ;  /* 0x00000008ff047819 */ /* 0x000fe40000011604 */
[----:B------:R-:W-:Y:S01]  /*01c0*/  ISETP.NE.AND P5, PT, R5, RZ, PT ;  /* 0x000000ff0500720c */ /* 0x000fe20003fa5270 */
[----:B------:R-:W-:Y:S01]  /*01d0*/  IMAD R7, R7, 0xc4, R6 ;  /* 0x000000c407077824 */ /* 0x000fe200078e0206 */
[----:B------:R-:W-:Y:S02]  /*01e0*/  LOP3.LUT R4, R4, 0xffff, RZ, 0xc0, !PT ;  /* 0x0000ffff04047812 */ /* 0x000fe400078ec0ff */
[----:B------:R-:W-:Y:S02]  /*01f0*/  LOP3.LUT R6, R6, 0xc, RZ, 0x3c, !PT ;  /* 0x0000000c06067812 */ /* 0x000fe400078e3cff */
[----:B------:R-:W-:Y:S01]  /*0200*/  ISETP.LT.U32.OR P1, PT, R0, 0x7, !P5 ;  /* 0x000000070000780c */ /* 0x000fe20006f21470 */
[----:B------:R-:W-:Y:S01]  /*0210*/  IMAD R7, R4, 0x1c, R7 ;  /* 0x0000001c04077824 */ /* 0x000fe200078e0207 */
[----:B------:R-:W-:-:S02]  /*0220*/  ISETP.GT.U32.AND P0, PT, R6, 0x3, PT ;  /* 0x000000030600780c */ /* 0x000fc40003f04070 */
[----:B------:R-:W-:Y:S02]  /*0230*/  ISETP.GE.U32.AND P2, PT, R6, 0x4, PT ;  /* 0x000000040600780c */ /* 0x000fe40003f46070 */
[----:B------:R-:W-:Y:S02]  /*0240*/  IADD3 R7, PT, PT, R7, -0xf, RZ ;  /* 0xfffffff107077810 */ /* 0x000fe40007ffe0ff */
[----:B------:R-:W-:Y:S02]  /*0250*/  ISETP.LT.U32.OR P0, PT, R0, 0x7, !P0 ;  /* 0x000000070000780c */ /* 0x000fe40004701470 */
[----:B------:R-:W-:Y:S01]  /*0260*/  ISETP.GT.U32.AND P6, PT, R6, 0x3, !P3 ;  /* 0x000000030600780c */ /* 0x000fe20005fc4070 */
[----:B0-----:R-:W-:Y:S01]  /*0270*/  IMAD.WIDE R2, R7, 0x4, R2 ;  /* 0x0000000407027825 */ /* 0x001fe200078e0202 */
[----:B------:R-:W-:Y:S02]  /*0280*/  CS2R R10, SRZ ;  /* 0x00000000000a7805 */ /* 0x000fe4000001ff00 */
[----:B------:R-:W-:-:S02]  /*0290*/  CS2R R18, SRZ ;  /* 0x0000000000127805 */ /* 0x000fc4000001ff00 */
[----:B-1----:R-:W2:Y:S04]  /*02a0*/  LDG.E.CONSTANT R8, desc[UR4][R2.64+0x3c] ;  /* 0x00003c0402087981 */ /* 0x002ea8000c1e9900 */
[----:B------:R-:W3:Y:S04]  /*02b0*/  @P4 LDG.E.CONSTANT R20, desc[UR4][R2.64+0x4] ;  /* 0x0000040402144981 */ /* 0x000ee8000c1e9900 */
[----:B------:R-:W4:Y:S01]  /*02c0*/  @P4 LDG.E.CONSTANT R22, desc[UR4][R2.64+0x8] ;  /* 0x0000080402164981 */ /* 0x000f22000c1e9900 */
[----:B------:R-:W-:-:S03]  /*02d0*/  ISETP.GT.U32.OR P4, PT, R0, 0x29, !P5 ;  /* 0x000000290000780c */ /* 0x000fc60006f84470 */
[----:B------:R-:W5:Y:S04]  /*02e0*/  @!P1 LDG.E.CONSTANT R9, desc[UR4][R2.64] ;  /* 0x0000000402099981 */ /* 0x000f68000c1e9900 */
[----:B------:R-:W5:Y:S04]  /*02f0*/  @P2 LDG.E.CONSTANT R13, desc[UR4][R2.64+0x44] ;  /* 0x00004404020d2981 */ /* 0x000f68000c1e9900 */
[----:B------:R-:W5:Y:S01]  /*0300*/  @!P0 LDG.E.CONSTANT R23, desc[UR4][R2.64+0xc] ;  /* 0x00000c0402178981 */ /* 0x000f62000c1e9900 */
[----:B------:R-:W-:-:S03]  /*0310*/  MOV R5, RZ ;  /* 0x000000ff00057202 */ /* 0x000fc60000000f00 */
[----:B------:R-:W5:Y:S04]  /*0320*/  @!P3 LDG.E.CONSTANT R10, desc[UR4][R2.64+0xac] ;  /* 0x0000ac04020ab981 */ /* 0x000f68000c1e9900 */
[----:B------:R-:W5:Y:S01]  /*0330*/  @P5 LDG.E.CONSTANT R18, desc[UR4][R2.64+0x38] ;  /* 0x0000380402125981 */ /* 0x000f62000c1e9900 */
[----:B------:R-:W-:-:S03]  /*0340*/  HFMA2 R16, -RZ, RZ, 0, 0 ;  /* 0x00000000ff107431 */ /* 0x000fc600000001ff */
[----:B------:R-:W5:Y:S04]  /*0350*/  @P6 LDG.E.CONSTANT R19, desc[UR4][R2.64+0xb4] ;  /* 0x0000b40402136981 */ /* 0x000f68000c1e9900 */
[----:B------:R-:W5:Y:S04]  /*0360*/  LDG.E.CONSTANT R17, desc[UR4][R2.64+0x40] ;  /* 0x0000400402117981 */ /* 0x000f68000c1e9900 */
[----:B------:R-:W5:Y:S04]  /*0370*/  @P5 LDG.E.CONSTANT R12, desc[UR4][R2.64+0x70] ;  /* 0x00007004020c5981 */ /* 0x000f68000c1e9900 */
[----:B------:R-:W5:Y:S01]  /*0380*/  @!P4 LDG.E.CONSTANT R5, desc[UR4][R2.64+0xa8] ;  /* 0x0000a8040205c981 */ /* 0x000f62000c1e9900 */
[----:B------:R-:W-:-:S03]  /*0390*/  MOV R6, RZ ;  /* 0x000000ff00067202 */ /* 0x000fc60000000f00 */
[----:B------:R-:W5:Y:S04]  /*03a0*/  @!P3 LDG.E.CONSTANT R16, desc[UR4][R2.64+0xb0] ;  /* 0x0000b0040210b981 */ /* 0x000f68000c1e9900 */
[----:B------:R-:W5:Y:S04]  /*03b0*/  LDG.E.CONSTANT R14, desc[UR4][R2.64+0x74] ;  /* 0x00007404020e7981 */ /* 0x000f68000c1e9900 */
[----:B------:R-:W5:Y:S04]  /*03c0*/  LDG.E.CONSTANT R7, desc[UR4][R2.64+0x78] ;  /* 0x0000780402077981 */ /* 0x000f68000c1e9900 */
[----:B------:R0:W5:Y:S02]  /*03d0*/  @P2 LDG.E.CONSTANT R6, desc[UR4][R2.64+0x7c] ;  /* 0x00007c0402062981 */ /* 0x000164000c1e9900 */
[----:B0-----:R-:W0:Y:S02]  /*03e0*/  LDC.64 R2, c[0x0][0x380] ;  /* 0x0000e000ff027b82 */ /* 0x001e240000000a00 */
[----:B0-----:R-:W-:-:S04]  /*03f0*/  IMAD.WIDE.U32 R2, R15, 0x4, R2 ;  /* 0x000000040f027825 */ /* 0x001fc800078e0002 */
[----:B--2---:R-:W-:Y:S01]  /*0400*/  FADD R4, RZ, R8 ;  /* 0x00000008ff047221 */ /* 0x004fe20000000000 */
[--C-:B---3--:R-:W-:Y:S01]  /*0410*/  FADD R25, RZ, R20.reuse ;  /* 0x00000014ff197221 */ /* 0x108fe20000000000 */
[----:B------:R-:W-:-:S04]  /*0420*/  FADD R20, RZ, -R20 ;  /* 0x80000014ff147221 */ /* 0x000fc80000000000 */
[----:B----4-:R-:W-:Y:S01]  /*0430*/  FADD R27, R20, R22 ;  /* 0x00000016141b7221 */ /* 0x010fe20000000000 */
[----:B-----5:R-:W-:Y:S01]  /*0440*/  @!P1 FADD R11, RZ, R9 ;  /* 0x00000009ff0b9221 */ /* 0x020fe20000000000 */
[----:B------:R-:W-:-:S03]  /*0450*/  FADD R9, R4, -R13 ;  /* 0x8000000d04097221 */ /* 0x000fc60000000000 */
[----:B------:R-:W-:Y:S01]  /*0460*/  FADD R11, -R22, R11 ;  /* 0x0000000b160b7221 */ /* 0x000fe20000000100 */
[----:B------:R-:W-:Y:S01]  /*0470*/  FADD R25, R25, R22 ;  /* 0x0000001619197221 */ /* 0x000fe20000000000 */
[----:B------:R-:W-:Y:S01]  /*0480*/  FADD R23, R20, R23 ;  /* 0x0000001714177221 */ /* 0x000fe20000000000 */
[----:B------:R-:W-:Y:S01]  /*0490*/  FADD R20, RZ, -R8 ;  /* 0x80000008ff147221 */ /* 0x000fe20000000000 */
[----:B------:R-:W-:Y:S01]  /*04a0*/  FADD R0, R9, -R10 ;  /* 0x8000000a09007221 */ /* 0x000fe20000000000 */
[--C-:B------:R-:W-:Y:S01]  /*04b0*/  FADD R8, RZ, -R18.reuse ;  /* 0x80000012ff087221 */ /* 0x100fe20000000000 */
[----:B------:R-:W-:Y:S02]  /*04c0*/  FADD R22, RZ, R18 ;  /* 0x00000012ff167221 */ /* 0x000fe40000000000 */
[----:B------:R-:W-:Y:S01]  /*04d0*/  FADD R0, R0, R19 ;  /* 0x0000001300007221 */ /* 0x000fe20000000000 */
[C---:B------:R-:W-:Y:S01]  /*04e0*/  FADD R18, R17.reuse, R8 ;  /* 0x0000000811127221 */ /* 0x040fe20000000000 */
[C---:B------:R-:W-:Y:S01]  /*04f0*/  FADD R29, -R17.reuse, R22 ;  /* 0x00000016111d7221 */ /* 0x040fe20000000100 */
[C-C-:B------:R-:W-:Y:S01]  /*0500*/  FADD R19, R17.reuse, R20.reuse ;  /* 0x0000001411137221 */ /* 0x140fe20000000000 */
[C---:B------:R-:W-:Y:S01]  /*0510*/  FADD R8, -R17.reuse, R20 ;  /* 0x0000001411087221 */ /* 0x040fe20000000100 */
[C-C-:B------:R-:W-:Y:S01]  /*0520*/  FADD R21, -R17.reuse, R4.reuse ;  /* 0x0000000411157221 */ /* 0x140fe20000000100 */
[----:B------:R-:W-:Y:S01]  /*0530*/  FADD R17, R17, R4 ;  /* 0x0000000411117221 */ /* 0x000fe20000000000 */
[--C-:B------:R-:W-:Y:S01]  /*0540*/  FADD R4, R11, -R12.reuse ;  /* 0x8000000c0b047221 */ /* 0x100fe20000000000 */
[----:B------:R-:W-:Y:S01]  /*0550*/  FADD R13, R20, R13 ;  /* 0x0000000d140d7221 */ /* 0x000fe20000000000 */
[C---:B------:R-:W-:Y:S01]  /*0560*/  FADD R11, R18.reuse, R5 ;  /* 0x00000005120b7221 */ /* 0x040fe20000000000 */
[----:B------:R-:W-:Y:S01]  /*0570*/  FADD R5, R18, R12 ;  /* 0x0000000c12057221 */ /* 0x000fe20000000000 */
[--C-:B------:R-:W-:Y:S01]  /*0580*/  FADD R18, R21, -R10.reuse ;  /* 0x8000000a15127221 */ /* 0x100fe20000000000 */
[----:B------:R-:W-:Y:S01]  /*0590*/  FADD R20, R8, R10 ;  /* 0x0000000a08147221 */ /* 0x000fe20000000000 */
[----:B------:R-:W-:Y:S01]  /*05a0*/  FADD R12, R29, R12 ;  /* 0x0000000c1d0c7221 */ /* 0x000fe20000000000 */
[--C-:B------:R-:W-:Y:S01]  /*05b0*/  FADD R11, R11, -R16.reuse ;  /* 0x800000100b0b7221 */ /* 0x100fe20000000000 */
[--C-:B------:R-:W-:Y:S01]  /*05c0*/  FADD R10, R18, R16.reuse ;  /* 0x00000010120a7221 */ /* 0x100fe20000000000 */
[----:B------:R-:W-:Y:S01]  /*05d0*/  FADD R29, R20, R16 ;  /* 0x00000010141d7221 */ /* 0x000fe20000000000 */
[C---:B------:R-:W-:Y:S01]  /*05e0*/  FADD R16, R14.reuse, R27 ;  /* 0x0000001b0e107221 */ /* 0x040fe20000000000 */
[C---:B------:R-:W-:Y:S01]  /*05f0*/  FADD R18, -R14.reuse, R25 ;  /* 0x000000190e127221 */ /* 0x040fe20000000100 */
[C---:B------:R-:W-:Y:S01]  /*0600*/  FADD R20, -R14.reuse, R21 ;  /* 0x000000150e147221 */ /* 0x040fe20000000100 */
[C---:B------:R-:W-:Y:S01]  /*0610*/  FADD R22, -R14.reuse, R19 ;  /* 0x000000130e167221 */ /* 0x040fe20000000100 */
[C---:B------:R-:W-:Y:S01]  /*0620*/  FADD R8, R14.reuse, R8 ;  /* 0x000000080e087221 */ /* 0x040fe20000000000 */
[C---:B------:R-:W-:Y:S01]  /*0630*/  FADD R23, R14.reuse, R23 ;  /* 0x000000170e177221 */ /* 0x040fe20000000000 */
[C---:B------:R-:W-:Y:S01]  /*0640*/  FADD R24, R14.reuse, R17 ;  /* 0x000000110e187221 */ /* 0x040fe20000000000 */
[C---:B------:R-:W-:Y:S01]  /*0650*/  FADD R9, -R14.reuse, R9 ;  /* 0x000000090e097221 */ /* 0x040fe20000000100 */
[----:B------:R-:W-:Y:S01]  /*0660*/  FADD R13, -R14, R13 ;  /* 0x0000000d0e0d7221 */ /* 0x000fe20000000100 */
[C---:B------:R-:W-:Y:S01]  /*0670*/  FADD R15, R7.reuse, R4 ;  /* 0x00000004070f7221 */ /* 0x040fe20000000000 */
[C---:B------:R-:W-:Y:S01]  /*0680*/  FADD R5, -R7.reuse, R5 ;  /* 0x0000000507057221 */ /* 0x040fe20000000100 */
[C---:B------:R-:W-:Y:S01]  /*0690*/  FADD R27, -R7.reuse, R12 ;  /* 0x0000000c071b7221 */ /* 0x040fe20000000100 */
[C---:B------:R-:W-:Y:S01]  /*06a0*/  FADD R17, -R7.reuse, R16 ;  /* 0x0000001007117221 */ /* 0x040fe20000000100 */
[C---:B------:R-:W-:Y:S01]  /*06b0*/  FADD R19, -R7.reuse, R18 ;  /* 0x0000001207137221 */ /* 0x040fe20000000100 */
[C---:B------:R-:W-:Y:S01]  /*06c0*/  FADD R21, R7.reuse, R20 ;  /* 0x0000001407157221 */ /* 0x040fe20000000000 */
[C---:B------:R-:W-:Y:S01]  /*06d0*/  FADD R22, R7.reuse, R22 ;  /* 0x0000001607167221 */ /* 0x040fe20000000000 */
[C---:B------:R-:W-:Y:S01]  /*06e0*/  FADD R25, R7.reuse, R8 ;  /* 0x0000000807197221 */ /* 0x040fe20000000000 */
[----:B------:R-:W-:Y:S01]  /*06f0*/  FADD R7, R7, R24 ;  /* 0x0000001807077221 */ /* 0x000fe20000000000 */
[--C-:B------:R-:W-:Y:S01]  /*0700*/  FADD R23, R23, -R6.reuse ;  /* 0x8000000617177221 */ /* 0x100fe20000000000 */
[--C-:B------:R-:W-:Y:S01]  /*0710*/  FADD R9, R9, R6.reuse ;  /* 0x0000000609097221 */ /* 0x100fe20000000000 */
        /* <DEDUP_REMOVED lines=18> */
.L_x_24:
        /* <DEDUP_REMOVED lines=12> */
.L_x_213:


//--------------------- .text.tvmgen_default_fused_add_nn_relu_kernel --------------------------
	.section	.text.tvmgen_default_fused_add_nn_relu_kernel,"ax",@progbits
	.align	128
        .global         tvmgen_default_fused_add_nn_relu_kernel
        .type           tvmgen_default_fused_add_nn_relu_kernel,@function
        .size           tvmgen_default_fused_add_nn_relu_kernel,(.L_x_214 - tvmgen_default_fused_add_nn_relu_kernel)
        .other          tvmgen_default_fused_add_nn_relu_kernel,@"STO_CUDA_ENTRY STV_DEFAULT"
tvmgen_default_fused_add_nn_relu_kernel:
.text.tvmgen_default_fused_add_nn_relu_kernel:
[----:B------:R-:W-:Y:S01]  /*0000*/  LDC R1, c[0x0][0x37c] ;  /* 0x0000df00ff017b82 */ /* 0x000fe20000000800 */
[----:B------:R-:W0:Y:S07]  /*0010*/  S2R R16, SR_CTAID.X ;  /* 0x0000000000107919 */ /* 0x000e2e0000002500 */
[----:B------:R-:W1:Y:S01]  /*0020*/  LDC.64 R12, c[0x0][0x388] ;  /* 0x0000e200ff0c7b82 */ /* 0x000e620000000a00 */
[----:B------:R-:W2:Y:S01]  /*0030*/  LDCU.64 UR4, c[0x0][0x358] ;  /* 0x00006b00ff0477ac */ /* 0x000ea20008000a00 */
[----:B------:R-:W3:Y:S06]  /*0040*/  S2R R20, SR_TID.X ;  /* 0x0000000000147919 */ /* 0x000eec0000002100 */
[----:B------:R-:W4:Y:S01]  /*0050*/  LDC.64 R8, c[0x0][0x388] ;  /* 0x0000e200ff087b82 */ /* 0x000f220000000a00 */
[----:B0-----:R-:W-:-:S02]  /*0060*/  ISETP.GT.U32.AND P0, PT, R16, 0x30f, PT ;  /* 0x0000030f1000780c */ /* 0x001fc40003f04070 */
[C---:B------:R-:W-:Y:S02]  /*0070*/  ISETP.GT.U32.AND P1, PT, R16.reuse, 0x20f, PT ;  /* 0x0000020f1000780c */ /* 0x040fe40003f24070 */
[C---:B------:R-:W-:Y:S02]  /*0080*/  ISETP.GT.U32.AND P2, PT, R16.reuse, 0x10f, PT ;  /* 0x0000010f1000780c */ /* 0x040fe40003f44070 */
[----:B---3--:R-:W-:Y:S02]  /*0090*/  SHF.R.U32.HI R5, RZ, 0x6, R20 ;  /* 0x00000006ff057819 */ /* 0x008fe40000011614 */
[C---:B------:R-:W-:Y:S02]  /*00a0*/  SHF.L.U32 R0, R16.reuse, 0x4, RZ ;  /* 0x0000000410007819 */ /* 0x040fe400000006ff */
[----:B------:R-:W-:Y:S02]  /*00b0*/  SHF.L.U32 R17, R16, 0xa, RZ ;  /* 0x0000000a10117819 */ /* 0x000fe400000006ff */
[----:B------:R-:W-:Y:S01]  /*00c0*/  LOP3.LUT R0, R5, R0, RZ, 0xfc, !PT ;  /* 0x0000000005007212 */ /* 0x000fe200078efcff */
[----:B------:R-:W0:Y:S03]  /*00d0*/  @!P0 LDC.64 R2, c[0x0][0x390] ;  /* 0x0000e400ff028b82 */ /* 0x000e260000000a00 */
[C---:B------:R-:W-:Y:S01]  /*00e0*/  @!P1 IADD3 R18, PT, PT, R0.reuse, 0x1000, RZ ;  /* 0x0000100000129810 */ /* 0x040fe20007ffe0ff */
[C---:B------:R-:W-:Y:S01]  /*00f0*/  @!P0 IMAD.HI.U32 R14, R0.reuse, 0x5397829d, RZ ;  /* 0x5397829d000e8827 */ /* 0x040fe200078e00ff */
[----:B------:R-:W-:-:S03]  /*0100*/  @!P2 IADD3 R19, PT, PT, R0, 0x2000, RZ ;  /* 0x000020000013a810 */ /* 0x000fc60007ffe0ff */
[----:B------:R-:W3:Y:S01]  /*0110*/  @!P1 LDC.64 R10, c[0x0][0x390] ;  /* 0x0000e400ff0a9b82 */ /* 0x000ee20000000a00 */
[----:B------:R-:W-:Y:S01]  /*0120*/  @!P0 SHF.R.U32.HI R15, RZ, 0x4, R14 ;  /* 0x00000004ff0f8819 */ /* 0x000fe2000001160e */
[----:B------:R-:W-:-:S04]  /*0130*/  @!P1 IMAD.HI.U32 R18, R18, 0x5397829d, RZ ;  /* 0x5397829d12129827 */ /* 0x000fc800078e00ff */
[----:B------:R-:W-:Y:S02]  /*0140*/  @!P2 IMAD.HI.U32 R19, R19, 0x5397829d, RZ ;  /* 0x5397829d1313a827 */ /* 0x000fe400078e00ff */
[----:B------:R-:W5:Y:S03]  /*0150*/  @!P2 LDC.64 R6, c[0x0][0x390] ;  /* 0x0000e400ff06ab82 */ /* 0x000f660000000a00 */
[----:B------:R-:W-:-:S05]  /*0160*/  @!P2 SHF.R.U32.HI R19, RZ, 0x4, R19 ;  /* 0x00000004ff13a819 */ /* 0x000fca0000011613 */
[----:B------:R-:W5:Y:S01]  /*0170*/  LDC.64 R4, c[0x0][0x388] ;  /* 0x0000e200ff047b82 */ /* 0x000f620000000a00 */
[----:B0-----:R-:W-:Y:S01]  /*0180*/  @!P0 IMAD.WIDE.U32 R14, R15, 0x4, R2 ;  /* 0x000000040f0e8825 */ /* 0x001fe200078e0002 */
[----:B------:R-:W-:Y:S02]  /*0190*/  LOP3.LUT R2, R17, R20, RZ, 0xfc, !PT ;  /* 0x0000001411027212 */ /* 0x000fe400078efcff */
[----:B------:R-:W-:Y:S02]  /*01a0*/  @!P1 SHF.R.U32.HI R17, RZ, 0x4, R18 ;  /* 0x00000004ff119819 */ /* 0x000fe40000011612 */
[----:B--2---:R-:W2:Y:S01]  /*01b0*/  @!P0 LDG.E.CONSTANT R3, desc[UR4][R14.64] ;  /* 0x000000040e038981 */ /* 0x004ea2000c1e9900 */
[----:B-1----:R-:W-:-:S04]  /*01c0*/  @!P0 IMAD.WIDE.U32 R12, R2, 0x4, R12 ;  /* 0x00000004020c8825 */ /* 0x002fc800078e000c */
[----:B---3--:R-:W-:Y:S02]  /*01d0*/  @!P1 IMAD.WIDE.U32 R10, R17, 0x4, R10 ;  /* 0x00000004110a9825 */ /* 0x008fe400078e000a */
[----:B------:R-:W2:Y:S02]  /*01e0*/  @!P0 LDG.E.CONSTANT R12, desc[UR4][R12.64] ;  /* 0x000000040c0c8981 */ /* 0x000ea4000c1e9900 */
[C---:B----4-:R-:W-:Y:S02]  /*01f0*/  @!P1 IMAD.WIDE.U32 R20, R2.reuse, 0x4, R8 ;  /* 0x0000000402149825 */ /* 0x050fe400078e0008 */
[----:B------:R-:W3:Y:S01]  /*0200*/  @!P1 LDG.E.CONSTANT R11, desc[UR4][R10.64] ;  /* 0x000000040a0b9981 */ /* 0x000ee2000c1e9900 */
[----:B------:R-:W0:Y:S01]  /*0210*/  LDC.64 R8, c[0x0][0x380] ;  /* 0x0000e000ff087b82 */ /* 0x000e220000000a00 */
[----:B-----5:R-:W-:Y:S02]  /*0220*/  @!P2 IMAD.WIDE.U32 R18, R19, 0x4, R6 ;  /* 0x000000041312a825 */ /* 0x020fe400078e0006 */
[----:B------:R-:W3:Y:S02]  /*0230*/  @!P1 LDG.E.CONSTANT R20, desc[UR4][R20.64+0x100000] ;  /* 0x1000000414149981 */ /* 0x000ee4000c1e9900 */
[----:B------:R-:W-:-:S02]  /*0240*/  @!P2 IMAD.WIDE.U32 R22, R2, 0x4, R4 ;  /* 0x000000040216a825 */ /* 0x000fc400078e0004 */
[----:B------:R-:W4:Y:S01]  /*0250*/  @!P2 LDG.E.CONSTANT R19, desc[UR4][R18.64] ;  /* 0x000000041213a981 */ /* 0x000f22000c1e9900 */
[----:B------:R-:W1:Y:S03]  /*0260*/  LDC.64 R6, c[0x0][0x380] ;  /* 0x0000e000ff067b82 */ /* 0x000e660000000a00 */
[----:B------:R-:W4:Y:S05]  /*0270*/  @!P2 LDG.E.CONSTANT R22, desc[UR4][R22.64+0x200000] ;  /* 0x200000041616a981 */ /* 0x000f2a000c1e9900 */
[----:B------:R-:W5:Y:S01]  /*0280*/  LDC.64 R4, c[0x0][0x380] ;  /* 0x0000e000ff047b82 */ /* 0x000f620000000a00 */
[----:B------:R-:W-:Y:S01]  /*0290*/  ISETP.GT.U32.AND P3, PT, R16, 0xf, PT ;  /* 0x0000000f1000780c */ /* 0x000fe20003f64070 */
[----:B0-----:R-:W-:-:S04]  /*02a0*/  @!P0 IMAD.WIDE.U32 R8, R2, 0x4, R8 ;  /* 0x0000000402088825 */ /* 0x001fc800078e0008 */
[----:B-1----:R-:W-:-:S04]  /*02b0*/  @!P1 IMAD.WIDE.U32 R6, R2, 0x4, R6 ;  /* 0x0000000402069825 */ /* 0x002fc800078e0006 */
[----:B-----5:R-:W-:-:S04]  /*02c0*/  @!P2 IMAD.WIDE.U32 R4, R2, 0x4, R4 ;  /* 0x000000040204a825 */ /* 0x020fc800078e0004 */
[----:B--2---:R-:W-:Y:S01]  /*02d0*/  @!P0 FADD R3, R12, R3 ;  /* 0x000000030c038221 */ /* 0x004fe20000000000 */
[----:B---3--:R-:W-:-:S04]  /*02e0*/  @!P1 FADD R14, R20, R11 ;  /* 0x0000000b140e9221 */ /* 0x008fc80000000000 */
[----:B------:R-:W-:Y:S02]  /*02f0*/  @!P0 FMNMX R3, RZ, R3, !PT ;  /* 0x00000003ff038209 */ /* 0x000fe40007800000 */
[----:B------:R-:W-:Y:S01]  /*0300*/  @!P1 FMNMX R11, RZ, R14, !PT ;  /* 0x0000000eff0b9209 */ /* 0x000fe20007800000 */
[----:B----4-:R-:W-:Y:S02]  /*0310*/  @!P2 FADD R12, R22, R19 ;  /* 0x00000013160ca221 */ /* 0x010fe40000000000 */
[----:B------:R0:W-:Y:S03]  /*0320*/  @!P0 STG.E desc[UR4][R8.64], R3 ;  /* 0x0000000308008986 */ /* 0x0001e6000c101904 */
[----:B------:R-:W-:Y:S01]  /*0330*/  @!P2 FMNMX R13, RZ, R12, !PT ;  /* 0x0000000cff0da209 */ /* 0x000fe20007800000 */
[----:B------:R0:W-:Y:S04]  /*0340*/  @!P1 STG.E desc[UR4][R6.64+0x100000], R11 ;  /* 0x1000000b06009986 */ /* 0x0001e8000c101904 */
[----:B------:R0:W-:Y:S01]  /*0350*/  @!P2 STG.E desc[UR4][R4.64+0x200000], R13 ;  /* 0x2000000d0400a986 */ /* 0x0001e2000c101904 */
[----:B------:R-:W-:Y:S05]  /*0360*/  @P3 EXIT ;  /* 0x000000000000394d */ /* 0x000fea0003800000 */
[----:B0-----:R-:W0:Y:S01]  /*0370*/  LDC.64 R4, c[0x0][0x388] ;  /* 0x0000e200ff047b82 */ /* 0x001e220000000a00 */
[----:B------:R-:W-:-:S05]  /*0380*/  IADD3 R0, PT, PT, R0, 0x3000, RZ ;  /* 0x0000300000007810 */ /* 0x000fca0007ffe0ff */
[----:B------:R-:W-:Y:S02]  /*0390*/  IMAD.HI.U32 R0, R0, 0x5397829d, RZ ;  /* 0x5397829d00007827 */ /* 0x000fe400078e00ff */
[----:B------:R-:W1:Y:S03]  /*03a0*/  LDC.64 R8, c[0x0][0x390] ;  /* 0x0000e400ff087b82 */ /* 0x000e660000000a00 */
[----:B------:R-:W-:Y:S01]  /*03b0*/  SHF.R.U32.HI R3, RZ, 0x4, R0 ;  /* 0x00000004ff037819 */ /* 0x000fe20000011600 */
[----:B0-----:R-:W-:-:S06]  /*03c0*/  IMAD.WIDE.U32 R6, R2, 0x4, R4 ;  /* 0x0000000402067825 */ /* 0x001fcc00078e0004 */
[----:B------:R-:W2:Y:S01]  /*03d0*/  LDG.E.CONSTANT R6, desc[UR4][R6.64+0x300000] ;  /* 0x3000000406067981 */ /* 0x000ea2000c1e9900 */
[----:B-1----:R-:W-:Y:S02]  /*03e0*/  IMAD.WIDE.U32 R4, R3, 0x4, R8 ;  /* 0x0000000403047825 */ /* 0x002fe400078e0008 */
[----:B------:R-:W0:Y:S04]  /*03f0*/  LDC.64 R8, c[0x0][0x380] ;  /* 0x0000e000ff087b82 */ /* 0x000e280000000a00 */
[----:B------:R-:W2:Y:S01]  /*0400*/  LDG.E.CONSTANT R5, desc[UR4][R4.64] ;  /* 0x0000000404057981 */ /* 0x000ea2000c1e9900 */
[----:B0-----:R-:W-:-:S04]  /*0410*/  IMAD.WIDE.U32 R8, R2, 0x4, R8 ;  /* 0x0000000402087825 */ /* 0x001fc800078e0008 */
[----:B--2---:R-:W-:-:S05]  /*0420*/  FADD R0, R6, R5 ;  /* 0x0000000506007221 */ /* 0x004fca0000000000 */
[----:B------:R-:W-:-:S05]  /*0430*/  FMNMX R3, RZ, R0, !PT ;  /* 0x00000000ff037209 */ /* 0x000fca0007800000 */
[----:B------:R-:W-:Y:S01]  /*0440*/  STG.E desc[UR4][R8.64+0x300000], R3 ;  /* 0x3000000308007986 */ /* 0x000fe2000c101904 */
[----:B------:R-:W-:Y:S05]  /*0450*/  EXIT ;  /* 0x000000000000794d */ /* 0x000fea0003800000 */
.L_x_25:
        /* <DEDUP_REMOVED lines=10> */
.L_x_214:


//--------------------- .text.tvmgen_default_fused_nn_contrib_conv2d_winograd_without_weight_transform_add_nn_relu_3_kernel_2 --------------------------
	.section	.text.tvmgen_default_fused_nn_contrib_conv2d_winograd_without_weight_transform_add_nn_relu_3_kernel_2,"ax",@progbits
	.align	128
        .global         tvmgen_default_fused_nn_contrib_conv2d_winograd_without_weight_transform_add_nn_relu_3_kernel_2
        .type           tvmgen_default_fused_nn_contrib_conv2d_winograd_without_weight_transform_add_nn_relu_3_kernel_2,@function
        .size           tvmgen_default_fused_nn_contrib_conv2d_winograd_without_weight_transform_add_nn_relu_3_kernel_2,(.L_x_215 - tvmgen_default_fused_nn_contrib_conv2d_winograd_without_weight_transform_add_nn_relu_3_kernel_2)
        .other          tvmgen_default_fused_nn_contrib_conv2d_winograd_without_weight_transform_add_nn_relu_3_kernel_2,@"STO_CUDA_ENTRY STV_DEFAULT"
tvmgen_default_fused_nn_contrib_conv2d_winograd_without_weight_transform_add_nn_relu_3_kernel_2:
.text.tvmgen_default_fused_nn_contrib_conv2d_winograd_without_weight_transform_add_nn_relu_3_kernel_2:
[----:B------:R-:W-:Y:S01]  /*0000*/  LDC R1, c[0x0][0x37c] ;  /* 0x0000df00ff017b82 */ /* 0x000fe20000000800 */
[----:B------:R-:W0:Y:S07]  /*0010*/  S2R R20, SR_CTAID.X ;  /* 0x0000000000147919 */ /* 0x000e2e0000002500 */
[----:B------:R-:W1:Y:S01]  /*0020*/  LDC.64 R2, c[0x0][0x388] ;  /* 0x0000e200ff027b82 */ /* 0x000e620000000a00 */
[----:B------:R-:W2:Y:S01]  /*0030*/  LDCU.64 UR4, c[0x0][0x358] ;  /* 0x00006b00ff0477ac */ /* 0x000ea20008000a00 */
[----:B------:R-:W3:Y:S01]  /*0040*/  S2R R12, SR_TID.X ;  /* 0x00000000000c7919 */ /* 0x000ee20000002100 */
[----:B0-----:R-:W-:-:S04]  /*0050*/  SHF.L.U32 R5, R20, 0x7, RZ ;  /* 0x0000000714057819 */ /* 0x001fc800000006ff */
[----:B---3--:R-:W-:-:S05]  /*0060*/  LOP3.LUT R5, R5, R12, RZ, 0xfc, !PT ;  /* 0x0000000c05057212 */ /* 0x008fca00078efcff */
[----:B-1----:R-:W-:Y:S02]  /*0070*/  IMAD.WIDE.U32 R2, R5, 0x4, R2 ;  /* 0x0000000405027825 */ /* 0x002fe400078e0002 */
[----:B------:R-:W0:Y:S03]  /*0080*/  LDC.64 R4, c[0x0][0x390] ;  /* 0x0000e400ff047b82 */ /* 0x000e260000000a00 */
[----:B--2---:R-:W2:Y:S04]  /*0090*/  LDG.E.CONSTANT R22, desc[UR4][R2.64] ;  /* 0x0000000402167981 */ /* 0x004ea8000c1e9900 */
[----:B------:R-:W3:Y:S04]  /*00a0*/  LDG.E.CONSTANT R21, desc[UR4][R2.64+0x8000] ;  /* 0x0080000402157981 */ /* 0x000ee8000c1e9900 */
[----:B------:R-:W4:Y:S04]  /*00b0*/  LDG.E.CONSTANT R19, desc[UR4][R2.64+0x10000] ;  /* 0x0100000402137981 */ /* 0x000f28000c1e9900 */
[----:B------:R-:W4:Y:S04]  /*00c0*/  LDG.E.CONSTANT R18, desc[UR4][R2.64+0x18000] ;  /* 0x0180000402127981 */ /* 0x000f28000c1e9900 */
[----:B------:R-:W4:Y:S04]  /*00d0*/  LDG.E.CONSTANT R13, desc[UR4][R2.64+0x20000] ;  /* 0x02000004020d7981 */ /* 0x000f28000c1e9900 */
[----:B------:R-:W4:Y:S04]  /*00e0*/  LDG.E.CONSTANT R0, desc[UR4][R2.64+0x28000] ;  /* 0x0280000402007981 */ /* 0x000f28000c1e9900 */
[----:B------:R-:W4:Y:S01]  /*00f0*/  LDG.E.CONSTANT R11, desc[UR4][R2.64+0x30000] ;  /* 0x03000004020b7981 */ /* 0x000f22000c1e9900 */
[----:B------:R-:W-:-:S02]  /*0100*/  SHF.R.U32.HI R25, RZ, 0x4, R12 ;  /* 0x00000004ff197819 */ /* 0x000fc4000001160c */
[----:B------:R-:W-:Y:S01]  /*0110*/  SHF.L.U32 R6, R20, 0x3, RZ ;  /* 0x0000000314067819 */ /* 0x000fe200000006ff */
[----:B------:R-:W4:Y:S03]  /*0120*/  LDG.E.CONSTANT R9, desc[UR4][R2.64+0x38000] ;  /* 0x0380000402097981 */ /* 0x000f26000c1e9900 */
[----:B------:R-:W-:Y:S01]  /*0130*/  LOP3.LUT R15, R6, R25, RZ, 0xfc, !PT ;  /* 0x00000019060f7212 */ /* 0x000fe200078efcff */
[----:B------:R-:W4:Y:S04]  /*0140*/  LDG.E.CONSTANT R10, desc[UR4][R2.64+0x40000] ;  /* 0x04000004020a7981 */ /* 0x000f28000c1e9900 */
[----:B------:R-:W4:Y:S01]  /*0150*/  LDG.E.CONSTANT R8, desc[UR4][R2.64+0x48000] ;  /* 0x0480000402087981 */ /* 0x000f22000c1e9900 */
[----:B0-----:R-:W-:-:S03]  /*0160*/  IMAD.WIDE.U32 R4, R15, 0x4, R4 ;  /* 0x000000040f047825 */ /* 0x001fc600078e0004 */
[----:B------:R-:W4:Y:S04]  /*0170*/  LDG.E.CONSTANT R7, desc[UR4][R2.64+0x50000] ;  /* 0x0500000402077981 */ /* 0x000f28000c1e9900 */
[----:B------:R-:W4:Y:S04]  /*0180*/  LDG.E.CONSTANT R6, desc[UR4][R2.64+0x58000] ;  /* 0x0580000402067981 */ /* 0x000f28000c1e9900 */
[----:B------:R0:W4:Y:S04]  /*0190*/  LDG.E.CONSTANT R4, desc[UR4][R4.64] ;  /* 0x0000000404047981 */ /* 0x000128000c1e9900 */
[----:B------:R-:W4:Y:S04]  /*01a0*/  LDG.E.CONSTANT R15, desc[UR4][R2.64+0x60000] ;  /* 0x06000004020f7981 */ /* 0x000f28000c1e9900 */
[----:B------:R-:W4:Y:S04]  /*01b0*/  LDG.E.CONSTANT R16, desc[UR4][R2.64+0x68000] ;  /* 0x0680000402107981 */ /* 0x000f28000c1e9900 */
[----:B------:R-:W4:Y:S01]  /*01c0*/  LDG.E.CONSTANT R14, desc[UR4][R2.64+0x70000] ;  /* 0x07000004020e7981 */ /* 0x000f22000c1e9900 */
[----:B------:R-:W-:-:S02]  /*01d0*/  LEA R24, R20, R25, 0x3 ;  /* 0x0000001914187211 */ /* 0x000fc400078e18ff */
[----:B------:R-:W-:Y:S01]  /*01e0*/  SHF.L.U32 R23, R12, 0x1, RZ ;  /* 0x000000010c177819 */ /* 0x000fe200000006ff */
[----:B------:R1:W5:Y:S01]  /*01f0*/  LDG.E.CONSTANT R17, desc[UR4][R2.64+0x78000] ;  /* 0x0780000402117981 */ /* 0x000362000c1e9900 */
[----:B------:R-:W-:Y:S02]  /*0200*/  SHF.R.U32.HI R12, RZ, 0x2, R12 ;  /* 0x00000002ff0c7819 */ /* 0x000fe4000001160c */
[----:B------:R-:W-:-:S04]  /*0210*/  LOP3.LUT R23, R23, 0x6, RZ, 0xc0, !PT ;  /* 0x0000000617177812 */ /* 0x000fc800078ec0ff */
[----:B------:R-:W-:Y:S01]  /*0220*/  ISETP.NE.AND P0, PT, R23, 0x6, PT ;  /* 0x000000061700780c */ /* 0x000fe20003f05270 */
[----:B0-----:R-:W-:Y:S01]  /*0230*/  IMAD R5, R24, 0x31, R23 ;  /* 0x0000003118057824 */ /* 0x001fe200078e0217 */
[----:B-1----:R-:W0:Y:S01]  /*0240*/  LDC.64 R2, c[0x0][0x380] ;  /* 0x0000e000ff027b82 */ /* 0x002e220000000a00 */
[----:B--2---:R-:W-:Y:S01]  /*0250*/  FADD R22, RZ, R22 ;  /* 0x00000016ff167221 */ /* 0x004fe20000000000 */
[----:B---3--:R-:W-:-:S03]  /*0260*/  FADD R20, RZ, -R21 ;  /* 0x80000015ff147221 */ /* 0x008fc60000000000 */
[----:B------:R-:W-:Y:S01]  /*0270*/  FADD R22, R22, R21 ;  /* 0x0000001516167221 */ /* 0x000fe20000000000 */
[----:B----4-:R-:W-:-:S03]  /*0280*/  FADD R21, R19, R20 ;  /* 0x0000001413157221 */ /* 0x010fc60000000000 */
[----:B------:R-:W-:Y:S01]  /*0290*/  FADD R22, R22, R19 ;  /* 0x0000001316167221 */ /* 0x000fe20000000000 */
[----:B------:R-:W-:Y:S01]  /*02a0*/  LOP3.LUT R20, R12, 0x3, RZ, 0xc0, !PT ;  /* 0x000000030c147812 */ /* 0x000fe200078ec0ff */
[----:B------:R-:W-:-:S03]  /*02b0*/  FADD R21, R21, R18 ;  /* 0x0000001215157221 */ /* 0x000fc60000000000 */
[C---:B------:R-:W-:Y:S01]  /*02c0*/  ISETP.NE.AND P1, PT, R20.reuse, 0x3, PT ;  /* 0x000000031400780c */ /* 0x040fe20003f25270 */
[----:B------:R-:W-:Y:S02]  /*02d0*/  IMAD R5, R20, 0xe, R5 ;  /* 0x0000000e14057824 */ /* 0x000fe400078e0205 */
[--C-:B------:R-:W-:Y:S01]  /*02e0*/  FADD R19, R22, R13.reuse ;  /* 0x0000000d16137221 */ /* 0x100fe20000000000 */
[----:B------:R-:W-:Y:S01]  /*02f0*/  FADD R13, RZ, -R13 ;  /* 0x8000000dff0d7221 */ /* 0x000fe20000000000 */
[----:B0-----:R-:W-:-:S04]  /*0300*/  IMAD.WIDE.U32 R2, R5, 0x4, R2 ;  /* 0x0000000405027825 */ /* 0x001fc800078e0002 */
[C---:B------:R-:W-:Y:S01]  /*0310*/  FADD R18, -R0.reuse, R21 ;  /* 0x0000001500127221 */ /* 0x040fe20000000100 */
[--C-:B------:R-:W-:Y:S01]  /*0320*/  FADD R12, R19, R0.reuse ;  /* 0x00000000130c7221 */ /* 0x100fe20000000000 */
[----:B------:R-:W-:Y:S01]  /*0330*/  FADD R20, -R0, R13 ;  /* 0x0000000d00147221 */ /* 0x000fe20000000100 */
[----:B------:R-:W-:Y:S01]  /*0340*/  FADD R0, RZ, R0 ;  /* 0x00000000ff007221 */ /* 0x000fe20000000000 */
[C---:B------:R-:W-:Y:S01]  /*0350*/  FADD R18, R11.reuse, R18 ;  /* 0x000000120b127221 */ /* 0x040fe20000000000 */
[----:B------:R-:W-:Y:S01]  /*0360*/  FADD R13, R12, R11 ;  /* 0x0000000b0c0d7221 */ /* 0x000fe20000000000 */
[C---:B------:R-:W-:Y:S02]  /*0370*/  FADD R21, -R11.reuse, R20 ;  /* 0x000000140b157221 */ /* 0x040fe40000000100 */
[----:B------:R-:W-:Y:S01]  /*0380*/  FADD R19, R18, R9 ;  /* 0x0000000912137221 */ /* 0x000fe20000000000 */
[----:B------:R-:W-:Y:S01]  /*0390*/  FADD R18, -R11, R0 ;  /* 0x000000000b127221 */ /* 0x000fe20000000100 */
[----:B------:R-:W-:Y:S01]  /*03a0*/  FADD R13, R13, R10 ;  /* 0x0000000a0d0d7221 */ /* 0x000fe20000000000 */
[----:B------:R-:W-:Y:S01]  /*03b0*/  FADD R21, R10, R21 ;  /* 0x000000150a157221 */ /* 0x000fe20000000000 */
[----:B------:R-:W-:-:S02]  /*03c0*/  FADD R12, -R8, R19 ;  /* 0x00000013080c7221 */ /* 0x000fc40000000100 */
[----:B------:R-:W-:Y:S01]  /*03d0*/  FADD R0, R13, R8 ;  /* 0x000000080d007221 */ /* 0x000fe20000000000 */
[----:B------:R-:W-:Y:S01]  /*03e0*/  FADD R13, -R9, R18 ;  /* 0x00000012090d7221 */ /* 0x000fe20000000100 */
[----:B------:R-:W-:Y:S01]  /*03f0*/  FADD R10, R8, R21 ;  /* 0x00000015080a7221 */ /* 0x000fe20000000000 */
[C---:B------:R-:W-:Y:S01]  /*0400*/  FADD R11, R7.reuse, R12 ;  /* 0x0000000c070b7221 */ /* 0x040fe20000000000 */
[----:B------:R-:W-:Y:S01]  /*0410*/  FADD R9, R0, R7 ;  /* 0x0000000700097221 */ /* 0x000fe20000000000 */
[----:B------:R-:W-:Y:S01]  /*0420*/  FADD R8, -R8, R13 ;  /* 0x0000000d08087221 */ /* 0x000fe20000000100 */
[----:B------:R-:W-:Y:S01]  /*0430*/  FADD R10, R7, R10 ;  /* 0x0000000a070a7221 */ /* 0x000fe20000000000 */
[----:B------:R-:W-:Y:S02]  /*0440*/  FADD R11, R11, R6 ;  /* 0x000000060b0b7221 */ /* 0x000fe40000000000 */
[----:B------:R-:W-:Y:S01]  /*0450*/  FADD R7, R7, R8 ;  /* 0x0000000807077221 */ /* 0x000fe20000000000 */
[--C-:B------:R-:W-:Y:S01]  /*0460*/  FADD R9, R9, R4.reuse ;  /* 0x0000000409097221 */ /* 0x100fe20000000000 */
[----:B------:R-:W-:-:S02]  /*0470*/  @P0 FADD R11, R11, R4 ;  /* 0x000000040b0b0221 */ /* 0x000fc40000000000 */
[----:B------:R-:W-:Y:S01]  /*0480*/  FADD R7, R6, R7 ;  /* 0x0000000706077221 */ /* 0x000fe20000000000 */
[----:B------:R-:W-:Y:S01]  /*0490*/  FADD R15, R10, R15 ;  /* 0x0000000f0a0f7221 */ /* 0x000fe20000000000 */
[----:B------:R-:W-:Y:S02]  /*04a0*/  FMNMX R9, RZ, R9, !PT ;  /* 0x00000009ff097209 */ /* 0x000fe40007800000 */
[----:B------:R-:W-:Y:S01]  /*04b0*/  @P0 FMNMX R11, RZ, R11, !PT ;  /* 0x0000000bff0b0209 */ /* 0x000fe20007800000 */
[----:B------:R-:W-:Y:S01]  /*04c0*/  FADD R15, R15, R16 ;  /* 0x000000100f0f7221 */ /* 0x000fe20000000000 */
[----:B------:R-:W-:Y:S01]  /*04d0*/  FADD R7, -R16, R7 ;  /* 0x0000000710077221 */ /* 0x000fe20000000100 */
[----:B------:R0:W-:Y:S02]  /*04e0*/  STG.E desc[UR4][R2.64], R9 ;  /* 0x0000000902007986 */ /* 0x0001e4000c101904 */
[----:B------:R-:W-:Y:S02]  /*04f0*/  FADD R15, R15, R14 ;  /* 0x0000000e0f0f7221 */ /* 0x000fe40000000000 */
[----:B------:R0:W-:Y:S01]  /*0500*/  @P0 STG.E desc[UR4][R2.64+0x4], R11 ;  /* 0x0000040b02000986 */ /* 0x0001e2000c101904 */
[----:B------:R-:W-:Y:S05]  /*0510*/  @!P1 EXIT ;  /* 0x000000000000994d */ /* 0x000fea0003800000 */
[----:B------:R-:W-:Y:S01]  /*0520*/  FADD R15, R15, R4 ;  /* 0x000000040f0f7221 */ /* 0x000fe20000000000 */
[----:B------:R-:W-:-:S04]  /*0530*/  FADD R14, R14, R7 ;  /* 0x000000070e0e7221 */ /* 0x000fc80000000000 */
[----:B------:R-:W-:Y:S01]  /*0540*/  FMNMX R15, RZ, R15, !PT ;  /* 0x0000000fff0f7209 */ /* 0x000fe20007800000 */
[----:B-----5:R-:W-:-:S04]  /*0550*/  FADD R17, R14, R17 ;  /* 0x000000110e117221 */ /* 0x020fc80000000000 */
[----:B------:R1:W-:Y:S01]  /*0560*/  STG.E desc[UR4][R2.64+0x1c], R15 ;  /* 0x00001c0f02007986 */ /* 0x0003e2000c101904 */
[----:B------:R-:W-:Y:S05]  /*0570*/  @!P0 EXIT ;  /* 0x000000000000894d */ /* 0x000fea0003800000 */
[----:B------:R-:W-:-:S05]  /*0580*/  FADD R17, R17, R4 ;  /* 0x0000000411117221 */ /* 0x000fca0000000000 */
[----:B------:R-:W-:-:S05]  /*0590*/  FMNMX R17, RZ, R17, !PT ;  /* 0x00000011ff117209 */ /* 0x000fca0007800000 */
[----:B------:R-:W-:Y:S01]  /*05a0*/  STG.E desc[UR4][R2.64+0x20], R17 ;  /* 0x0000201102007986 */ /* 0x000fe2000c101904 */
[----:B------:R-:W-:Y:S05]  /*05b0*/  EXIT ;  /* 0x000000000000794d */ /* 0x000fea0003800000 */
.L_x_26:
        /* <DEDUP_REMOVED lines=12> */
.L_x_215:


//--------------------- .text.tvmgen_default_fused_nn_batch_flatten_kernel --------------------------
	.section	.text.tvmgen_default_fused_nn_batch_flatten_kernel,"ax",@progbits
	.align	128
        .global         tvmgen_default_fused_nn_batch_flatten_kernel
        .type           tvmgen_default_fused_nn_batch_flatten_kernel,@function
        .size           tvmgen_default_fused_nn_batch_flatten_kernel,(.L_x_216 - tvmgen_default_fused_nn_batch_flatten_kernel)
        .other          tvmgen_default_fused_nn_batch_flatten_kernel,@"STO_CUDA_ENTRY STV_DEFAULT"
tvmgen_default_fused_nn_batch_flatten_kernel:
.text.tvmgen_default_fused_nn_batch_flatten_kernel:
[----:B------:R-:W-:Y:S01]  /*0000*/  LDC R1, c[0x0][0x37c] ;  /* 0x0000df00ff017b82 */ /* 0x000fe20000000800 */
[----:B------:R-:W0:Y:S07]  /*0010*/  S2R R7, SR_TID.X ;  /* 0x0000000000077919 */ /* 0x000e2e0000002100 */
[----:B------:R-:W1:Y:S01]  /*0020*/  S2UR UR4, SR_CTAID.X ;  /* 0x00000000000479c3 */ /* 0x000e620000002500 */
[----:B------:R-:W2:Y:S07]  /*0030*/  LDCU.64 UR6, c[0x0][0x358] ;  /* 0x00006b00ff0677ac */ /* 0x000eae0008000a00 */
[----:B------:R-:W3:Y:S08]  /*0040*/  LDC.64 R2, c[0x0][0x380] ;  /* 0x0000e000ff027b82 */ /* 0x000ef00000000a00 */
[----:B------:R-:W4:Y:S01]  /*0050*/  LDC.64 R4, c[0x0][0x388] ;  /* 0x0000e200ff047b82 */ /* 0x000f220000000a00 */
[----:B-1----:R-:W-:-:S06]  /*0060*/  USHF.L.U32 UR4, UR4, 0xa, URZ ;  /* 0x0000000a04047899 */ /* 0x002fcc00080006ff */
[----:B0-----:R-:W-:-:S05]  /*0070*/  LOP3.LUT R7, R7, UR4, RZ, 0xfc, !PT ;  /* 0x0000000407077c12 */ /* 0x001fca000f8efcff */
[----:B---3--:R-:W-:-:S06]  /*0080*/  IMAD.WIDE.U32 R2, R7, 0x4, R2 ;  /* 0x0000000407027825 */ /* 0x008fcc00078e0002 */
[----:B--2---:R-:W2:Y:S01]  /*0090*/  LDG.E.CONSTANT R3, desc[UR6][R2.64] ;  /* 0x0000000602037981 */ /* 0x004ea2000c1e9900 */
[----:B----4-:R-:W-:-:S05]  /*00a0*/  IMAD.WIDE.U32 R4, R7, 0x4, R4 ;  /* 0x0000000407047825 */ /* 0x010fca00078e0004 */
[----:B--2---:R-:W-:Y:S01]  /*00b0*/  STG.E desc[UR6][R4.64], R3 ;  /* 0x0000000304007986 */ /* 0x004fe2000c101906 */
[----:B------:R-:W-:Y:S05]  /*00c0*/  EXIT ;  /* 0x000000000000794d */ /* 0x000fea0003800000 */
.L_x_27:
        /* <DEDUP_REMOVED lines=11> */
.L_x_216:


//--------------------- .text.tvmgen_default_fused_nn_conv2d_add_add_nn_relu_kernel --------------------------
	.section	.text.tvmgen_default_fused_nn_conv2d_add_add_nn_relu_kernel,"ax",@progbits
	.align	128
        .global         tvmgen_default_fused_nn_conv2d_add_add_nn_relu_kernel
        .type           tvmgen_default_fused_nn_conv2d_add_add_nn_relu_kernel,@function
        .size           tvmgen_default_fused_nn_conv2d_add_add_nn_relu_kernel,(.L_x_217 - tvmgen_default_fused_nn_conv2d_add_add_nn_relu_kernel)
        .other          tvmgen_default_fused_nn_conv2d_add_add_nn_relu_kernel,@"STO_CUDA_ENTRY STV_DEFAULT"
tvmgen_default_fused_nn_conv2d_add_add_nn_relu_kernel:
.text.tvmgen_default_fused_nn_conv2d_add_add_nn_relu_kernel:
        /* <DEDUP_REMOVED lines=11> */
[----:B------:R-:W-:Y:S01]  /*00b0*/  MOV R39, RZ ;  /* 0x000000ff00277202 */ /* 0x000fe20000000f00 */
[----:B------:R-:W-:Y:S01]  /*00c0*/  HFMA2 R63, -RZ, RZ, 0, 0 ;  /* 0x00000000ff3f7431 */ /* 0x000fe200000001ff */
[----:B------:R-:W4:Y:S01]  /*00d0*/  S2R R31, SR_CTAID.X ;  /* 0x00000000001f7919 */ /* 0x000f220000002500 */
        /* <DEDUP_REMOVED lines=8> */
[----:B------:R-:W3:Y:S01]  /*0160*/  LDCU.64 UR8, c[0x0][0x358] ;  /* 0x00006b00ff0877ac */ /* 0x000ee20008000a00 */
[----:B------:R-:W-:-:S02]  /*0170*/  MOV R57, RZ ;  /* 0x000000ff00397202 */ /* 0x000fc40000000f00 */
[----:B------:R-:W-:Y:S01]  /*0180*/  MOV R51, RZ ;  /* 0x000000ff00337202 */ /* 0x000fe20000000f00 */
[----:B-1----:R-:W-:Y:S02]  /*0190*/  ULEA UR5, UR6, UR5, 0x18 ;  /* 0x0000000506057291 */ /* 0x002fe4000f8ec0ff */
[----:B------:R-:W-:Y:S01]  /*01a0*/  ULEA UR4, UR6, UR4, 0x18 ;  /* 0x0000000406047291 */ /* 0x000fe2000f8ec0ff */
[C---:B0-----:R-:W-:Y:S01]  /*01b0*/  LOP3.LUT R0, R34.reuse, 0xffff, RZ, 0xc0, !PT ;  /* 0x0000ffff22007812 */ /* 0x041fe200078ec0ff */
[C---:B------:R-:W-:Y:S01]  /*01c0*/  IMAD R30, R34.reuse, 0xc, RZ ;  /* 0x0000000c221e7824 */ /* 0x040fe200078e02ff */
[C---:B------:R-:W-:Y:S02]  /*01d0*/  LEA R6, R34.reuse, R34, 0x1 ;  /* 0x0000002222067211 */ /* 0x040fe400078e08ff */
[----:B------:R-:W-:Y:S01]  /*01e0*/  ISETP.GE.U32.AND P0, PT, R34, 0x16, PT ;  /* 0x000000162200780c */ /* 0x000fe20003f06070 */
[----:B------:R-:W-:Y:S01]  /*01f0*/  IMAD R0, R0, 0x2493, RZ ;  /* 0x0000249300007824 */ /* 0x000fe200078e02ff */
[----:B------:R-:W-:Y:S01]  /*0200*/  IADD3 R8, PT, PT, R6, 0x1, RZ ;  /* 0x0000000106087810 */ /* 0x000fe20007ffe0ff */
[----:B--2---:R-:W-:Y:S01]  /*0210*/  IMAD R36, R33, 0x1c, R34 ;  /* 0x0000001c21247824 */ /* 0x004fe200078e0222 */
[----:B------:R-:W-:-:S02]  /*0220*/  ISETP.GE.U32.AND P1, PT, R34, 0x15, PT ;  /* 0x000000152200780c */ /* 0x000fc40003f26070 */
[----:B------:R-:W-:Y:S02]  /*0230*/  SHF.R.U32.HI R0, RZ, 0x10, R0 ;  /* 0x00000010ff007819 */ /* 0x000fe40000011600 */
[----:B------:R-:W-:Y:S02]  /*0240*/  LEA.HI R4, R8, R33, RZ, 0x1a ;  /* 0x0000002108047211 */ /* 0x000fe400078fd0ff */
[----:B------:R-:W-:Y:S02]  /*0250*/  IADD3 R3, PT, PT, RZ, -R0, RZ ;  /* 0x80000000ff037210 */ /* 0x000fe40007ffe0ff */
[----:B------:R-:W-:Y:S02]  /*0260*/  ISETP.LT.U32.AND P2, PT, R4, 0x10, !P1 ;  /* 0x000000100400780c */ /* 0x000fe40004f41070 */
[----:B------:R-:W-:Y:S02]  /*0270*/  PRMT R3, R3, 0x7710, RZ ;  /* 0x0000771003037816 */ /* 0x000fe400000000ff */
[----:B------:R-:W-:-:S02]  /*0280*/  LOP3.LUT R5, R6, 0xf, RZ, 0xc0, !PT ;  /* 0x0000000f06057812 */ /* 0x000fc400078ec0ff */
[----:B------:R-:W-:Y:S02]  /*0290*/  IADD3 R2, PT, PT, R3, R34, RZ ;  /* 0x0000002203027210 */ /* 0x000fe40007ffe0ff */
[----:B------:R-:W-:Y:S02]  /*02a0*/  IADD3 R10, PT, PT, R6, 0x2, RZ ;  /* 0x00000002060a7810 */ /* 0x000fe40007ffe0ff */
[----:B------:R-:W-:Y:S02]  /*02b0*/  LOP3.LUT R3, R2, 0xffff, RZ, 0xc0, !PT ;  /* 0x0000ffff02037812 */ /* 0x000fe400078ec0ff */
[----:B------:R-:W-:Y:S02]  /*02c0*/  LOP3.LUT R30, R5, 0xc0, R30, 0xf8, !PT ;  /* 0x000000c0051e7812 */ /* 0x000fe400078ef81e */
[----:B------:R-:W-:Y:S01]  /*02d0*/  LEA.HI R0, R3, R0, RZ, 0x1f ;  /* 0x0000000003007211 */ /* 0x000fe200078ff8ff */
[----:B------:R-:W-:Y:S01]  /*02e0*/  IMAD R3, R33, 0xc40, RZ ;  /* 0x00000c4021037824 */ /* 0x000fe200078e02ff */
[----:B------:R-:W-:-:S02]  /*02f0*/  SHF.L.U32 R29, R8, 0x2, RZ ;  /* 0x00000002081d7819 */ /* 0x000fc400000006ff */
[----:B------:R-:W-:Y:S02]  /*0300*/  LOP3.LUT R0, R0, 0xffff, RZ, 0xc0, !PT ;  /* 0x0000ffff00007812 */ /* 0x000fe400078ec0ff */
[----:B------:R-:W-:Y:S02]  /*0310*/  LOP3.LUT R8, R8, 0xf, RZ, 0xc0, !PT ;  /* 0x0000000f08087812 */ /* 0x000fe400078ec0ff */
[----:B------:R-:W-:Y:S02]  /*0320*/  SHF.R.U32.HI R0, RZ, 0x2, R0 ;  /* 0x00000002ff007819 */ /* 0x000fe40000011600 */
[----:B------:R-:W-:Y:S02]  /*0330*/  SHF.L.U32 R28, R10, 0x2, RZ ;  /* 0x000000020a1c7819 */ /* 0x000fe400000006ff */
[----:B------:R-:W-:Y:S02]  /*0340*/  PRMT R7, R0, 0x9910, RZ ;  /* 0x0000991000077816 */ /* 0x000fe400000000ff */
[----:B------:R-:W-:-:S02]  /*0350*/  LEA.HI R0, R6, R33, RZ, 0x1a ;  /* 0x0000002106007211 */ /* 0x000fc400078fd0ff */
[----:B------:R-:W-:Y:S02]  /*0360*/  LOP3.LUT R5, R10, 0xf, RZ, 0xc0, !PT ;  /* 0x0000000f0a057812 */ /* 0x000fe400078ec0ff */
[----:B------:R-:W-:Y:S02]  /*0370*/  ISETP.LT.U32.AND P0, PT, R0, 0x10, !P0 ;  /* 0x000000100000780c */ /* 0x000fe40004701070 */
[----:B------:R-:W-:Y:S02]  /*0380*/  LEA R0, R7, -R7, 0x3 ;  /* 0x8000000707007211 */ /* 0x000fe400078e18ff */
[----:B------:R-:W-:Y:S02]  /*0390*/  LEA R35, R33, R6, 0x6 ;  /* 0x0000000621237211 */ /* 0x000fe400078e30ff */
[----:B------:R-:W-:Y:S01]  /*03a0*/  IADD3 R2, PT, PT, RZ, -R0, RZ ;  /* 0x80000000ff027210 */ /* 0x000fe20007ffe0ff */
[----:B---3--:R-:W-:Y:S01]  /*03b0*/  IMAD R0, R32, 0xe0, R3 ;  /* 0x000000e020007824 */ /* 0x008fe200078e0203 */
[----:B------:R-:W-:-:S02]  /*03c0*/  SHF.L.U32 R36, R36, 0x2, RZ ;  /* 0x0000000224247819 */ /* 0x000fc400000006ff */
[----:B------:R-:W-:Y:S01]  /*03d0*/  PRMT R3, R2, 0x7710, RZ ;  /* 0x0000771002037816 */ /* 0x000fe200000000ff */
[----:B----4-:R-:W-:Y:S01]  /*03e0*/  IMAD R4, R31, 0x1c, R0 ;  /* 0x0000001c1f047824 */ /* 0x010fe200078e0200 */
[----:B------:R-:W-:Y:S01]  /*03f0*/  LOP3.LUT R29, R8, 0xc0, R29, 0xf8, !PT ;  /* 0x000000c0081d7812 */ /* 0x000fe200078ef81d */
[----:B------:R-:W-:Y:S01]  /*0400*/  IMAD R0, R7, 0x38, RZ ;  /* 0x0000003807007824 */ /* 0x000fe200078e02ff */
[----:B------:R-:W-:Y:S02]  /*0410*/  IADD3 R2, PT, PT, R3, R34, RZ ;  /* 0x0000002203027210 */ /* 0x000fe40007ffe0ff */
[----:B------:R-:W-:Y:S02]  /*0420*/  LEA.HI R7, R10, R33, RZ, 0x1a ;  /* 0x000000210a077211 */ /* 0x000fe400078fd0ff */
[----:B------:R-:W-:Y:S02]  /*0430*/  SHF.L.U32 R2, R2, 0x2, RZ ;  /* 0x0000000202027819 */ /* 0x000fe400000006ff */
[----:B------:R-:W-:-:S02]  /*0440*/  LOP3.LUT R0, R0, 0xffff, RZ, 0xc0, !PT ;  /* 0x0000ffff00007812 */ /* 0x000fc400078ec0ff */
[----:B------:R-:W-:Y:S02]  /*0450*/  LOP3.LUT R3, R2, 0xffff, RZ, 0xc0, !PT ;  /* 0x0000ffff02037812 */ /* 0x000fe400078ec0ff */
[----:B------:R-:W0:Y:S01]  /*0460*/  S2R R2, SR_CTAID.Z ;  /* 0x0000000000027919 */ /* 0x000e220000002700 */
[----:B------:R-:W-:Y:S02]  /*0470*/  ISETP.LT.U32.AND P1, PT, R7, 0x10, !P1 ;  /* 0x000000100700780c */ /* 0x000fe40004f21070 */
[----:B------:R-:W-:Y:S01]  /*0480*/  IADD3 R3, PT, PT, R3, R4, R0 ;  /* 0x0000000403037210 */ /* 0x000fe20007ffe000 */
[----:B------:R-:W-:Y:S01]  /*0490*/  HFMA2 R0, -RZ, RZ, 0, 0 ;  /* 0x00000000ff007431 */ /* 0x000fe200000001ff */
[----:B------:R-:W-:Y:S02]  /*04a0*/  LOP3.LUT R28, R5, 0xc0, R28, 0xf8, !PT ;  /* 0x000000c0051c7812 */ /* 0x000fe400078ef81c */
[----:B------:R-:W-:Y:S02]  /*04b0*/  LEA R35, R35, UR5, 0x2 ;  /* 0x0000000523237c11 */ /* 0x000fe4000f8e10ff */
[----:B------:R-:W-:-:S07]  /*04c0*/  LEA R36, R36, UR4, 0x2 ;  /* 0x0000000424247c11 */ /* 0x000fce000f8e10ff */
.L_x_29:
[----:B------:R-:W1:Y:S01]  /*04d0*/  @P0 LDC.64 R10, c[0x0][0x390] ;  /* 0x0000e400ff0a0b82 */ /* 0x000e620000000a00 */
[----:B0-----:R-:W-:-:S04]  /*04e0*/  LEA R7, R2, R33, 0x4 ;  /* 0x0000002102077211 */ /* 0x001fc800078e20ff */
[----:B------:R-:W-:-:S03]  /*04f0*/  LEA R7, R7, R0, 0x4 ;  /* 0x0000000007077211 */ /* 0x000fc600078e20ff */
[----:B------:R-:W0:Y:S01]  /*0500*/  LDC.64 R8, c[0x0][0x388] ;  /* 0x0000e200ff087b82 */ /* 0x000e220000000a00 */
[----:B------:R-:W-:Y:S01]  /*0510*/  SHF.L.U32 R19, R7, 0x4, RZ ;  /* 0x0000000407137819 */ /* 0x000fe200000006ff */
[----:B------:R-:W-:-:S03]  /*0520*/  IMAD R7, R0, 0xc400, R3 ;  /* 0x0000c40000077824 */ /* 0x000fc600078e0203 */
[-C--:B------:R-:W-:Y:S02]  /*0530*/  @P0 IADD3 R15, PT, PT, R30, R19.reuse, RZ ;  /* 0x000000131e0f0210 */ /* 0x080fe40007ffe0ff */
[-C--:B------:R-:W-:Y:S01]  /*0540*/  @P2 IADD3 R17, PT, PT, R29, R19.reuse, RZ ;  /* 0x000000131d112210 */ /* 0x080fe20007ffe0ff */
[----:B------:R-:W2:Y:S01]  /*0550*/  @P2 LDC.64 R12, c[0x0][0x390] ;  /* 0x0000e400ff0c2b82 */ /* 0x000ea20000000a00 */
[----:B------:R-:W-:-:S07]  /*0560*/  @P1 IADD3 R19, PT, PT, R28, R19, RZ ;  /* 0x000000131c131210 */ /* 0x000fce0007ffe0ff */
[----:B------:R-:W3:Y:S01]  /*0570*/  @P1 LDC.64 R4, c[0x0][0x390] ;  /* 0x0000e400ff041b82 */ /* 0x000ee20000000a00 */
[----:B-1----:R-:W-:-:S06]  /*0580*/  @P0 IMAD.WIDE.U32 R10, R15, 0x4, R10 ;  /* 0x000000040f0a0825 */ /* 0x002fcc00078e000a */
[----:B------:R-:W4:Y:S01]  /*0590*/  @P0 LDG.E.CONSTANT R10, desc[UR8][R10.64] ;  /* 0x000000080a0a0981 */ /* 0x000f22000c1e9900 */
[----:B0-----:R-:W-:-:S05]  /*05a0*/  IMAD.WIDE.U32 R8, R7, 0x4, R8 ;  /* 0x0000000407087825 */ /* 0x001fca00078e0008 */
[----:B------:R-:W5:Y:S01]  /*05b0*/  LDG.E.CONSTANT R6, desc[UR8][R8.64+0x8] ;  /* 0x0000080808067981 */ /* 0x000f62000c1e9900 */
[----:B--2---:R-:W-:-:S03]  /*05c0*/  @P2 IMAD.WIDE.U32 R12, R17, 0x4, R12 ;  /* 0x00000004110c2825 */ /* 0x004fc600078e000c */
[----:B------:R-:W5:Y:S04]  /*05d0*/  LDG.E.CONSTANT R7, desc[UR8][R8.64+0xc] ;  /* 0x00000c0808077981 */ /* 0x000f68000c1e9900 */
[----:B------:R-:W2:Y:S01]  /*05e0*/  @P2 LDG.E.CONSTANT R12, desc[UR8][R12.64] ;  /* 0x000000080c0c2981 */ /* 0x000ea2000c1e9900 */
[----:B---3--:R-:W-:-:S03]  /*05f0*/  @P1 IMAD.WIDE.U32 R14, R19, 0x4, R4 ;  /* 0x00000004130e1825 */ /* 0x008fc600078e0004 */
[----:B------:R-:W5:Y:S04]  /*0600*/  LDG.E.CONSTANT R4, desc[UR8][R8.64] ;  /* 0x0000000808047981 */ /* 0x000f68000c1e9900 */
[----:B------:R-:W5:Y:S04]  /*0610*/  LDG.E.CONSTANT R5, desc[UR8][R8.64+0x4] ;  /* 0x0000040808057981 */ /* 0x000f68000c1e9900 */
[----:B------:R-:W3:Y:S01]  /*0620*/  @P1 LDG.E.CONSTANT R14, desc[UR8][R14.64] ;  /* 0x000000080e0e1981 */ /* 0x000ee2000c1e9900 */
[----:B------:R-:W-:Y:S08]  /*0630*/  BAR.SYNC.DEFER_BLOCKING 0x0 ;  /* 0x0000000000007b1d */ /* 0x000ff00000010000 */
[----:B------:R-:W0:Y:S01]  /*0640*/  S2UR UR6, SR_CgaCtaId ;  /* 0x00000000000679c3 */ /* 0x000e220000008800 */
[----:B------:R-:W-:-:S02]  /*0650*/  UMOV UR4, 0x400 ;  /* 0x0000040000047882 */ /* 0x000fc40000000000 */
[----:B------:R-:W-:Y:S01]  /*0660*/  UIADD3 UR5, UPT, UPT, UR4, 0x1c00, URZ ;  /* 0x00001c0004057890 */ /* 0x000fe2000fffe0ff */
[----:B------:R-:W-:-:S04]  /*0670*/  IADD3 R0, PT, PT, R0, 0x1, RZ ;  /* 0x0000000100007810 */ /* 0x000fc80007ffe0ff */
[----:B------:R-:W-:Y:S01]  /*0680*/  ISETP.NE.AND P3, PT, R0, 0x4, PT ;  /* 0x000000040000780c */ /* 0x000fe20003f65270 */
[----:B0-----:R-:W-:Y:S02]  /*0690*/  ULEA UR4, UR6, UR4, 0x18 ;  /* 0x0000000406047291 */ /* 0x001fe4000f8ec0ff */
[----:B------:R-:W-:-:S04]  /*06a0*/  ULEA UR5, UR6, UR5, 0x18 ;  /* 0x0000000506057291 */ /* 0x000fc8000f8ec0ff */
[----:B------:R-:W-:Y:S02]  /*06b0*/  LEA R40, R34, UR4, 0x2 ;  /* 0x0000000422287c11 */ /* 0x000fe4000f8e10ff */
[----:B------:R-:W-:Y:S02]  /*06c0*/  LEA R38, R33, UR5, 0x6 ;  /* 0x0000000521267c11 */ /* 0x000fe4000f8e30ff */
[----:B------:R-:W-:Y:S02]  /*06d0*/  IADD3 R40, PT, PT, R40, 0x1c0, RZ ;  /* 0x000001c028287810 */ /* 0x000fe40007ffe0ff */
[----:B------:R-:W-:Y:S01]  /*06e0*/  IADD3 R38, PT, PT, R38, 0x800, RZ ;  /* 0x0000080026267810 */ /* 0x000fe20007ffe0ff */
[----:B------:R-:W-:Y:S01]  /*06f0*/  UMOV UR4, 0x800 ;  /* 0x0000080000047882 */ /* 0x000fe20000000000 */
[----:B-----5:R0:W-:Y:S04]  /*0700*/  STS.128 [R36], R4 ;  /* 0x0000000424007388 */ /* 0x0201e80000000c00 */
[----:B----4-:R0:W-:Y:S04]  /*0710*/  @P0 STS [R35], R10 ;  /* 0x0000000a23000388 */ /* 0x0101e80000000800 */
[----:B--2---:R0:W-:Y:S04]  /*0720*/  @P2 STS [R35+0x4], R12 ;  /* 0x0000040c23002388 */ /* 0x0041e80000000800 */
[----:B---3--:R0:W-:Y:S01]  /*0730*/  @P1 STS [R35+0x8], R14 ;  /* 0x0000080e23001388 */ /* 0x0081e20000000800 */
[----:B------:R-:W-:Y:S06]  /*0740*/  BAR.SYNC.DEFER_BLOCKING 0x0 ;  /* 0x0000000000007b1d */ /* 0x000fec0000010000 */
.L_x_28:
[----:B0-----:R-:W-:Y:S01]  /*0750*/  LDS.128 R12, [R38] ;  /* 0x00000000260c7984 */ /* 0x001fe20000000c00 */
[----:B------:R-:W-:-:S03]  /*0760*/  UIADD3 UR4, UPT, UPT, UR4, 0x20, URZ ;  /* 0x0000002004047890 */ /* 0x000fc6000fffe0ff */
[----:B------:R-:W0:Y:S01]  /*0770*/  LDS R52, [R40+-0x150] ;  /* 0xfffeb00028347984 */ /* 0x000e220000000800 */
[----:B------:R-:W-:-:S03]  /*0780*/  UISETP.NE.AND UP0, UPT, UR4, 0x840, UPT ;  /* 0x000008400400788c */ /* 0x000fc6000bf05270 */
[----:B------:R-:W1:Y:S04]  /*0790*/  LDS R56, [R40+-0xe0] ;  /* 0xffff200028387984 */ /* 0x000e680000000800 */
[----:B------:R-:W2:Y:S04]  /*07a0*/  LDS.128 R16, [R38+-0x400] ;  /* 0xfffc000026107984 */ /* 0x000ea80000000c00 */
[----:B------:R-:W3:Y:S04]  /*07b0*/  LDS R5, [R40+-0x1c0] ;  /* 0xfffe400028057984 */ /* 0x000ee80000000800 */
[----:B------:R-:W4:Y:S04]  /*07c0*/  LDS.128 R24, [R38+-0x800] ;  /* 0xfff8000026187984 */ /* 0x000f280000000c00 */
[----:B------:R-:W5:Y:S04]  /*07d0*/  LDS R9, [R40] ;  /* 0x0000000028097984 */ /* 0x000f680000000800 */
[----:B------:R-:W5:Y:S04]  /*07e0*/  LDS R58, [R40+-0x70] ;  /* 0xffff9000283a7984 */ /* 0x000f680000000800 */
[----:B------:R-:W5:Y:S04]  /*07f0*/  LDS R44, [R40+0xe0] ;  /* 0x0000e000282c7984 */ /* 0x000f680000000800 */
[----:B------:R-:W-:Y:S04]  /*0800*/  LDS R7, [R40+0x1c0] ;  /* 0x0001c00028077984 */ /* 0x000fe80000000800 */
[----:B------:R-:W-:Y:S01]  /*0810*/  LDS R11, [R40+0x230] ;  /* 0x00023000280b7984 */ /* 0x000fe20000000800 */
[C---:B0-----:R-:W-:Y:S01]  /*0820*/  FFMA R6, R12.reuse, R52, R23 ;  /* 0x000000340c067223 */ /* 0x041fe20000000017 */
[----:B-1----:R-:W-:-:S02]  /*0830*/  FFMA R4, R12, R56, R21 ;  /* 0x000000380c047223 */ /* 0x002fc40000000015 */
[----:B------:R-:W0:Y:S01]  /*0840*/  LDS.128 R20, [R38+0x400] ;  /* 0x0004000026147984 */ /* 0x000e220000000c00 */
[C---:B--2---:R-:W-:Y:S01]  /*0850*/  FFMA R42, R16.reuse, R52, R45 ;  /* 0x00000034102a7223 */ /* 0x044fe2000000002d */
[----:B------:R-:W-:Y:S02]  /*0860*/  FFMA R10, R16, R56, R43 ;  /* 0x00000038100a7223 */ /* 0x000fe4000000002b */
[----:B------:R-:W1:Y:S01]  /*0870*/  LDS R45, [R40+0x70] ;  /* 0x00007000282d7984 */ /* 0x000e620000000800 */
[-C--:B---3--:R-:W-:Y:S01]  /*0880*/  FFMA R8, R12, R5.reuse, R63 ;  /* 0x000000050c087223 */ /* 0x088fe2000000003f */
[-C--:B------:R-:W-:Y:S01]  /*0890*/  FFMA R48, R16, R5.reuse, R47 ;  /* 0x0000000510307223 */ /* 0x080fe2000000002f */
[C---:B----4-:R-:W-:Y:S01]  /*08a0*/  FFMA R46, R24.reuse, R5, R53 ;  /* 0x00000005182e7223 */ /* 0x050fe20000000035 */
[C---:B------:R-:W-:Y:S01]  /*08b0*/  FFMA R54, R24.reuse, R52, R51 ;  /* 0x0000003418367223 */ /* 0x040fe20000000033 */
[----:B------:R-:W-:Y:S02]  /*08c0*/  FFMA R49, R24, R56, R49 ;  /* 0x0000003818317223 */ /* 0x000fe40000000031 */
[C---:B-----5:R-:W-:Y:S01]  /*08d0*/  FFMA R46, R9.reuse, R25, R46 ;  /* 0x00000019092e7223 */ /* 0x060fe2000000002e */
[-C--:B------:R-:W-:Y:S01]  /*08e0*/  FFMA R12, R12, R58.reuse, R61 ;  /* 0x0000003a0c0c7223 */ /* 0x080fe2000000003d */
[-C--:B------:R-:W-:Y:S01]  /*08f0*/  FFMA R16, R16, R58.reuse, R55 ;  /* 0x0000003a10107223 */ /* 0x080fe20000000037 */
[----:B------:R-:W-:Y:S01]  /*0900*/  FFMA R24, R24, R58, R57 ;  /* 0x0000003a18187223 */ /* 0x000fe20000000039 */
[----:B------:R-:W-:Y:S01]  /*0910*/  FFMA R53, R44, R13, R4 ;  /* 0x0000000d2c357223 */ /* 0x000fe20000000004 */
[C---:B0-----:R-:W-:Y:S01]  /*0920*/  FFMA R50, R20.reuse, R5, R41 ;  /* 0x0000000514327223 */ /* 0x041fe20000000029 */
[C---:B------:R-:W-:Y:S01]  /*0930*/  FFMA R52, R20.reuse, R52, R39 ;  /* 0x0000003414347223 */ /* 0x040fe20000000027 */
[----:B------:R-:W0:Y:S01]  /*0940*/  LDS R5, [R40+0x150] ;  /* 0x0001500028057984 */ /* 0x000e220000000800 */
[C---:B------:R-:W-:Y:S01]  /*0950*/  FFMA R56, R20.reuse, R56, R37 ;  /* 0x0000003814387223 */ /* 0x040fe20000000025 */
[C---:B------:R-:W-:Y:S01]  /*0960*/  FFMA R39, R9.reuse, R17, R48 ;  /* 0x0000001109277223 */ /* 0x040fe20000000030 */
[C---:B------:R-:W-:Y:S01]  /*0970*/  FFMA R41, R9.reuse, R13, R8 ;  /* 0x0000000d09297223 */ /* 0x040fe20000000008 */
[----:B------:R-:W-:Y:S01]  /*0980*/  FFMA R43, R9, R21, R50 ;  /* 0x00000015092b7223 */ /* 0x000fe20000000032 */
[----:B------:R-:W2:Y:S01]  /*0990*/  LDS R37, [R40+0x2a0] ;  /* 0x0002a00028257984 */ /* 0x000ea20000000800 */
[----:B------:R-:W-:Y:S01]  /*09a0*/  FFMA R20, R20, R58, R59 ;  /* 0x0000003a14147223 */ /* 0x000fe2000000003b */
[C---:B-1----:R-:W-:Y:S01]  /*09b0*/  FFMA R51, R45.reuse, R13, R6 ;  /* 0x0000000d2d337223 */ /* 0x042fe20000000006 */
[C---:B------:R-:W-:Y:S01]  /*09c0*/  FFMA R6, R44.reuse, R25, R49 ;  /* 0x000000192c067223 */ /* 0x040fe20000000031 */
[----:B------:R-:W1:Y:S01]  /*09d0*/  LDS R9, [R40+0x310] ;  /* 0x0003100028097984 */ /* 0x000e620000000800 */
[CC--:B------:R-:W-:Y:S01]  /*09e0*/  FFMA R47, R45.reuse, R17.reuse, R42 ;  /* 0x000000112d2f7223 */ /* 0x0c0fe2000000002a */
[C---:B------:R-:W-:Y:S01]  /*09f0*/  FFMA R49, R44.reuse, R17, R10 ;  /* 0x000000112c317223 */ /* 0x040fe2000000000a */
[C---:B------:R-:W-:Y:S01]  /*0a00*/  FFMA R54, R45.reuse, R25, R54 ;  /* 0x000000192d367223 */ /* 0x040fe20000000036 */
[-C--:B------:R-:W-:Y:S01]  /*0a10*/  FFMA R45, R45, R21.reuse, R52 ;  /* 0x000000152d2d7223 */ /* 0x080fe20000000034 */
[----:B------:R-:W3:Y:S01]  /*0a20*/  LDS R10, [R40+0x380] ;  /* 0x00038000280a7984 */ /* 0x000ee20000000800 */
[----:B------:R-:W-:Y:S01]  /*0a30*/  FFMA R55, R44, R21, R56 ;  /* 0x000000152c377223 */ /* 0x000fe20000000038 */
[C---:B------:R-:W-:Y:S01]  /*0a40*/  FFMA R48, R11.reuse, R18, R47 ;  /* 0x000000120b307223 */ /* 0x040fe2000000002f */
[C---:B------:R-:W-:Y:S01]  /*0a50*/  FFMA R50, R11.reuse, R14, R51 ;  /* 0x0000000e0b327223 */ /* 0x040fe20000000033 */
[----:B------:R-:W4:Y:S01]  /*0a60*/  LDS R8, [R40+0x3f0] ;  /* 0x0003f00028087984 */ /* 0x000f220000000800 */
[----:B------:R-:W-:Y:S01]  /*0a70*/  FFMA R52, R11, R22, R45 ;  /* 0x000000160b347223 */ /* 0x000fe2000000002d */
[C---:B------:R-:W-:Y:S01]  /*0a80*/  FFMA R42, R7.reuse, R18, R39 ;  /* 0x00000012072a7223 */ /* 0x040fe20000000027 */
[----:B------:R-:W-:Y:S01]  /*0a90*/  FFMA R44, R7, R14, R41 ;  /* 0x0000000e072c7223 */ /* 0x000fe20000000029 */
[----:B------:R-:W-:Y:S04]  /*0aa0*/  LDS R45, [R40+0x620] ;  /* 0x00062000282d7984 */ /* 0x000fe80000000800 */
[----:B------:R-:W-:Y:S01]  /*0ab0*/  LDS R51, [R40+0x7e0] ;  /* 0x0007e00028337984 */ /* 0x000fe20000000800 */
[C---:B0-----:R-:W-:Y:S01]  /*0ac0*/  FFMA R4, R5.reuse, R25, R24 ;  /* 0x0000001905047223 */ /* 0x041fe20000000018 */
[C---:B------:R-:W-:Y:S01]  /*0ad0*/  FFMA R17, R5.reuse, R17, R16 ;  /* 0x0000001105117223 */ /* 0x040fe20000000010 */
[C---:B------:R-:W-:Y:S01]  /*0ae0*/  FFMA R13, R5.reuse, R13, R12 ;  /* 0x0000000d050d7223 */ /* 0x040fe2000000000c */
[----:B------:R-:W-:Y:S01]  /*0af0*/  FFMA R5, R5, R21, R20 ;  /* 0x0000001505057223 */ /* 0x000fe20000000014 */
[C---:B------:R-:W-:Y:S01]  /*0b00*/  FFMA R25, R7.reuse, R26, R46 ;  /* 0x0000001a07197223 */ /* 0x040fe2000000002e */
[----:B------:R-:W0:Y:S01]  /*0b10*/  LDS R16, [R40+0x460] ;  /* 0x0004600028107984 */ /* 0x000e220000000800 */
[----:B------:R-:W-:Y:S01]  /*0b20*/  FFMA R46, R7, R22, R43 ;  /* 0x00000016072e7223 */ /* 0x000fe2000000002b */
[-C--:B------:R-:W-:Y:S01]  /*0b30*/  FFMA R43, R11, R26.reuse, R54 ;  /* 0x0000001a0b2b7223 */ /* 0x080fe20000000036 */
[-C--:B--2---:R-:W-:Y:S01]  /*0b40*/  FFMA R11, R37, R26.reuse, R6 ;  /* 0x0000001a250b7223 */ /* 0x084fe20000000006 */
[----:B------:R-:W2:Y:S01]  /*0b50*/  LDS R12, [R40+0x4d0] ;  /* 0x0004d000280c7984 */ /* 0x000ea20000000800 */
[C---:B-1----:R-:W-:Y:S01]  /*0b60*/  FFMA R47, R9.reuse, R26, R4 ;  /* 0x0000001a092f7223 */ /* 0x042fe20000000004 */
[----:B------:R-:W-:Y:S01]  /*0b70*/  FFMA R56, R9, R22, R5 ;  /* 0x0000001609387223 */ /* 0x000fe20000000005 */
[C---:B------:R-:W-:Y:S01]  /*0b80*/  FFMA R20, R37.reuse, R14, R53 ;  /* 0x0000000e25147223 */ /* 0x040fe20000000035 */
[----:B------:R-:W-:Y:S01]  /*0b90*/  LDS R21, [R40+0x540] ;  /* 0x0005400028157984 */ /* 0x000fe20000000800 */
[C---:B------:R-:W-:Y:S01]  /*0ba0*/  FFMA R54, R37.reuse, R18, R49 ;  /* 0x0000001225367223 */ /* 0x040fe20000000031 */
[----:B------:R-:W-:Y:S01]  /*0bb0*/  FFMA R24, R37, R22, R55 ;  /* 0x0000001625187223 */ /* 0x000fe20000000037 */
[C---:B------:R-:W-:Y:S01]  /*0bc0*/  FFMA R14, R9.reuse, R14, R13 ;  /* 0x0000000e090e7223 */ /* 0x040fe2000000000d */
[----:B------:R-:W1:Y:S01]  /*0bd0*/  LDS.128 R4, [R38+0x10] ;  /* 0x0000100026047984 */ /* 0x000e620000000c00 */
[----:B------:R-:W-:Y:S01]  /*0be0*/  FFMA R18, R9, R18, R17 ;  /* 0x0000001209127223 */ /* 0x000fe20000000011 */
[C---:B---3--:R-:W-:Y:S01]  /*0bf0*/  FFMA R13, R10.reuse, R15, R44 ;  /* 0x0000000f0a0d7223 */ /* 0x048fe2000000002c */
[C---:B------:R-:W-:Y:S01]  /*0c00*/  FFMA R39, R10.reuse, R19, R42 ;  /* 0x000000130a277223 */ /* 0x040fe2000000002a */
[----:B------:R-:W3:Y:S01]  /*0c10*/  LDS R17, [R40+0x5b0] ;  /* 0x0005b00028117984 */ /* 0x000ee20000000800 */
[----:B------:R-:W-:Y:S01]  /*0c20*/  FFMA R41, R10, R23, R46 ;  /* 0x000000170a297223 */ /* 0x000fe2000000002e */
[-C--:B----4-:R-:W-:Y:S01]  /*0c30*/  FFMA R22, R8, R27.reuse, R43 ;  /* 0x0000001b08167223 */ /* 0x090fe2000000002b */
[----:B------:R-:W-:Y:S01]  /*0c40*/  FFMA R37, R10, R27, R25 ;  /* 0x0000001b0a257223 */ /* 0x000fe20000000019 */
[C---:B------:R-:W-:Y:S01]  /*0c50*/  FFMA R44, R8.reuse, R19, R48 ;  /* 0x00000013082c7223 */ /* 0x040fe20000000030 */
[C---:B------:R-:W-:Y:S01]  /*0c60*/  FFMA R50, R8.reuse, R15, R50 ;  /* 0x0000000f08327223 */ /* 0x040fe20000000032 */
[----:B------:R-:W-:Y:S01]  /*0c70*/  FFMA R42, R8, R23, R52 ;  /* 0x00000017082a7223 */ /* 0x000fe20000000034 */
[----:B------:R-:W4:Y:S01]  /*0c80*/  LDS R43, [R40+0x690] ;  /* 0x00069000282b7984 */ /* 0x000f220000000800 */
[C---:B0-----:R-:W-:Y:S01]  /*0c90*/  FFMA R46, R16.reuse, R27, R11 ;  /* 0x0000001b102e7223 */ /* 0x041fe2000000000b */
[----:B------:R-:W-:-:S02]  /*0ca0*/  FFMA R54, R16, R19, R54 ;  /* 0x0000001310367223 */ /* 0x000fc40000000036 */
[----:B------:R-:W0:Y:S01]  /*0cb0*/  LDS.128 R8, [R38+-0x3f0] ;  /* 0xfffc100026087984 */ /* 0x000e220000000c00 */
[C---:B------:R-:W-:Y:S01]  /*0cc0*/  FFMA R52, R16.reuse, R15, R20 ;  /* 0x0000000f10347223 */ /* 0x040fe20000000014 */
[----:B------:R-:W-:Y:S01]  /*0cd0*/  FFMA R16, R16, R23, R24 ;  /* 0x0000001710107223 */ /* 0x000fe20000000018 */
[C---:B--2---:R-:W-:Y:S01]  /*0ce0*/  FFMA R58, R12.reuse, R27, R47 ;  /* 0x0000001b0c3a7223 */ /* 0x044fe2000000002f */
[C---:B------:R-:W-:Y:S01]  /*0cf0*/  FFMA R60, R12.reuse, R19, R18 ;  /* 0x000000130c3c7223 */ /* 0x040fe20000000012 */
[----:B------:R-:W2:Y:S01]  /*0d00*/  LDS.128 R24, [R38+-0x7f0] ;  /* 0xfff8100026187984 */ /* 0x000ea20000000c00 */
[C---:B------:R-:W-:Y:S01]  /*0d10*/  FFMA R62, R12.reuse, R15, R14 ;  /* 0x0000000f0c3e7223 */ /* 0x040fe2000000000e */
[----:B------:R-:W-:Y:S02]  /*0d20*/  FFMA R56, R12, R23, R56 ;  /* 0x000000170c387223 */ /* 0x000fe40000000038 */
[----:B------:R-:W5:Y:S01]  /*0d30*/  LDS R23, [R40+0x700] ;  /* 0x0007000028177984 */ /* 0x000f620000000800 */
[C---:B-1----:R-:W-:Y:S01]  /*0d40*/  FFMA R48, R4.reuse, R21, R13 ;  /* 0x0000001504307223 */ /* 0x042fe2000000000d */
[----:B------:R-:W-:-:S02]  /*0d50*/  FFMA R18, R4, R45, R52 ;  /* 0x0000002d04127223 */ /* 0x000fc40000000034 */
[----:B------:R1:W5:Y:S01]  /*0d60*/  LDS.128 R12, [R38+0x410] ;  /* 0x00041000260c7984 */ /* 0x0003620000000c00 */
[C---:B---3--:R-:W-:Y:S01]  /*0d70*/  FFMA R20, R4.reuse, R17, R50 ;  /* 0x0000001104147223 */ /* 0x048fe20000000032 */
[----:B------:R-:W-:Y:S02]  /*0d80*/  FFMA R57, R51, R5, R18 ;  /* 0x0000000533397223 */ /* 0x000fe40000000012 */
[----:B------:R-:W3:Y:S01]  /*0d90*/  LDS R47, [R40+0x770] ;  /* 0x00077000282f7984 */ /* 0x000ee20000000800 */
[----:B----4-:R-:W-:-:S03]  /*0da0*/  FFMA R4, R4, R43, R62 ;  /* 0x0000002b04047223 */ /* 0x010fc6000000003e */
[----:B------:R-:W-:Y:S01]  /*0db0*/  LDS R18, [R40+0xa80] ;  /* 0x000a800028127984 */ /* 0x000fe20000000800 */
[----:B-1----:R-:W-:Y:S01]  /*0dc0*/  IADD3 R38, PT, PT, R38, 0x20, RZ ;  /* 0x0000002026267810 */ /* 0x002fe20007ffe0ff */
        /* <DEDUP_REMOVED lines=9> */
[C---:B-----5:R-:W-:Y:S01]  /*0e60*/  FFMA R58, R23.reuse, R25, R8 ;  /* 0x00000019173a7223 */ /* 0x060fe20000000008 */
[----:B------:R-:W-:Y:S01]  /*0e70*/  FFMA R39, R23, R9, R52 ;  /* 0x0000000917277223 */ /* 0x000fe20000000034 */
[----:B------:R-:W-:Y:S01]  /*0e80*/  FFMA R46, R51, R25, R46 ;  /* 0x00000019332e7223 */ /* 0x000fe2000000002e */
[C---:B------:R-:W-:Y:S01]  /*0e90*/  FFMA R24, R12.reuse, R21, R41 ;  /* 0x000000150c187223 */ /* 0x040fe20000000029 */
[C---:B------:R-:W-:Y:S01]  /*0ea0*/  FFMA R56, R12.reuse, R43, R56 ;  /* 0x0000002b0c387223 */ /* 0x040fe20000000038 */
[C---:B------:R-:W-:Y:S01]  /*0eb0*/  FFMA R41, R23.reuse, R5, R48 ;  /* 0x0000000517297223 */ /* 0x040fe20000000030 */
[C---:B------:R-:W-:Y:S01]  /*0ec0*/  FFMA R16, R12.reuse, R45, R16 ;  /* 0x0000002d0c107223 */ /* 0x040fe20000000010 */
[----:B------:R-:W-:Y:S01]  /*0ed0*/  FFMA R43, R23, R13, R24 ;  /* 0x0000000d172b7223 */ /* 0x000fe20000000018 */
[----:B------:R-:W1:Y:S01]  /*0ee0*/  LDS R21, [R40+0x9a0] ;  /* 0x0009a00028157984 */ /* 0x000e620000000800 */
[----:B------:R-:W-:Y:S01]  /*0ef0*/  FFMA R42, R12, R17, R42 ;  /* 0x000000110c2a7223 */ /* 0x000fe2000000002a */
[----:B------:R-:W-:Y:S01]  /*0f00*/  FFMA R59, R51, R13, R16 ;  /* 0x0000000d333b7223 */ /* 0x000fe20000000010 */
[C---:B---3--:R-:W-:Y:S01]  /*0f10*/  FFMA R49, R47.reuse, R5, R20 ;  /* 0x000000052f317223 */ /* 0x048fe20000000014 */
[----:B------:R-:W2:Y:S01]  /*0f20*/  LDS R23, [R40+0x930] ;  /* 0x0009300028177984 */ /* 0x000ea20000000800 */
[C---:B------:R-:W-:Y:S01]  /*0f30*/  FFMA R54, R47.reuse, R25, R54 ;  /* 0x000000192f367223 */ /* 0x040fe20000000036 */
[C---:B------:R-:W-:Y:S01]  /*0f40*/  FFMA R45, R47.reuse, R9, R62 ;  /* 0x000000092f2d7223 */ /* 0x040fe2000000003e */
[----:B------:R-:W-:Y:S01]  /*0f50*/  FFMA R47, R47, R13, R42 ;  /* 0x0000000d2f2f7223 */ /* 0x000fe2000000002a */
[----:B------:R-:W3:Y:S01]  /*0f60*/  LDS R37, [R40+0x8c0] ;  /* 0x0008c00028257984 */ /* 0x000ee20000000800 */
[----:B------:R-:W-:-:S03]  /*0f70*/  FFMA R55, R51, R9, R50 ;  /* 0x0000000933377223 */ /* 0x000fc60000000032 */
[----:B------:R-:W4:Y:S04]  /*0f80*/  LDS R17, [R40+0xa10] ;  /* 0x000a100028117984 */ /* 0x000f280000000800 */
[----:B------:R-:W5:Y:S04]  /*0f90*/  LDS R16, [R40+0xaf0] ;  /* 0x000af00028107984 */ /* 0x000f680000000800 */
[----:B------:R-:W5:Y:S04]  /*0fa0*/  LDS R12, [R40+0xb60] ;  /* 0x000b6000280c7984 */ /* 0x000f680000000800 */
[----:B------:R0:W5:Y:S02]  /*0fb0*/  LDS R8, [R40+0xbd0] ;  /* 0x000bd00028087984 */ /* 0x0001640000000800 */
[C---:B0-----:R-:W-:Y:S01]  /*0fc0*/  FFMA R52, R22.reuse, R25, R19 ;  /* 0x0000001916347223 */ /* 0x041fe20000000013 */
[C---:B------:R-:W-:Y:S01]  /*0fd0*/  FFMA R9, R22.reuse, R9, R44 ;  /* 0x0000000916097223 */ /* 0x040fe2000000002c */
[C---:B------:R-:W-:Y:S01]  /*0fe0*/  FFMA R5, R22.reuse, R5, R4 ;  /* 0x0000000516057223 */ /* 0x040fe20000000004 */
[----:B------:R-:W-:Y:S01]  /*0ff0*/  FFMA R13, R22, R13, R56 ;  /* 0x0000000d160d7223 */ /* 0x000fe20000000038 */
[----:B------:R-:W-:Y:S01]  /*1000*/  IADD3 R40, PT, PT, R40, 0xe00, RZ ;  /* 0x00000e0028287810 */ /* 0x000fe20007ffe0ff */
[C---:B-1----:R-:W-:Y:S01]  /*1010*/  FFMA R48, R21.reuse, R6, R57 ;  /* 0x0000000615307223 */ /* 0x042fe20000000039 */
[----:B------:R-:W-:Y:S01]  /*1020*/  FFMA R50, R21, R14, R59 ;  /* 0x0000000e15327223 */ /* 0x000fe2000000003b */
[----:B--2---:R-:W-:Y:S01]  /*1030*/  FFMA R42, R23, R6, R49 ;  /* 0x00000006172a7223 */ /* 0x004fe20000000031 */
[----:B------:R-:W-:Y:S01]  /*1040*/  FFMA R49, R21, R26, R46 ;  /* 0x0000001a15317223 */ /* 0x000fe2000000002e */
[C---:B------:R-:W-:Y:S01]  /*1050*/  FFMA R24, R23.reuse, R10, R45 ;  /* 0x0000000a17187223 */ /* 0x040fe2000000002d */
[----:B------:R-:W-:Y:S01]  /*1060*/  FFMA R44, R23, R14, R47 ;  /* 0x0000000e172c7223 */ /* 0x000fe2000000002f */
[C---:B---3--:R-:W-:Y:S01]  /*1070*/  FFMA R4, R37.reuse, R10, R39 ;  /* 0x0000000a25047223 */ /* 0x048fe20000000027 */
[C---:B------:R-:W-:Y:S01]  /*1080*/  FFMA R20, R37.reuse, R6, R41 ;  /* 0x0000000625147223 */ /* 0x040fe20000000029 */
[----:B------:R-:W-:Y:S01]  /*1090*/  FFMA R22, R37, R14, R43 ;  /* 0x0000000e25167223 */ /* 0x000fe2000000002b */
[----:B------:R-:W-:Y:S01]  /*10a0*/  FFMA R46, R21, R10, R55 ;  /* 0x0000000a152e7223 */ /* 0x000fe20000000037 */
[-C--:B------:R-:W-:Y:S01]  /*10b0*/  FFMA R53, R37, R26.reuse, R58 ;  /* 0x0000001a25357223 */ /* 0x080fe2000000003a */
[-C--:B------:R-:W-:Y:S01]  /*10c0*/  FFMA R51, R23, R26.reuse, R54 ;  /* 0x0000001a17337223 */ /* 0x080fe20000000036 */
[C---:B----4-:R-:W-:Y:S01]  /*10d0*/  FFMA R57, R17.reuse, R26, R52 ;  /* 0x0000001a11397223 */ /* 0x050fe20000000034 */
[C---:B------:R-:W-:Y:S01]  /*10e0*/  FFMA R10, R17.reuse, R10, R9 ;  /* 0x0000000a110a7223 */ /* 0x040fe20000000009 */
[C---:B------:R-:W-:Y:S01]  /*10f0*/  FFMA R6, R17.reuse, R6, R5 ;  /* 0x0000000611067223 */ /* 0x040fe20000000005 */
[----:B------:R-:W-:Y:S01]  /*1100*/  FFMA R14, R17, R14, R13 ;  /* 0x0000000e110e7223 */ /* 0x000fe2000000000d */
[C---:B------:R-:W-:Y:S01]  /*1110*/  FFMA R53, R18.reuse, R27, R53 ;  /* 0x0000001b12357223 */ /* 0x040fe20000000035 */
[C---:B------:R-:W-:Y:S01]  /*1120*/  FFMA R47, R18.reuse, R11, R4 ;  /* 0x0000000b122f7223 */ /* 0x040fe20000000004 */
[C---:B------:R-:W-:Y:S01]  /*1130*/  FFMA R63, R18.reuse, R7, R20 ;  /* 0x00000007123f7223 */ /* 0x040fe20000000014 */
[----:B------:R-:W-:Y:S01]  /*1140*/  FFMA R41, R18, R15, R22 ;  /* 0x0000000f12297223 */ /* 0x000fe20000000016 */
[C---:B-----5:R-:W-:Y:S01]  /*1150*/  FFMA R51, R16.reuse, R27, R51 ;  /* 0x0000001b10337223 */ /* 0x060fe20000000033 */
[C---:B------:R-:W-:Y:S01]  /*1160*/  FFMA R45, R16.reuse, R11, R24 ;  /* 0x0000000b102d7223 */ /* 0x040fe20000000018 */
[C---:B------:R-:W-:Y:S01]  /*1170*/  FFMA R23, R16.reuse, R7, R42 ;  /* 0x0000000710177223 */ /* 0x040fe2000000002a */
[----:B------:R-:W-:Y:S01]  /*1180*/  FFMA R39, R16, R15, R44 ;  /* 0x0000000f10277223 */ /* 0x000fe2000000002c */
[C---:B------:R-:W-:Y:S01]  /*1190*/  FFMA R49, R12.reuse, R27, R49 ;  /* 0x0000001b0c317223 */ /* 0x040fe20000000031 */
[C---:B------:R-:W-:Y:S01]  /*11a0*/  FFMA R43, R12.reuse, R11, R46 ;  /* 0x0000000b0c2b7223 */ /* 0x040fe2000000002e */
[C---:B------:R-:W-:Y:S01]  /*11b0*/  FFMA R21, R12.reuse, R7, R48 ;  /* 0x000000070c157223 */ /* 0x040fe20000000030 */
[----:B------:R-:W-:Y:S01]  /*11c0*/  FFMA R37, R12, R15, R50 ;  /* 0x0000000f0c257223 */ /* 0x000fe20000000032 */
[C---:B------:R-:W-:Y:S01]  /*11d0*/  FFMA R57, R8.reuse, R27, R57 ;  /* 0x0000001b08397223 */ /* 0x040fe20000000039 */
[C---:B------:R-:W-:Y:S01]  /*11e0*/  FFMA R55, R8.reuse, R11, R10 ;  /* 0x0000000b08377223 */ /* 0x040fe2000000000a */
[C---:B------:R-:W-:Y:S01]  /*11f0*/  FFMA R61, R8.reuse, R7, R6 ;  /* 0x00000007083d7223 */ /* 0x040fe20000000006 */
[----:B------:R-:W-:Y:S01]  /*1200*/  FFMA R59, R8, R15, R14 ;  /* 0x0000000f083b7223 */ /* 0x000fe2000000000e */
[----:B------:R-:W-:Y:S06]  /*1210*/  BRA.U UP0, `(.L_x_28) ;  /* 0xfffffff5004c7547 */ /* 0x000fec000b83ffff */
[----:B------:R-:W-:Y:S05]  /*1220*/  @P3 BRA `(.L_x_29) ;  /* 0xfffffff000a83947 */ /* 0x000fea000383ffff */
[----:B------:R-:W0:Y:S01]  /*1230*/  LDC.64 R4, c[0x0][0x398] ;  /* 0x0000e600ff047b82 */ /* 0x000e220000000a00 */
[----:B------:R-:W-:-:S05]  /*1240*/  IMAD R3, R33, 0xc40, RZ ;  /* 0x00000c4021037824 */ /* 0x000fca00078e02ff */
[----:B------:R-:W-:Y:S02]  /*1250*/  IADD3 R3, PT, PT, R3, R34, RZ ;  /* 0x0000002203037210 */ /* 0x000fe40007ffe0ff */
[----:B------:R-:W1:Y:S03]  /*1260*/  LDC.64 R6, c[0x0][0x3a0] ;  /* 0x0000e800ff067b82 */ /* 0x000e660000000a00 */
[C---:B------:R-:W-:Y:S01]  /*1270*/  IMAD R3, R2.reuse, 0x31000, R3 ;  /* 0x0003100002037824 */ /* 0x040fe200078e0203 */
[----:B------:R-:W-:-:S03]  /*1280*/  SHF.L.U32 R2, R2, 0x6, RZ ;  /* 0x0000000602027819 */ /* 0x000fc600000006ff */
[----:B------:R-:W-:Y:S01]  /*1290*/  IMAD R32, R32, 0xe0, R3 ;  /* 0x000000e020207824 */ /* 0x000fe200078e0203 */
[----:B------:R-:W-:-:S03]  /*12a0*/  LOP3.LUT R3, R2, R33, RZ, 0xfc, !PT ;  /* 0x0000002102037212 */ /* 0x000fc600078efcff */
[----:B------:R-:W-:-:S04]  /*12b0*/  IMAD R31, R31, 0x1c, R32 ;  /* 0x0000001c1f1f7824 */ /* 0x000fc800078e0220 */
[----:B0-----:R-:W-:-:S05]  /*12c0*/  IMAD.WIDE.U32 R4, R31, 0x4, R4 ;  /* 0x000000041f047825 */ /* 0x001fca00078e0004 */
[----:B------:R-:W2:Y:S01]  /*12d0*/  LDG.E.CONSTANT R18, desc[UR8][R4.64] ;  /* 0x0000000804127981 */ /* 0x000ea2000c1e9900 */
[----:B-1----:R-:W-:-:S03]  /*12e0*/  IMAD.WIDE.U32 R2, R3, 0x4, R6 ;  /* 0x0000000403027825 */ /* 0x002fc600078e0006 */
        /* <DEDUP_REMOVED lines=18> */
[----:B------:R0:W5:Y:S02]  /*1410*/  LDG.E.CONSTANT R0, desc[UR8][R2.64+0x80] ;  /* 0x0000800802007981 */ /* 0x000164000c1e9900 */
[----:B0-----:R-:W0:Y:S02]  /*1420*/  LDC.64 R2, c[0x0][0x380] ;  /* 0x0000e000ff027b82 */ /* 0x001e240000000a00 */
[----:B0-----:R-:W-:-:S04]  /*1430*/  IMAD.WIDE.U32 R2, R31, 0x4, R2 ;  /* 0x000000041f027825 */ /* 0x001fc800078e0002 */
[----:B--2---:R-:W-:Y:S01]  /*1440*/  FADD R18, R53, R18 ;  /* 0x0000001235127221 */ /* 0x004fe20000000000 */
[----:B---3--:R-:W-:-:S03]  /*1450*/  FADD R24, R41, R24 ;  /* 0x0000001829187221 */ /* 0x008fc60000000000 */
[----:B----4-:R-:W-:Y:S01]  /*1460*/  FADD R18, R7, R18 ;  /* 0x0000001207127221 */ /* 0x010fe20000000000 */
[----:B-----5:R-:W-:-:S04]  /*1470*/  FADD R24, R9, R24 ;  /* 0x0000001809187221 */ /* 0x020fc80000000000 */
[----:B------:R-:W-:Y:S01]  /*1480*/  FMNMX R11, RZ, R18, !PT ;  /* 0x00000012ff0b7209 */ /* 0x000fe20007800000 */
[----:B------:R-:W-:Y:S01]  /*1490*/  FADD R26, R51, R26 ;  /* 0x0000001a331a7221 */ /* 0x000fe20000000000 */
[----:B------:R-:W-:Y:S01]  /*14a0*/  FMNMX R5, RZ, R24, !PT ;  /* 0x00000018ff057209 */ /* 0x000fe20007800000 */
[----:B------:R-:W-:Y:S02]  /*14b0*/  FADD R32, R39, R32 ;  /* 0x0000002027207221 */ /* 0x000fe40000000000 */
[----:B------:R-:W-:Y:S02]  /*14c0*/  FADD R26, R7, R26 ;  /* 0x0000001a071a7221 */ /* 0x000fe40000000000 */
[----:B------:R-:W-:Y:S01]  /*14d0*/  FADD R32, R9, R32 ;  /* 0x0000002009207221 */ /* 0x000fe20000000000 */
[----:B------:R-:W-:Y:S01]  /*14e0*/  FADD R47, R47, R20 ;  /* 0x000000142f2f7221 */ /* 0x000fe20000000000 */
[----:B------:R0:W-:Y:S01]  /*14f0*/  STG.E desc[UR8][R2.64], R11 ;  /* 0x0000000b02007986 */ /* 0x0001e2000c101908 */
[----:B------:R-:W-:-:S03]  /*1500*/  FADD R63, R63, R22 ;  /* 0x000000163f3f7221 */ /* 0x000fc60000000000 */
[----:B------:R1:W-:Y:S01]  /*1510*/  STG.E desc[UR8][R2.64+0x93000], R5 ;  /* 0x0930000502007986 */ /* 0x0003e2000c101908 */
[----:B------:R-:W-:Y:S01]  /*1520*/  FADD R45, R45, R28 ;  /* 0x0000001c2d2d7221 */ /* 0x000fe20000000000 */
[----:B------:R-:W-:Y:S01]  /*1530*/  FADD R23, R23, R30 ;  /* 0x0000001e17177221 */ /* 0x000fe20000000000 */
[----:B------:R-:W-:Y:S01]  /*1540*/  FADD R34, R49, R34 ;  /* 0x0000002231227221 */ /* 0x000fe20000000000 */
[----:B0-----:R-:W-:Y:S01]  /*1550*/  FMNMX R11, RZ, R26, !PT ;  /* 0x0000001aff0b7209 */ /* 0x001fe20007800000 */
[----:B------:R-:W-:Y:S01]  /*1560*/  FADD R43, R43, R36 ;  /* 0x000000242b2b7221 */ /* 0x000fe20000000000 */
[----:B-1----:R-:W-:Y:S01]  /*1570*/  FMNMX R5, RZ, R32, !PT ;  /* 0x00000020ff057209 */ /* 0x002fe20007800000 */
[----:B------:R-:W-:Y:S01]  /*1580*/  FADD R21, R21, R38 ;  /* 0x0000002615157221 */ /* 0x000fe20000000000 */
        /* <DEDUP_REMOVED lines=8> */
[C---:B------:R-:W-:Y:S01]  /*1610*/  FADD R47, R6.reuse, R47 ;  /* 0x0000002f062f7221 */ /* 0x040fe20000000000 */
[C---:B------:R-:W-:Y:S01]  /*1620*/  FADD R45, R6.reuse, R45 ;  /* 0x0000002d062d7221 */ /* 0x040fe20000000000 */
[C---:B------:R-:W-:Y:S01]  /*1630*/  FADD R43, R6.reuse, R43 ;  /* 0x0000002b062b7221 */ /* 0x040fe20000000000 */
[----:B------:R-:W-:Y:S01]  /*1640*/  FADD R55, R6, R55 ;  /* 0x0000003706377221 */ /* 0x000fe20000000000 */
[C---:B------:R-:W-:Y:S01]  /*1650*/  FADD R63, R0.reuse, R63 ;  /* 0x0000003f003f7221 */ /* 0x040fe20000000000 */
[C---:B------:R-:W-:Y:S01]  /*1660*/  FADD R23, R0.reuse, R23 ;  /* 0x0000001700177221 */ /* 0x040fe20000000000 */
[C---:B------:R-:W-:Y:S01]  /*1670*/  FADD R21, R0.reuse, R21 ;  /* 0x0000001500157221 */ /* 0x040fe20000000000 */
[----:B------:R-:W-:Y:S01]  /*1680*/  FADD R61, R0, R61 ;  /* 0x0000003d003d7221 */ /* 0x000fe20000000000 */
[----:B------:R-:W-:Y:S01]  /*1690*/  FADD R16, R9, R16 ;  /* 0x0000001009107221 */ /* 0x000fe20000000000 */
[----:B------:R0:W-:Y:S01]  /*16a0*/  STG.E desc[UR8][R2.64+0xe0], R11 ;  /* 0x0000e00b02007986 */ /* 0x0001e2000c101908 */
[----:B------:R-:W-:-:S02]  /*16b0*/  FMNMX R47, RZ, R47, !PT ;  /* 0x0000002fff2f7209 */ /* 0x000fc40007800000 */
[----:B------:R-:W-:Y:S01]  /*16c0*/  FMNMX R63, RZ, R63, !PT ;  /* 0x0000003fff3f7209 */ /* 0x000fe20007800000 */
[----:B------:R1:W-:Y:S01]  /*16d0*/  STG.E desc[UR8][R2.64+0x930e0], R5 ;  /* 0x0930e00502007986 */ /* 0x0003e2000c101908 */
[----:B------:R-:W-:Y:S02]  /*16e0*/  FMNMX R45, RZ, R45, !PT ;  /* 0x0000002dff2d7209 */ /* 0x000fe40007800000 */
[----:B------:R-:W-:Y:S02]  /*16f0*/  FMNMX R23, RZ, R23, !PT ;  /* 0x00000017ff177209 */ /* 0x000fe40007800000 */
[----:B------:R-:W-:Y:S02]  /*1700*/  FMNMX R43, RZ, R43, !PT ;  /* 0x0000002bff2b7209 */ /* 0x000fe40007800000 */
[----:B------:R-:W-:Y:S02]  /*1710*/  FMNMX R21, RZ, R21, !PT ;  /* 0x00000015ff157209 */ /* 0x000fe40007800000 */
[----:B0-----:R-:W-:-:S02]  /*1720*/  FMNMX R11, RZ, R34, !PT ;  /* 0x00000022ff0b7209 */ /* 0x001fc40007800000 */
[----:B------:R-:W-:Y:S02]  /*1730*/  FMNMX R7, RZ, R12, !PT ;  /* 0x0000000cff077209 */ /* 0x000fe40007800000 */
[----:B-1----:R-:W-:Y:S02]  /*1740*/  FMNMX R5, RZ, R14, !PT ;  /* 0x0000000eff057209 */ /* 0x002fe40007800000 */
[----:B------:R-:W-:Y:S02]  /*1750*/  FMNMX R55, RZ, R55, !PT ;  /* 0x00000037ff377209 */ /* 0x000fe40007800000 */
[----:B------:R-:W-:Y:S02]  /*1760*/  FMNMX R61, RZ, R61, !PT ;  /* 0x0000003dff3d7209 */ /* 0x000fe40007800000 */
        /* <DEDUP_REMOVED lines=14> */
.L_x_30:
        /* <DEDUP_REMOVED lines=11> */
.L_x_217:


//--------------------- .text.tvmgen_default_fused_nn_conv2d_add_nn_relu_6_kernel --------------------------
	.section	.text.tvmgen_default_fused_nn_conv2d_add_nn_relu_6_kernel,"ax",@progbits
	.align	128
        .global         tvmgen_default_fused_nn_conv2d_add_nn_relu_6_kernel
        .type           tvmgen_default_fused_nn_conv2d_add_nn_relu_6_kernel,@function
        .size           tvmgen_default_fused_nn_conv2d_add_nn_relu_6_kernel,(.L_x_218 - tvmgen_default_fused_nn_conv2d_add_nn_relu_6_kernel)
        .other          tvmgen_default_fused_nn_conv2d_add_nn_relu_6_kernel,@"STO_CUDA_ENTRY STV_DEFAULT"
tvmgen_default_fused_nn_conv2d_add_nn_relu_6_kernel:
.text.tvmgen_default_fused_nn_conv2d_add_nn_relu_6_kernel:
[----:B------:R-:W-:Y:S01]  /*0000*/  LDC R1, c[0x0][0x37c] ;  /* 0x0000df00ff017b82 */ /* 0x000fe20000000800 */
[----:B------:R-:W0:Y:S07]  /*0010*/  S2R R17, SR_TID.Z ;  /* 0x0000000000117919 */ /* 0x000e2e0000002300 */
[----:B------:R-:W1:Y:S01]  /*0020*/  LDC.64 R4, c[0x0][0x390] ;  /* 0x0000e400ff047b82 */ /* 0x000e620000000a00 */
[----:B------:R-:W-:Y:S01]  /*0030*/  UMOV UR4, 0x400 ;  /* 0x0000040000047882 */ /* 0x000fe20000000000 */
[----:B------:R-:W2:Y:S01]  /*0040*/  LDCU.64 UR8, c[0x0][0x358] ;  /* 0x00006b00ff0877ac */ /* 0x000ea20008000a00 */
[----:B------:R-:W0:Y:S01]  /*0050*/  S2R R0, SR_CTAID.Z ;  /* 0x0000000000007919 */ /* 0x000e220000002700 */
[----:B------:R-:W3:Y:S04]  /*0060*/  S2R R8, SR_TID.Y ;  /* 0x0000000000087919 */ /* 0x000ee80000002200 */
[----:B------:R-:W4:Y:S01]  /*0070*/  S2UR UR5, SR_CgaCtaId ;  /* 0x00000000000579c3 */ /* 0x000f220000008800 */
[----:B------:R-:W5:Y:S01]  /*0080*/  S2R R13, SR_TID.X ;  /* 0x00000000000d7919 */ /* 0x000f620000002100 */
[----:B------:R-:W2:Y:S06]  /*0090*/  S2R R11, SR_CTAID.Y ;  /* 0x00000000000b7919 */ /* 0x000eac0000002600 */
[----:B------:R-:W1:Y:S01]  /*00a0*/  LDC.64 R2, c[0x0][0x388] ;  /* 0x0000e200ff027b82 */ /* 0x000e620000000a00 */
[----:B----4-:R-:W-:-:S02]  /*00b0*/  ULEA UR6, UR5, UR4, 0x18 ;  /* 0x0000000405067291 */ /* 0x010fc4000f8ec0ff */
[----:B------:R-:W-:Y:S01]  /*00c0*/  UIADD3 UR4, UPT, UPT, UR4, 0x700, URZ ;  /* 0x0000070004047890 */ /* 0x000fe2000fffe0ff */
[----:B0-----:R-:W-:-:S03]  /*00d0*/  LEA R7, R0, R17, 0x4 ;  /* 0x0000001100077211 */ /* 0x001fc600078e20ff */
[----:B------:R-:W-:Y:S01]  /*00e0*/  ULEA UR4, UR5, UR4, 0x18 ;  /* 0x0000000405047291 */ /* 0x000fe2000f8ec0ff */
[-C--:B---3--:R-:W-:Y:S02]  /*00f0*/  LEA R7, R7, R8.reuse, 0x1 ;  /* 0x0000000807077211 */ /* 0x088fe400078e08ff */
[-C--:B------:R-:W-:Y:S02]  /*0100*/  LEA R15, R17, R8.reuse, 0x1 ;  /* 0x00000008110f7211 */ /* 0x080fe400078e08ff */
[----:B------:R-:W-:Y:S01]  /*0110*/  SHF.L.U32 R9, R7, 0xa, RZ ;  /* 0x0000000a07097819 */ /* 0x000fe200000006ff */
[----:B-----5:R-:W-:Y:S01]  /*0120*/  IMAD R6, R17, 0xc4, R13 ;  /* 0x000000c411067824 */ /* 0x020fe200078e020d */
[C---:B------:R-:W-:Y:S02]  /*0130*/  LEA.HI R7, R13.reuse, R8, RZ, 0x1d ;  /* 0x000000080d077211 */ /* 0x040fe400078fe8ff */
[----:B------:R-:W-:Y:S01]  /*0140*/  SHF.L.U32 R20, R13, 0x1, RZ ;  /* 0x000000010d147819 */ /* 0x000fe200000006ff */
[----:B--2---:R-:W-:Y:S01]  /*0150*/  IMAD R6, R11, 0x1c, R6 ;  /* 0x0000001c0b067824 */ /* 0x004fe200078e0206 */
[----:B------:R-:W-:-:S02]  /*0160*/  ISETP.GT.U32.AND P0, PT, R7, 0x1, PT ;  /* 0x000000010700780c */ /* 0x000fc40003f04070 */
[----:B------:R-:W-:Y:S01]  /*0170*/  LOP3.LUT R7, R7, 0xffff, RZ, 0xc0, !PT ;  /* 0x0000ffff07077812 */ /* 0x000fe200078ec0ff */
[C---:B------:R-:W-:Y:S01]  /*0180*/  IMAD R23, R8.reuse, 0xe, R6 ;  /* 0x0000000e08177824 */ /* 0x040fe200078e0206 */
[-C--:B------:R-:W-:Y:S01]  /*0190*/  LOP3.LUT R9, R9, R20.reuse, RZ, 0xfc, !PT ;  /* 0x0000001409097212 */ /* 0x080fe200078efcff */
[----:B------:R-:W-:Y:S01]  /*01a0*/  IMAD R6, R8, 0xe, R13 ;  /* 0x0000000e08067824 */ /* 0x000fe200078e020d */
[----:B------:R-:W-:Y:S01]  /*01b0*/  SHF.R.U32.HI R7, RZ, 0x1, R7 ;  /* 0x00000001ff077819 */ /* 0x000fe20000011607 */
[----:B-1----:R-:W-:Y:S01]  /*01c0*/  IMAD.WIDE.U32 R2, R23, 0x4, R2 ;  /* 0x0000000417027825 */ /* 0x002fe200078e0002 */
[----:B------:R-:W-:Y:S02]  /*01d0*/  LEA R20, R15, R20, 0x4 ;  /* 0x000000140f147211 */ /* 0x000fe400078e20ff */
[----:B------:R-:W-:Y:S01]  /*01e0*/  LOP3.LUT R8, R7, 0xffff, RZ, 0xc0, !PT ;  /* 0x0000ffff07087812 */ /* 0x000fe200078ec0ff */
[----:B------:R-:W-:Y:S01]  /*01f0*/  IMAD.WIDE.U32 R4, R9, 0x4, R4 ;  /* 0x0000000409047825 */ /* 0x000fe200078e0004 */
[----:B------:R-:W-:-:S02]  /*0200*/  ISETP.GT.U32.AND P1, PT, R20, 0x1ff, PT ;  /* 0x000001ff1400780c */ /* 0x000fc40003f24070 */
[----:B------:R-:W-:Y:S01]  /*0210*/  IADD3 R21, PT, PT, R8, R17, RZ ;  /* 0x0000001108157210 */ /* 0x000fe20007ffe0ff */
[----:B------:R-:W-:Y:S01]  /*0220*/  IMAD R22, R17, 0x1c, R6 ;  /* 0x0000001c11167824 */ /* 0x000fe200078e0206 */
[----:B------:R-:W-:Y:S02]  /*0230*/  IADD3 R24, P2, PT, R4, 0x4, RZ ;  /* 0x0000000404187810 */ /* 0x000fe40007f5e0ff */
[----:B------:R-:W-:Y:S02]  /*0240*/  ISETP.GT.U32.OR P0, PT, R13, 0x7, P0 ;  /* 0x000000070d00780c */ /* 0x000fe40000704470 */
[----:B------:R-:W-:Y:S02]  /*0250*/  ISETP.GT.U32.OR P1, PT, R21, 0xf, P1 ;  /* 0x0000000f1500780c */ /* 0x000fe40000f24470 */
[----:B------:R-:W-:Y:S01]  /*0260*/  IADD3.X R25, PT, PT, RZ, R5, RZ, P2, !PT ;  /* 0x00000005ff197210 */ /* 0x000fe200017fe4ff */
[----:B------:R-:W-:Y:S01]  /*0270*/  HFMA2 R5, -RZ, RZ, 0, 0 ;  /* 0x00000000ff057431 */ /* 0x000fe200000001ff */
[----:B------:R-:W-:-:S02]  /*0280*/  PLOP3.LUT P1, PT, P1, P0, PT, 0xf8, 0x8f ;  /* 0x00000000008f781c */ /* 0x000fc40000f21f70 */
[----:B------:R-:W-:Y:S02]  /*0290*/  MOV R7, RZ ;  /* 0x000000ff00077202 */ /* 0x000fe40000000f00 */
[----:B------:R-:W-:Y:S02]  /*02a0*/  LEA R19, R6, UR6, 0x2 ;  /* 0x0000000606137c11 */ /* 0x000fe4000f8e10ff */
[----:B------:R-:W-:Y:S02]  /*02b0*/  LEA R22, R22, UR6, 0x2 ;  /* 0x0000000616167c11 */ /* 0x000fe4000f8e10ff */
[----:B------:R-:W-:Y:S02]  /*02c0*/  LEA R18, R20, UR4, 0x2 ;  /* 0x0000000414127c11 */ /* 0x000fe4000f8e10ff */
[----:B------:R-:W-:Y:S01]  /*02d0*/  LEA R16, R17, UR4, 0x6 ;  /* 0x0000000411107c11 */ /* 0x000fe2000f8e30ff */
[----:B------:R-:W-:-:S06]  /*02e0*/  UMOV UR4, URZ ;  /* 0x000000ff00047c82 */ /* 0x000fcc0008000000 */
.L_x_31:
[----:B------:R-:W-:Y:S01]  /*02f0*/  BAR.SYNC.DEFER_BLOCKING 0x0 ;  /* 0x0000000000007b1d */ /* 0x000fe20000010000 */
[----:B------:R-:W-:-:S04]  /*0300*/  ISETP.GT.U32.AND P2, PT, R20, 0x1fe, PT ;  /* 0x000001fe1400780c */ /* 0x000fc80003f44070 */
[----:B------:R-:W-:Y:S01]  /*0310*/  ISETP.GT.U32.OR P2, PT, R21, 0xf, P2 ;  /* 0x0000000f1500780c */ /* 0x000fe20001744470 */
[----:B------:R-:W2:Y:S03]  /*0320*/  LDG.E.CONSTANT R29, desc[UR8][R2.64] ;  /* 0x00000008021d7981 */ /* 0x000ea6000c1e9900 */
[----:B------:R-:W-:Y:S01]  /*0330*/  PLOP3.LUT P2, PT, P2, P0, PT, 0xf8, 0x8f ;  /* 0x00000000008f781c */ /* 0x000fe20001741f70 */
[----:B------:R-:W3:-:S12]  /*0340*/  @!P1 LDG.E.CONSTANT R6, desc[UR8][R24.64+-0x4] ;  /* 0xfffffc0818069981 */ /* 0x000ed8000c1e9900 */
[----:B------:R-:W4:Y:S01]  /*0350*/  @!P2 LDG.E.CONSTANT R26, desc[UR8][R24.64] ;  /* 0x00000008181aa981 */ /* 0x000f22000c1e9900 */
[----:B------:R-:W-:-:S04]  /*0360*/  UIADD3 UR4, UPT, UPT, UR4, 0x1, URZ ;  /* 0x0000000104047890 */ /* 0x000fc8000fffe0ff */
[----:B------:R-:W-:Y:S01]  /*0370*/  UISETP.NE.AND UP0, UPT, UR4, 0x40, UPT ;  /* 0x000000400400788c */ /* 0x000fe2000bf05270 */
[----:B--2---:R-:W-:Y:S04]  /*0380*/  STS [R22], R29 ;  /* 0x0000001d16007388 */ /* 0x004fe80000000800 */
[----:B---3--:R-:W-:Y:S04]  /*0390*/  @!P1 STS [R18], R6 ;  /* 0x0000000612009388 */ /* 0x008fe80000000800 */
[----:B----4-:R-:W-:Y:S01]  /*03a0*/  @!P2 STS [R18+0x4], R26 ;  /* 0x0000041a1200a388 */ /* 0x010fe20000000800 */
[----:B------:R-:W-:Y:S06]  /*03b0*/  BAR.SYNC.DEFER_BLOCKING 0x0 ;  /* 0x0000000000007b1d */ /* 0x000fec0000010000 */
[----:B------:R-:W-:Y:S04]  /*03c0*/  LDS R28, [R19] ;  /* 0x00000000131c7984 */ /* 0x000fe80000000800 */
[----:B------:R-:W0:Y:S04]  /*03d0*/  LDS.128 R8, [R16] ;  /* 0x0000000010087984 */ /* 0x000e280000000c00 */
[----:B------:R-:W1:Y:S04]  /*03e0*/  LDS.128 R12, [R16+0x400] ;  /* 0x00040000100c7984 */ /* 0x000e680000000c00 */
[----:B------:R-:W2:Y:S04]  /*03f0*/  LDS R4, [R19+0x70] ;  /* 0x0000700013047984 */ /* 0x000ea80000000800 */
[----:B------:R-:W3:Y:S01]  /*0400*/  LDS R27, [R19+0xe0] ;  /* 0x0000e000131b7984 */ /* 0x000ee20000000800 */
[----:B0-----:R-:W-:-:S03]  /*0410*/  FFMA R5, R28, R8, R5 ;  /* 0x000000081c057223 */ /* 0x001fc60000000005 */
[----:B------:R-:W0:Y:S01]  /*0420*/  LDS R8, [R19+0x150] ;  /* 0x0001500013087984 */ /* 0x000e220000000800 */
[----:B-1----:R-:W-:Y:S01]  /*0430*/  FFMA R12, R28, R12, R7 ;  /* 0x0000000c1c0c7223 */ /* 0x002fe20000000007 */
[----:B--2---:R-:W-:-:S03]  /*0440*/  FFMA R28, R4, R9, R5 ;  /* 0x00000009041c7223 */ /* 0x004fc60000000005 */
[----:B------:R-:W-:Y:S01]  /*0450*/  FFMA R13, R4, R13, R12 ;  /* 0x0000000d040d7223 */ /* 0x000fe2000000000c */
[----:B------:R-:W-:Y:S01]  /*0460*/  LDS R9, [R19+0x1c0] ;  /* 0x0001c00013097984 */ /* 0x000fe20000000800 */
[----:B---3--:R-:W-:-:S03]  /*0470*/  FFMA R29, R27, R10, R28 ;  /* 0x0000000a1b1d7223 */ /* 0x008fc6000000001c */
[----:B------:R-:W1:Y:S01]  /*0480*/  LDS.128 R4, [R16+0x10] ;  /* 0x0000100010047984 */ /* 0x000e620000000c00 */
[----:B------:R-:W-:-:S03]  /*0490*/  FFMA R14, R27, R14, R13 ;  /* 0x0000000e1b0e7223 */ /* 0x000fc6000000000d */
[----:B------:R-:W-:Y:S01]  /*04a0*/  LDS R27, [R19+0x2a0] ;  /* 0x0002a000131b7984 */ /* 0x000fe20000000800 */
[C---:B0-----:R-:W-:Y:S01]  /*04b0*/  FFMA R10, R8.reuse, R11, R29 ;  /* 0x0000000b080a7223 */ /* 0x041fe2000000001d */
[----:B------:R-:W-:Y:S02]  /*04c0*/  FFMA R11, R8, R15, R14 ;  /* 0x0000000f080b7223 */ /* 0x000fe4000000000e */
[----:B------:R-:W0:Y:S04]  /*04d0*/  LDS R8, [R19+0x230] ;  /* 0x0002300013087984 */ /* 0x000e280000000800 */
[----:B------:R-:W2:Y:S01]  /*04e0*/  LDS.128 R12, [R16+0x410] ;  /* 0x00041000100c7984 */ /* 0x000ea20000000c00 */
[----:B-1----:R-:W-:-:S03]  /*04f0*/  FFMA R29, R9, R4, R10 ;  /* 0x00000004091d7223 */ /* 0x002fc6000000000a */
[----:B------:R-:W1:Y:S01]  /*0500*/  LDS R4, [R19+0x310] ;  /* 0x0003100013047984 */ /* 0x000e620000000800 */
[----:B0-----:R-:W-:Y:S01]  /*0510*/  FFMA R10, R8, R5, R29 ;  /* 0x00000005080a7223 */ /* 0x001fe2000000001d */
[----:B--2---:R-:W-:-:S03]  /*0520*/  FFMA R12, R9, R12, R11 ;  /* 0x0000000c090c7223 */ /* 0x004fc6000000000b */
[C---:B------:R-:W-:Y:S01]  /*0530*/  FFMA R29, R27.reuse, R6, R10 ;  /* 0x000000061b1d7223 */ /* 0x040fe2000000000a */
[----:B------:R-:W-:Y:S02]  /*0540*/  FFMA R5, R8, R13, R12 ;  /* 0x0000000d08057223 */ /* 0x000fe4000000000c */
[----:B------:R-:W-:Y:S04]  /*0550*/  LDS R13, [R19+0x380] ;  /* 0x00038000130d7984 */ /* 0x000fe80000000800 */
[----:B------:R-:W0:Y:S01]  /*0560*/  LDS.128 R8, [R16+0x20] ;  /* 0x0000200010087984 */ /* 0x000e220000000c00 */
[----:B------:R-:W-:Y:S01]  /*0570*/  FFMA R14, R27, R14, R5 ;  /* 0x0000000e1b0e7223 */ /* 0x000fe20000000005 */
[C---:B-1----:R-:W-:Y:S02]  /*0580*/  FFMA R26, R4.reuse, R7, R29 ;  /* 0x00000007041a7223 */ /* 0x042fe4000000001d */
[----:B------:R-:W-:Y:S01]  /*0590*/  LDS R12, [R19+0x3f0] ;  /* 0x0003f000130c7984 */ /* 0x000fe20000000800 */
[----:B------:R-:W-:-:S03]  /*05a0*/  FFMA R15, R4, R15, R14 ;  /* 0x0000000f040f7223 */ /* 0x000fc6000000000e */
[----:B------:R-:W1:Y:S04]  /*05b0*/  LDS.128 R4, [R16+0x420] ;  /* 0x0004200010047984 */ /* 0x000e680000000c00 */
[----:B------:R-:W2:Y:S01]  /*05c0*/  LDS R27, [R19+0x460] ;  /* 0x00046000131b7984 */ /* 0x000ea20000000800 */
[----:B0-----:R-:W-:-:S03]  /*05d0*/  FFMA R29, R13, R8, R26 ;  /* 0x000000080d1d7223 */ /* 0x001fc6000000001a */
[----:B------:R-:W0:Y:S01]  /*05e0*/  LDS R8, [R19+0x4d0] ;  /* 0x0004d00013087984 */ /* 0x000e220000000800 */
[----:B-1----:R-:W-:-:S04]  /*05f0*/  FFMA R4, R13, R4, R15 ;  /* 0x000000040d047223 */ /* 0x002fc8000000000f */
[C---:B------:R-:W-:Y:S01]  /*0600*/  FFMA R5, R12.reuse, R5, R4 ;  /* 0x000000050c057223 */ /* 0x040fe20000000004 */
[----:B------:R-:W-:Y:S02]  /*0610*/  FFMA R26, R12, R9, R29 ;  /* 0x000000090c1a7223 */ /* 0x000fe4000000001d */
[----:B------:R-:W-:Y:S01]  /*0620*/  LDS R9, [R19+0x540] ;  /* 0x0005400013097984 */ /* 0x000fe20000000800 */
[C---:B--2---:R-:W-:Y:S01]  /*0630*/  FFMA R6, R27.reuse, R6, R5 ;  /* 0x000000061b067223 */ /* 0x044fe20000000005 */
[----:B------:R-:W-:Y:S02]  /*0640*/  FFMA R29, R27, R10, R26 ;  /* 0x0000000a1b1d7223 */ /* 0x000fe4000000001a */
[----:B------:R-:W1:Y:S04]  /*0650*/  LDS.128 R12, [R16+0x30] ;  /* 0x00003000100c7984 */ /* 0x000e680000000c00 */
[----:B------:R-:W2:Y:S01]  /*0660*/  LDS R10, [R19+0x5b0] ;  /* 0x0005b000130a7984 */ /* 0x000ea20000000800 */
[----:B0-----:R-:W-:-:S03]  /*0670*/  FFMA R27, R8, R7, R6 ;  /* 0x00000007081b7223 */ /* 0x001fc60000000006 */
[----:B------:R-:W0:Y:S01]  /*0680*/  LDS.128 R4, [R16+0x430] ;  /* 0x0004300010047984 */ /* 0x000e220000000c00 */
[----:B------:R-:W-:-:S03]  /*0690*/  FFMA R26, R8, R11, R29 ;  /* 0x0000000b081a7223 */ /* 0x000fc6000000001d */
[----:B------:R-:W3:Y:S04]  /*06a0*/  LDS R11, [R19+0x620] ;  /* 0x00062000130b7984 */ /* 0x000ee80000000800 */
[----:B------:R-:W4:Y:S01]  /*06b0*/  LDS R8, [R19+0x690] ;  /* 0x0006900013087984 */ /* 0x000f220000000800 */
[----:B-1----:R-:W-:-:S04]  /*06c0*/  FFMA R29, R9, R12, R26 ;  /* 0x0000000c091d7223 */ /* 0x002fc8000000001a */
[----:B--2---:R-:W-:Y:S01]  /*06d0*/  FFMA R12, R10, R13, R29 ;  /* 0x0000000d0a0c7223 */ /* 0x004fe2000000001d */
[----:B------:R-:W-:Y:S02]  /*06e0*/  IADD3 R24, P2, PT, R24, 0x40, RZ ;  /* 0x0000004018187810 */ /* 0x000fe40007f5e0ff */
[----:B------:R-:W-:Y:S02]  /*06f0*/  IADD3 R2, P3, PT, R2, 0x3100, RZ ;  /* 0x0000310002027810 */ /* 0x000fe40007f7e0ff */
[----:B------:R-:W-:Y:S02]  /*0700*/  IADD3.X R25, PT, PT, RZ, R25, RZ, P2, !PT ;  /* 0x00000019ff197210 */ /* 0x000fe400017fe4ff */
[----:B------:R-:W-:Y:S01]  /*0710*/  IADD3.X R3, PT, PT, RZ, R3, RZ, P3, !PT ;  /* 0x00000003ff037210 */ /* 0x000fe20001ffe4ff */
[----:B0-----:R-:W-:-:S04]  /*0720*/  FFMA R4, R9, R4, R27 ;  /* 0x0000000409047223 */ /* 0x001fc8000000001b */
[----:B------:R-:W-:Y:S01]  /*0730*/  FFMA R4, R10, R5, R4 ;  /* 0x000000050a047223 */ /* 0x000fe20000000004 */
[----:B---3--:R-:W-:-:S03]  /*0740*/  FFMA R5, R11, R14, R12 ;  /* 0x0000000e0b057223 */ /* 0x008fc6000000000c */
[----:B------:R-:W-:Y:S01]  /*0750*/  FFMA R4, R11, R6, R4 ;  /* 0x000000060b047223 */ /* 0x000fe20000000004 */
[----:B----4-:R-:W-:-:S03]  /*0760*/  FFMA R5, R8, R15, R5 ;  /* 0x0000000f08057223 */ /* 0x010fc60000000005 */
[----:B------:R-:W-:Y:S01]  /*0770*/  FFMA R7, R8, R7, R4 ;  /* 0x0000000708077223 */ /* 0x000fe20000000004 */
[----:B------:R-:W-:Y:S06]  /*0780*/  BRA.U UP0, `(.L_x_31) ;  /* 0xfffffff900d87547 */ /* 0x000fec000b83ffff */
[----:B------:R-:W0:Y:S01]  /*0790*/  LDC.64 R2, c[0x0][0x398] ;  /* 0x0000e600ff027b82 */ /* 0x000e220000000a00 */
[----:B------:R-:W-:-:S07]  /*07a0*/  LEA R17, R0, R17, 0x5 ;  /* 0x0000001100117211 */ /* 0x000fce00078e28ff */
[----:B------:R-:W1:Y:S01]  /*07b0*/  LDC.64 R8, c[0x0][0x380] ;  /* 0x0000e000ff087b82 */ /* 0x000e620000000a00 */
[----:B0-----:R-:W-:-:S05]  /*07c0*/  IMAD.WIDE.U32 R2, R17, 0x4, R2 ;  /* 0x0000000411027825 */ /* 0x001fca00078e0002 */
[----:B------:R-:W2:Y:S04]  /*07d0*/  LDG.E.CONSTANT R4, desc[UR8][R2.64] ;  /* 0x0000000802047981 */ /* 0x000ea8000c1e9900 */
[----:B------:R-:W3:Y:S01]  /*07e0*/  LDG.E.CONSTANT R6, desc[UR8][R2.64+0x40] ;  /* 0x0000400802067981 */ /* 0x000ee2000c1e9900 */
[----:B------:R-:W-:Y:S02]  /*07f0*/  IMAD R23, R0, 0x1880, R23 ;  /* 0x0000188000177824 */ /* 0x000fe400078e0217 */
[----:B--2---:R-:W-:Y:S02]  /*0800*/  FADD R0, R5, R4 ;  /* 0x0000000405007221 */ /* 0x004fe40000000000 */
[----:B-1----:R-:W-:-:S04]  /*0810*/  IMAD.WIDE.U32 R4, R23, 0x4, R8 ;  /* 0x0000000417047825 */ /* 0x002fc800078e0008 */
[----:B---3--:R-:W-:Y:S01]  /*0820*/  FADD R6, R7, R6 ;  /* 0x0000000607067221 */ /* 0x008fe20000000000 */
[----:B------:R-:W-:-:S04]  /*0830*/  FMNMX R7, RZ, R0, !PT ;  /* 0x00000000ff077209 */ /* 0x000fc80007800000 */
[----:B------:R-:W-:Y:S01]  /*0840*/  FMNMX R9, RZ, R6, !PT ;  /* 0x00000006ff097209 */ /* 0x000fe20007800000 */
[----:B------:R-:W-:Y:S04]  /*0850*/  STG.E desc[UR8][R4.64], R7 ;  /* 0x0000000704007986 */ /* 0x000fe8000c101908 */
[----:B------:R-:W-:Y:S01]  /*0860*/  STG.E desc[UR8][R4.64+0x3100], R9 ;  /* 0x0031000904007986 */ /* 0x000fe2000c101908 */
[----:B------:R-:W-:Y:S05]  /*0870*/  EXIT ;  /* 0x000000000000794d */ /* 0x000fea0003800000 */
.L_x_32:
        /* <DEDUP_REMOVED lines=16> */
.L_x_218:


//--------------------- .text.tvmgen_default_fused_nn_conv2d_add_nn_relu_7_kernel --------------------------
	.section	.text.tvmgen_default_fused_nn_conv2d_add_nn_relu_7_kernel,"ax",@progbits
	.align	128
        .global         tvmgen_default_fused_nn_conv2d_add_nn_relu_7_kernel
        .type           tvmgen_default_fused_nn_conv2d_add_nn_relu_7_kernel,@function
        .size           tvmgen_default_fused_nn_conv2d_add_nn_relu_7_kernel,(.L_x_219 - tvmgen_default_fused_nn_conv2d_add_nn_relu_7_kernel)
        .other          tvmgen_default_fused_nn_conv2d_add_nn_relu_7_kernel,@"STO_CUDA_ENTRY STV_DEFAULT"
tvmgen_default_fused_nn_conv2d_add_nn_relu_7_kernel:
.text.tvmgen_default_fused_nn_conv2d_add_nn_relu_7_kernel:
[----:B------:R-:W-:Y:S01]  /*0000*/  LDC R1, c[0x0][0x37c] ;  /* 0x0000df00ff017b82 */ /* 0x000fe20000000800 */
[----:B------:R-:W0:Y:S07]  /*0010*/  S2R R7, SR_TID.X ;  /* 0x0000000000077919 */ /* 0x000e2e0000002100 */
[----:B------:R-:W1:Y:S01]  /*0020*/  LDC.64 R4, c[0x0][0x390] ;  /* 0x0000e400ff047b82 */ /* 0x000e620000000a00 */
[----:B------:R-:W-:Y:S01]  /*0030*/  UMOV UR4, 0x400 ;  /* 0x0000040000047882 */ /* 0x000fe20000000000 */
[----:B------:R-:W2:Y:S01]  /*0040*/  LDCU.64 UR8, c[0x0][0x358] ;  /* 0x00006b00ff0877ac */ /* 0x000ea20008000a00 */
[----:B------:R-:W3:Y:S01]  /*0050*/  S2R R0, SR_TID.Z ;  /* 0x0000000000007919 */ /* 0x000ee20000002300 */
[----:B------:R-:W-:Y:S01]  /*0060*/  UIADD3 UR5, UPT, UPT, UR4, 0x340, URZ ;  /* 0x0000034004057890 */ /* 0x000fe2000fffe0ff */
[----:B------:R-:W4:Y:S03]  /*0070*/  S2R R15, SR_CTAID.Z ;  /* 0x00000000000f7919 */ /* 0x000f260000002700 */
[----:B------:R-:W5:Y:S01]  /*0080*/  S2UR UR6, SR_CgaCtaId ;  /* 0x00000000000679c3 */ /* 0x000f620000008800 */
[----:B------:R-:W2:Y:S01]  /*0090*/  S2R R12, SR_CTAID.Y ;  /* 0x00000000000c7919 */ /* 0x000ea20000002600 */
[C---:B0-----:R-:W-:Y:S01]  /*00a0*/  IMAD R9, R7.reuse, 0x3, RZ ;  /* 0x0000000307097824 */ /* 0x041fe200078e02ff */
[C---:B------:R-:W-:Y:S01]  /*00b0*/  ISETP.GE.U32.AND P1, PT, R7.reuse, 0x5, PT ;  /* 0x000000050700780c */ /* 0x040fe20003f26070 */
[----:B-----5:R-:W-:Y:S01]  /*00c0*/  ULEA UR5, UR6, UR5, 0x18 ;  /* 0x0000000506057291 */ /* 0x020fe2000f8ec0ff */
[----:B------:R-:W-:Y:S01]  /*00d0*/  ISETP.GE.U32.AND P0, PT, R7, 0x6, PT ;  /* 0x000000060700780c */ /* 0x000fe20003f06070 */
[C---:B---3--:R-:W-:Y:S01]  /*00e0*/  IMAD R13, R0.reuse, 0x7, R7 ;  /* 0x00000007000d7824 */ /* 0x048fe200078e0207 */
[C---:B------:R-:W-:Y:S01]  /*00f0*/  IADD3 R17, PT, PT, R9.reuse, 0x1, RZ ;  /* 0x0000000109117810 */ /* 0x040fe20007ffe0ff */
[----:B------:R-:W-:Y:S01]  /*0100*/  IMAD R20, R0, 0x10, R9 ;  /* 0x0000001000147824 */ /* 0x000fe200078e0209 */
[----:B------:R-:W-:Y:S01]  /*0110*/  LEA.HI R10, R9, R0, RZ, 0x1c ;  /* 0x00000000090a7211 */ /* 0x000fe200078fe0ff */
[----:B------:R-:W-:Y:S01]  /*0120*/  ULEA UR4, UR6, UR4, 0x18 ;  /* 0x0000000406047291 */ /* 0x000fe2000f8ec0ff */
[----:B------:R-:W-:-:S02]  /*0130*/  LOP3.LUT R2, R13, 0xff, RZ, 0xc0, !PT ;  /* 0x000000ff0d027812 */ /* 0x000fc400078ec0ff */
[-C--:B----4-:R-:W-:Y:S02]  /*0140*/  LEA R8, R15, R0.reuse, 0x5 ;  /* 0x000000000f087211 */ /* 0x090fe400078e28ff */
[----:B------:R-:W-:Y:S01]  /*0150*/  LEA.HI R17, R17, R0, RZ, 0x1c ;  /* 0x0000000011117211 */ /* 0x000fe200078fe0ff */
[----:B------:R-:W-:Y:S01]  /*0160*/  IMAD R2, R2, 0x4f, RZ ;  /* 0x0000004f02027824 */ /* 0x000fe200078e02ff */
[----:B------:R-:W-:Y:S02]  /*0170*/  SHF.L.U32 R8, R8, 0xa, RZ ;  /* 0x0000000a08087819 */ /* 0x000fe400000006ff */
[----:B------:R-:W-:Y:S02]  /*0180*/  ISETP.LT.U32.AND P2, PT, R17, 0x20, !P1 ;  /* 0x000000201100780c */ /* 0x000fe40004f41070 */
[----:B------:R-:W-:Y:S02]  /*0190*/  SHF.R.U32.HI R11, RZ, 0xa, R2 ;  /* 0x0000000aff0b7819 */ /* 0x000fe40000011602 */
[----:B------:R-:W0:Y:S01]  /*01a0*/  LDC.64 R2, c[0x0][0x388] ;  /* 0x0000e200ff027b82 */ /* 0x000e220000000a00 */
[----:B------:R-:W-:-:S02]  /*01b0*/  LOP3.LUT R19, R8, R9, RZ, 0xfc, !PT ;  /* 0x0000000908137212 */ /* 0x000fc400078efcff */
[C---:B------:R-:W-:Y:S01]  /*01c0*/  PRMT R6, R11.reuse, 0x9910, RZ ;  /* 0x000099100b067816 */ /* 0x040fe200000000ff */
[----:B--2---:R-:W-:Y:S01]  /*01d0*/  IMAD R21, R11, 0x7, R12 ;  /* 0x000000070b157824 */ /* 0x004fe200078e020c */
[----:B------:R-:W-:Y:S01]  /*01e0*/  ISETP.LT.U32.AND P0, PT, R10, 0x20, !P0 ;  /* 0x000000200a00780c */ /* 0x000fe20004701070 */
[----:B------:R-:W-:Y:S01]  /*01f0*/  VIADD R11, R9, 0x2 ;  /* 0x00000002090b7836 */ /* 0x000fe20000000000 */
[----:B------:R-:W-:Y:S01]  /*0200*/  LEA R20, R20, UR5, 0x2 ;  /* 0x0000000514147c11 */ /* 0x000fe2000f8e10ff */
[----:B------:R-:W-:Y:S01]  /*0210*/  IMAD R6, R6, 0xd, RZ ;  /* 0x0000000d06067824 */ /* 0x000fe200078e02ff */
[----:B------:R-:W-:Y:S01]  /*0220*/  LEA R18, R7, UR4, 0x3 ;  /* 0x0000000407127c11 */ /* 0x000fe2000f8e18ff */
[----:B-1----:R-:W-:Y:S01]  /*0230*/  IMAD.WIDE.U32 R4, R19, 0x4, R4 ;  /* 0x0000000413047825 */ /* 0x002fe200078e0004 */
[----:B------:R-:W-:Y:S02]  /*0240*/  LEA.HI R11, R11, R0, RZ, 0x1c ;  /* 0x000000000b0b7211 */ /* 0x000fe400078fe0ff */
[----:B------:R-:W-:-:S02]  /*0250*/  IADD3 R6, PT, PT, RZ, -R6, RZ ;  /* 0x80000006ff067210 */ /* 0x000fc40007ffe0ff */
[----:B------:R-:W-:Y:S02]  /*0260*/  ISETP.LT.U32.AND P1, PT, R11, 0x20, !P1 ;  /* 0x000000200b00780c */ /* 0x000fe40004f21070 */
[----:B------:R-:W-:Y:S02]  /*0270*/  PRMT R6, R6, 0x7710, RZ ;  /* 0x0000771006067816 */ /* 0x000fe400000000ff */
[C---:B------:R-:W-:Y:S01]  /*0280*/  LEA R19, R13.reuse, UR4, 0x2 ;  /* 0x000000040d137c11 */ /* 0x040fe2000f8e10ff */
[----:B------:R-:W-:Y:S02]  /*0290*/  UMOV UR4, URZ ;  /* 0x000000ff00047c82 */ /* 0x000fe40008000000 */
[----:B------:R-:W-:-:S05]  /*02a0*/  IMAD.IADD R6, R13, 0x1, R6 ;  /* 0x000000010d067824 */ /* 0x000fca00078e0206 */
[----:B------:R-:W-:-:S05]  /*02b0*/  LOP3.LUT R6, R6, 0xff, RZ, 0xc0, !PT ;  /* 0x000000ff06067812 */ /* 0x000fca00078ec0ff */
[----:B------:R-:W-:-:S04]  /*02c0*/  IMAD R21, R21, 0x1c, R6 ;  /* 0x0000001c15157824 */ /* 0x000fc800078e0206 */
[----:B0-----:R-:W-:Y:S01]  /*02d0*/  IMAD.WIDE.U32 R16, R21, 0x4, R2 ;  /* 0x0000000415107825 */ /* 0x001fe200078e0002 */
[----:B------:R-:W-:-:S03]  /*02e0*/  IADD3 R2, P3, PT, R4, 0x8, RZ ;  /* 0x0000000804027810 */ /* 0x000fc60007f7e0ff */
[----:B------:R-:W-:Y:S01]  /*02f0*/  HFMA2 R21, -RZ, RZ, 0, 0 ;  /* 0x00000000ff157431 */ /* 0x000fe200000001ff */
[----:B------:R-:W-:Y:S02]  /*0300*/  MOV R14, R16 ;  /* 0x00000010000e7202 */ /* 0x000fe40000000f00 */
[----:B------:R-:W-:Y:S02]  /*0310*/  IADD3.X R3, PT, PT, RZ, R5, RZ, P3, !PT ;  /* 0x00000005ff037210 */ /* 0x000fe40001ffe4ff */
[----:B------:R-:W-:-:S07]  /*0320*/  LEA R16, R0, UR5, 0x6 ;  /* 0x0000000500107c11 */ /* 0x000fce000f8e30ff */
.L_x_33:
[----:B------:R-:W-:Y:S01]  /*0330*/  BAR.SYNC.DEFER_BLOCKING 0x0 ;  /* 0x0000000000007b1d */ /* 0x000fe20000010000 */
[----:B------:R-:W-:-:S05]  /*0340*/  ISETP.GT.U32.AND P3, PT, R13, 0xcf, PT ;  /* 0x000000cf0d00780c */ /* 0x000fca0003f64070 */
[----:B------:R-:W2:Y:S04]  /*0350*/  @P0 LDG.E.CONSTANT R25, desc[UR8][R2.64+-0x8] ;  /* 0xfffff80802190981 */ /* 0x000ea8000c1e9900 */
[----:B------:R-:W3:Y:S04]  /*0360*/  @P2 LDG.E.CONSTANT R29, desc[UR8][R2.64+-0x4] ;  /* 0xfffffc08021d2981 */ /* 0x000ee8000c1e9900 */
[----:B------:R-:W-:Y:S01]  /*0370*/  @!P3 MOV R4, R14 ;  /* 0x0000000e0004b202 */ /* 0x000fe20000000f00 */
[----:B------:R-:W-:Y:S01]  /*0380*/  @!P3 IMAD.MOV.U32 R5, RZ, RZ, R17 ;  /* 0x000000ffff05b224 */ /* 0x000fe200078e0011 */
[----:B------:R-:W4:Y:S04]  /*0390*/  @P1 LDG.E.CONSTANT R26, desc[UR8][R2.64] ;  /* 0x00000008021a1981 */ /* 0x000f28000c1e9900 */
[----:B------:R-:W5:Y:S01]  /*03a0*/  @!P3 LDG.E.CONSTANT R4, desc[UR8][R4.64] ;  /* 0x000000080404b981 */ /* 0x000f62000c1e9900 */
[----:B------:R-:W-:-:S04]  /*03b0*/  UIADD3 UR4, UPT, UPT, UR4, 0x1, URZ ;  /* 0x0000000104047890 */ /* 0x000fc8000fffe0ff */
[----:B------:R-:W-:Y:S01]  /*03c0*/  UISETP.NE.AND UP0, UPT, UR4, 0x40, UPT ;  /* 0x000000400400788c */ /* 0x000fe2000bf05270 */
[----:B------:R-:W-:-:S04]  /*03d0*/  IADD3 R14, P4, PT, R14, 0x3100, RZ ;  /* 0x000031000e0e7810 */ /* 0x000fc80007f9e0ff */
[----:B------:R-:W-:Y:S01]  /*03e0*/  IADD3.X R17, PT, PT, RZ, R17, RZ, P4, !PT ;  /* 0x00000011ff117210 */ /* 0x000fe200027fe4ff */
[----:B-----5:R-:W-:Y:S04]  /*03f0*/  @!P3 STS [R19], R4 ;  /* 0x000000041300b388 */ /* 0x020fe80000000800 */
[----:B--2---:R-:W-:Y:S04]  /*0400*/  @P0 STS [R20], R25 ;  /* 0x0000001914000388 */ /* 0x004fe80000000800 */
[----:B---3--:R-:W-:Y:S04]  /*0410*/  @P2 STS [R20+0x4], R29 ;  /* 0x0000041d14002388 */ /* 0x008fe80000000800 */
[----:B----4-:R-:W-:Y:S01]  /*0420*/  @P1 STS [R20+0x8], R26 ;  /* 0x0000081a14001388 */ /* 0x010fe20000000800 */
[----:B------:R-:W-:Y:S06]  /*0430*/  BAR.SYNC.DEFER_BLOCKING 0x0 ;  /* 0x0000000000007b1d */ /* 0x000fec0000010000 */
[----:B------:R-:W-:Y:S04]  /*0440*/  LDS R24, [R18] ;  /* 0x0000000012187984 */ /* 0x000fe80000000800 */
[----:B------:R-:W0:Y:S04]  /*0450*/  LDS.128 R8, [R16] ;  /* 0x0000000010087984 */ /* 0x000e280000000c00 */
[----:B------:R-:W1:Y:S04]  /*0460*/  LDS R28, [R18+0x34] ;  /* 0x00003400121c7984 */ /* 0x000e680000000800 */
[----:B------:R-:W2:Y:S04]  /*0470*/  LDS R27, [R18+0x68] ;  /* 0x00006800121b7984 */ /* 0x000ea80000000800 */
[----:B------:R-:W3:Y:S04]  /*0480*/  LDS R22, [R18+0x9c] ;  /* 0x00009c0012167984 */ /* 0x000ee80000000800 */
[----:B------:R-:W-:Y:S04]  /*0490*/  LDS R23, [R18+0xd0] ;  /* 0x0000d00012177984 */ /* 0x000fe80000000800 */
[----:B------:R-:W4:Y:S04]  /*04a0*/  LDS.128 R4, [R16+0x10] ;  /* 0x0000100010047984 */ /* 0x000f280000000c00 */
[----:B------:R-:W-:Y:S04]  /*04b0*/  LDS R25, [R18+0x138] ;  /* 0x0001380012197984 */ /* 0x000fe80000000800 */
[----:B------:R-:W-:Y:S01]  /*04c0*/  LDS R26, [R18+0x16c] ;  /* 0x00016c00121a7984 */ /* 0x000fe20000000800 */
[----:B0-----:R-:W-:-:S03]  /*04d0*/  FFMA R8, R24, R8, R21 ;  /* 0x0000000818087223 */ /* 0x001fc60000000015 */
[----:B------:R-:W0:Y:S01]  /*04e0*/  LDS R24, [R18+0x104] ;  /* 0x0001040012187984 */ /* 0x000e220000000800 */
[----:B-1----:R-:W-:-:S03]  /*04f0*/  FFMA R8, R28, R9, R8 ;  /* 0x000000091c087223 */ /* 0x002fc60000000008 */
[----:B------:R-:W-:Y:S01]  /*0500*/  LDS R21, [R18+0x1a0] ;  /* 0x0001a00012157984 */ /* 0x000fe20000000800 */
[----:B--2---:R-:W-:-:S04]  /*0510*/  FFMA R27, R27, R10, R8 ;  /* 0x0000000a1b1b7223 */ /* 0x004fc80000000008 */
[----:B---3--:R-:W-:Y:S02]  /*0520*/  FFMA R22, R22, R11, R27 ;  /* 0x0000000b16167223 */ /* 0x008fe4000000001b */
[----:B------:R-:W1:Y:S02]  /*0530*/  LDS.128 R8, [R16+0x20] ;  /* 0x0000200010087984 */ /* 0x000e640000000c00 */
[----:B----4-:R-:W-:Y:S02]  /*0540*/  FFMA R23, R23, R4, R22 ;  /* 0x0000000417177223 */ /* 0x010fe40000000016 */
[----:B------:R-:W2:Y:S02]  /*0550*/  LDS R22, [R18+0x1d4] ;  /* 0x0001d40012167984 */ /* 0x000ea40000000800 */
[----:B0-----:R-:W-:Y:S02]  /*0560*/  FFMA R24, R24, R5, R23 ;  /* 0x0000000518187223 */ /* 0x001fe40000000017 */
[----:B------:R-:W0:Y:S02]  /*0570*/  LDS R23, [R18+0x208] ;  /* 0x0002080012177984 */ /* 0x000e240000000800 */
[----:B------:R-:W-:-:S02]  /*0580*/  FFMA R25, R25, R6, R24 ;  /* 0x0000000619197223 */ /* 0x000fc40000000018 */
[----:B------:R-:W3:Y:S02]  /*0590*/  LDS R24, [R18+0x23c] ;  /* 0x00023c0012187984 */ /* 0x000ee40000000800 */
[----:B------:R-:W-:Y:S02]  /*05a0*/  FFMA R26, R26, R7, R25 ;  /* 0x000000071a1a7223 */ /* 0x000fe40000000019 */
[----:B------:R-:W-:Y:S04]  /*05b0*/  LDS R25, [R18+0x270] ;  /* 0x0002700012197984 */ /* 0x000fe80000000800 */
[----:B------:R-:W4:Y:S01]  /*05c0*/  LDS.128 R4, [R16+0x30] ;  /* 0x0000300010047984 */ /* 0x000f220000000c00 */
[----:B-1----:R-:W-:-:S03]  /*05d0*/  FFMA R21, R21, R8, R26 ;  /* 0x0000000815157223 */ /* 0x002fc6000000001a */
[----:B------:R-:W1:Y:S01]  /*05e0*/  LDS R8, [R18+0x2a4] ;  /* 0x0002a40012087984 */ /* 0x000e620000000800 */
[----:B--2---:R-:W-:-:S03]  /*05f0*/  FFMA R26, R22, R9, R21 ;  /* 0x00000009161a7223 */ /* 0x004fc60000000015 */
[----:B------:R-:W2:Y:S04]  /*0600*/  LDS R9, [R18+0x2d8] ;  /* 0x0002d80012097984 */ /* 0x000ea80000000800 */
[----:B------:R-:W5:Y:S01]  /*0610*/  LDS R22, [R18+0x30c] ;  /* 0x00030c0012167984 */ /* 0x000f620000000800 */
[----:B0-----:R-:W-:-:S04]  /*0620*/  FFMA R23, R23, R10, R26 ;  /* 0x0000000a17177223 */ /* 0x001fc8000000001a */
[----:B---3--:R-:W-:-:S04]  /*0630*/  FFMA R24, R24, R11, R23 ;  /* 0x0000000b18187223 */ /* 0x008fc80000000017 */
[----:B----4-:R-:W-:-:S04]  /*0640*/  FFMA R25, R25, R4, R24 ;  /* 0x0000000419197223 */ /* 0x010fc80000000018 */
[----:B-1----:R-:W-:Y:S01]  /*0650*/  FFMA R8, R8, R5, R25 ;  /* 0x0000000508087223 */ /* 0x002fe20000000019 */
[----:B------:R-:W-:-:S03]  /*0660*/  IADD3 R2, P3, PT, R2, 0x40, RZ ;  /* 0x0000004002027810 */ /* 0x000fc60007f7e0ff */
[----:B--2---:R-:W-:Y:S01]  /*0670*/  FFMA R9, R9, R6, R8 ;  /* 0x0000000609097223 */ /* 0x004fe20000000008 */
[----:B------:R-:W-:-:S03]  /*0680*/  IADD3.X R3, PT, PT, RZ, R3, RZ, P3, !PT ;  /* 0x00000003ff037210 */ /* 0x000fc60001ffe4ff */
[----:B-----5:R-:W-:Y:S01]  /*0690*/  FFMA R21, R22, R7, R9 ;  /* 0x0000000716157223 */ /* 0x020fe20000000009 */
[----:B------:R-:W-:Y:S06]  /*06a0*/  BRA.U UP0, `(.L_x_33) ;  /* 0xfffffffd00207547 */ /* 0x000fec000b83ffff */
[----:B------:R-:W0:Y:S01]  /*06b0*/  LDC.64 R2, c[0x0][0x398] ;  /* 0x0000e600ff027b82 */ /* 0x000e220000000a00 */
[----:B------:R-:W-:-:S05]  /*06c0*/  LEA R5, R15, R0, 0x5 ;  /* 0x000000000f057211 */ /* 0x000fca00078e28ff */
[----:B0-----:R-:W-:Y:S02]  /*06d0*/  IMAD.WIDE.U32 R2, R5, 0x4, R2 ;  /* 0x0000000405027825 */ /* 0x001fe400078e0002 */
[----:B------:R-:W0:Y:S04]  /*06e0*/  LDC.64 R4, c[0x0][0x380] ;  /* 0x0000e000ff047b82 */ /* 0x000e280000000a00 */
[----:B------:R-:W2:Y:S01]  /*06f0*/  LDG.E.CONSTANT R2, desc[UR8][R2.64] ;  /* 0x0000000802027981 */ /* 0x000ea2000c1e9900 */
[----:B------:R-:W-:-:S04]  /*0700*/  IMAD R0, R0, 0x2a, R13 ;  /* 0x0000002a00007824 */ /* 0x000fc800078e020d */
[----:B------:R-:W-:-:S04]  /*0710*/  IMAD R15, R15, 0x620, R0 ;  /* 0x000006200f0f7824 */ /* 0x000fc800078e0200 */
[----:B------:R-:W-:-:S04]  /*0720*/  IMAD R15, R12, 0x7, R15 ;  /* 0x000000070c0f7824 */ /* 0x000fc800078e020f */
[----:B0-----:R-:W-:-:S04]  /*0730*/  IMAD.WIDE.U32 R4, R15, 0x4, R4 ;  /* 0x000000040f047825 */ /* 0x001fc800078e0004 */
[----:B--2---:R-:W-:-:S05]  /*0740*/  FADD R21, R21, R2 ;  /* 0x0000000215157221 */ /* 0x004fca0000000000 */
[----:B------:R-:W-:-:S05]  /*0750*/  FMNMX R21, RZ, R21, !PT ;  /* 0x00000015ff157209 */ /* 0x000fca0007800000 */
[----:B------:R-:W-:Y:S01]  /*0760*/  STG.E desc[UR8][R4.64], R21 ;  /* 0x0000001504007986 */ /* 0x000fe2000c101908 */
[----:B------:R-:W-:Y:S05]  /*0770*/  EXIT ;  /* 0x000000000000794d */ /* 0x000fea0003800000 */
.L_x_34:
        /* <DEDUP_REMOVED lines=16> */
.L_x_219:


//--------------------- .text.tvmgen_default_fused_nn_dense_add_kernel --------------------------
	.section	.text.tvmgen_default_fused_nn_dense_add_kernel,"ax",@progbits
	.align	128
        .global         tvmgen_default_fused_nn_dense_add_kernel
        .type           tvmgen_default_fused_nn_dense_add_kernel,@function
        .size           tvmgen_default_fused_nn_dense_add_kernel,(.L_x_220 - tvmgen_default_fused_nn_dense_add_kernel)
        .other          tvmgen_default_fused_nn_dense_add_kernel,@"STO_CUDA_ENTRY STV_DEFAULT"
tvmgen_default_fused_nn_dense_add_kernel:
.text.tvmgen_default_fused_nn_dense_add_kernel:
[----:B------:R-:W-:Y:S01]  /*0000*/  LDC R1, c[0x0][0x37c] ;  /* 0x0000df00ff017b82 */ /* 0x000fe20000000800 */
[----:B------:R-:W0:Y:S07]  /*0010*/  S2R R6, SR_CTAID.X ;  /* 0x0000000000067919 */ /* 0x000e2e0000002500 */
[----:B------:R-:W1:Y:S01]  /*0020*/  LDC.64 R2, c[0x0][0x388] ;  /* 0x0000e200ff027b82 */ /* 0x000e620000000a00 */
[----:B------:R-:W2:Y:S01]  /*0030*/  LDCU.64 UR6, c[0x0][0x358] ;  /* 0x00006b00ff0677ac */ /* 0x000ea20008000a00 */
[----:B------:R-:W3:Y:S06]  /*0040*/  S2R R7, SR_TID.X ;  /* 0x0000000000077919 */ /* 0x000eec0000002100 */
[----:B------:R-:W4:Y:S01]  /*0050*/  LDC.64 R4, c[0x0][0x390] ;  /* 0x0000e400ff047b82 */ /* 0x000f220000000a00 */
[----:B0-----:R-:W-:-:S04]  /*0060*/  SHF.L.U32 R0, R6, 0xb, RZ ;  /* 0x0000000b06007819 */ /* 0x001fc800000006ff */
[----:B---3--:R-:W-:Y:S01]  /*0070*/  LOP3.LUT R9, R0, R7, RZ, 0xfc, !PT ;  /* 0x0000000700097212 */ /* 0x008fe200078efcff */
[----:B-1----:R-:W-:-:S04]  /*0080*/  IMAD.WIDE.U32 R2, R7, 0x4, R2 ;  /* 0x0000000407027825 */ /* 0x002fc800078e0002 */
[----:B----4-:R-:W-:Y:S01]  /*0090*/  IMAD.WIDE.U32 R4, R9, 0x4, R4 ;  /* 0x0000000409047825 */ /* 0x010fe200078e0004 */
[----:B--2---:R-:W2:Y:S04]  /*00a0*/  LDG.E.CONSTANT R0, desc[UR6][R2.64] ;  /* 0x0000000602007981 */ /* 0x004ea8000c1e9900 */
[----:B------:R-:W2:Y:S04]  /*00b0*/  LDG.E.CONSTANT R9, desc[UR6][R4.64] ;  /* 0x0000000604097981 */ /* 0x000ea8000c1e9900 */
[----:B------:R-:W3:Y:S04]  /*00c0*/  LDG.E.CONSTANT R27, desc[UR6][R2.64+0x100] ;  /* 0x00010006021b7981 */ /* 0x000ee8000c1e9900 */
[----:B------:R-:W3:Y:S04]  /*00d0*/  LDG.E.CONSTANT R24, desc[UR6][R4.64+0x100] ;  /* 0x0001000604187981 */ /* 0x000ee8000c1e9900 */
[----:B------:R-:W4:Y:S04]  /*00e0*/  LDG.E.CONSTANT R25, desc[UR6][R2.64+0x200] ;  /* 0x0002000602197981 */ /* 0x000f28000c1e9900 */
        /* <DEDUP_REMOVED lines=15> */
[----:B------:R-:W0:Y:S01]  /*01e0*/  S2UR UR5, SR_CgaCtaId ;  /* 0x00000000000579c3 */ /* 0x000e220000008800 */
[----:B------:R-:W-:-:S07]  /*01f0*/  UMOV UR4, 0x400 ;  /* 0x0000040000047882 */ /* 0x000fce0000000000 */
[----:B------:R-:W-:Y:S01]  /*0200*/  BAR.SYNC.DEFER_BLOCKING 0x0 ;  /* 0x0000000000007b1d */ /* 0x000fe20000010000 */
[----:B--2---:R-:W-:-:S05]  /*0210*/  FFMA R0, R0, R9, RZ ;  /* 0x0000000900007223 */ /* 0x004fca00000000ff */
[----:B------:R-:W2:Y:S01]  /*0220*/  LDG.E.CONSTANT R9, desc[UR6][R4.64+0xa00] ;  /* 0x000a000604097981 */ /* 0x000ea2000c1e9900 */
[----:B---3--:R-:W-:-:S03]  /*0230*/  FFMA R24, R27, R24, R0 ;  /* 0x000000181b187223 */ /* 0x008fc60000000000 */
[----:B------:R-:W2:Y:S01]  /*0240*/  LDG.E.CONSTANT R0, desc[UR6][R2.64+0xa00] ;  /* 0x000a000602007981 */ /* 0x000ea2000c1e9900 */
[----:B----4-:R-:W-:-:S03]  /*0250*/  FFMA R27, R25, R22, R24 ;  /* 0x00000016191b7223 */ /* 0x010fc60000000018 */
[----:B------:R-:W3:Y:S04]  /*0260*/  LDG.E.CONSTANT R22, desc[UR6][R2.64+0xb00] ;  /* 0x000b000602167981 */ /* 0x000ee8000c1e9900 */
[----:B------:R-:W3:Y:S01]  /*0270*/  LDG.E.CONSTANT R25, desc[UR6][R4.64+0xb00] ;  /* 0x000b000604197981 */ /* 0x000ee2000c1e9900 */
[----:B-----5:R-:W-:-:S03]  /*0280*/  FFMA R27, R20, R23, R27 ;  /* 0x00000017141b7223 */ /* 0x020fc6000000001b */
[----:B------:R-:W4:Y:S04]  /*0290*/  LDG.E.CONSTANT R20, desc[UR6][R2.64+0xc00] ;  /* 0x000c000602147981 */ /* 0x000f28000c1e9900 */
[----:B------:R-:W4:Y:S01]  /*02a0*/  LDG.E.CONSTANT R23, desc[UR6][R4.64+0xc00] ;  /* 0x000c000604177981 */ /* 0x000f22000c1e9900 */
[----:B------:R-:W-:-:S03]  /*02b0*/  FFMA R27, R18, R21, R27 ;  /* 0x00000015121b7223 */ /* 0x000fc6000000001b */
[----:B------:R-:W5:Y:S04]  /*02c0*/  LDG.E.CONSTANT R18, desc[UR6][R2.64+0xd00] ;  /* 0x000d000602127981 */ /* 0x000f68000c1e9900 */
[----:B------:R-:W5:Y:S01]  /*02d0*/  LDG.E.CONSTANT R21, desc[UR6][R4.64+0xd00] ;  /* 0x000d000604157981 */ /* 0x000f62000c1e9900 */
        /* <DEDUP_REMOVED lines=15> */
[----:B--2---:R-:W-:-:S03]  /*03d0*/  FFMA R27, R0, R9, R27 ;  /* 0x00000009001b7223 */ /* 0x004fc6000000001b */
[----:B------:R-:W2:Y:S04]  /*03e0*/  LDG.E.CONSTANT R9, desc[UR6][R2.64+0x1300] ;  /* 0x0013000602097981 */ /* 0x000ea8000c1e9900 */
[----:B------:R-:W2:Y:S01]  /*03f0*/  LDG.E.CONSTANT R0, desc[UR6][R4.64+0x1300] ;  /* 0x0013000604007981 */ /* 0x000ea2000c1e9900 */
[----:B---3--:R-:W-:-:S03]  /*0400*/  FFMA R27, R22, R25, R27 ;  /* 0x00000019161b7223 */ /* 0x008fc6000000001b */
[----:B------:R-:W3:Y:S04]  /*0410*/  LDG.E.CONSTANT R25, desc[UR6][R2.64+0x1400] ;  /* 0x0014000602197981 */ /* 0x000ee8000c1e9900 */
[----:B------:R-:W3:Y:S01]  /*0420*/  LDG.E.CONSTANT R22, desc[UR6][R4.64+0x1400] ;  /* 0x0014000604167981 */ /* 0x000ee2000c1e9900 */
[----:B----4-:R-:W-:-:S03]  /*0430*/  FFMA R27, R20, R23, R27 ;  /* 0x00000017141b7223 */ /* 0x010fc6000000001b */
[----:B------:R-:W4:Y:S04]  /*0440*/  LDG.E.CONSTANT R23, desc[UR6][R2.64+0x1500] ;  /* 0x0015000602177981 */ /* 0x000f28000c1e9900 */
[----:B------:R-:W4:Y:S01]  /*0450*/  LDG.E.CONSTANT R20, desc[UR6][R4.64+0x1500] ;  /* 0x0015000604147981 */ /* 0x000f22000c1e9900 */
[----:B-----5:R-:W-:-:S03]  /*0460*/  FFMA R27, R18, R21, R27 ;  /* 0x00000015121b7223 */ /* 0x020fc6000000001b */
        /* <DEDUP_REMOVED lines=25> */
[----:B------:R1:W4:Y:S04]  /*0600*/  LDG.E.CONSTANT R20, desc[UR6][R2.64+0x1e00] ;  /* 0x001e000602147981 */ /* 0x000328000c1e9900 */
[----:B------:R-:W4:Y:S04]  /*0610*/  LDG.E.CONSTANT R23, desc[UR6][R4.64+0x1e00] ;  /* 0x001e000604177981 */ /* 0x000f28000c1e9900 */
[----:B------:R-:W4:Y:S01]  /*0620*/  LDG.E.CONSTANT R24, desc[UR6][R4.64+0x1f00] ;  /* 0x001f000604187981 */ /* 0x000f22000c1e9900 */
[----:B-----5:R-:W-:-:S04]  /*0630*/  FFMA R21, R18, R21, R29 ;  /* 0x0000001512157223 */ /* 0x020fc8000000001d */
[----:B------:R-:W-:-:S04]  /*0640*/  FFMA R19, R16, R19, R21 ;  /* 0x0000001310137223 */ /* 0x000fc80000000015 */
[----:B------:R-:W-:-:S04]  /*0650*/  FFMA R17, R14, R17, R19 ;  /* 0x000000110e117223 */ /* 0x000fc80000000013 */
[----:B------:R-:W-:-:S04]  /*0660*/  FFMA R15, R12, R15, R17 ;  /* 0x0000000f0c0f7223 */ /* 0x000fc80000000011 */
[----:B------:R-:W-:-:S04]  /*0670*/  FFMA R13, R10, R13, R15 ;  /* 0x0000000d0a0d7223 */ /* 0x000fc8000000000f */
[----:B------:R-:W-:Y:S01]  /*0680*/  FFMA R11, R8, R11, R13 ;  /* 0x0000000b080b7223 */ /* 0x000fe2000000000d */
[----:B0-----:R-:W-:-:S06]  /*0690*/  ULEA UR4, UR5, UR4, 0x18 ;  /* 0x0000000405047291 */ /* 0x001fcc000f8ec0ff */
[C---:B-1----:R-:W-:Y:S02]  /*06a0*/  LEA R3, R7.reuse, UR4, 0x2 ;  /* 0x0000000407037c11 */ /* 0x042fe4000f8e10ff */
[C---:B------:R-:W-:Y:S02]  /*06b0*/  ISETP.GT.U32.AND P0, PT, R7.reuse, 0x1f, PT ;  /* 0x0000001f0700780c */ /* 0x040fe40003f04070 */
[C---:B------:R-:W-:Y:S01]  /*06c0*/  ISETP.GT.U32.AND P1, PT, R7.reuse, 0xf, PT ;  /* 0x0000000f0700780c */ /* 0x040fe20003f24070 */
[----:B------:R-:W-:Y:S01]  /*06d0*/  BSSY.RECONVERGENT B0, `(.L_x_35) ;  /* 0x0000022000007945 */ /* 0x000fe20003800200 */
[----:B------:R-:W-:Y:S01]  /*06e0*/  ISETP.NE.AND P2, PT, R7, RZ, PT ;  /* 0x000000ff0700720c */ /* 0x000fe20003f45270 */
[----:B--2---:R-:W-:-:S04]  /*06f0*/  FFMA R9, R0, R9, R11 ;  /* 0x0000000900097223 */ /* 0x004fc8000000000b */
[----:B---3--:R-:W-:-:S04]  /*0700*/  FFMA R9, R22, R25, R9 ;  /* 0x0000001916097223 */ /* 0x008fc80000000009 */
[----:B----4-:R-:W-:-:S04]  /*0710*/  FFMA R20, R20, R23, R9 ;  /* 0x0000001714147223 */ /* 0x010fc80000000009 */
[----:B------:R-:W-:-:S05]  /*0720*/  FFMA R20, R27, R24, R20 ;  /* 0x000000181b147223 */ /* 0x000fca0000000014 */
[----:B------:R-:W-:Y:S01]  /*0730*/  STS [R3], R20 ;  /* 0x0000001403007388 */ /* 0x000fe20000000800 */
[----:B------:R-:W-:Y:S06]  /*0740*/  BAR.SYNC.DEFER_BLOCKING 0x0 ;  /* 0x0000000000007b1d */ /* 0x000fec0000010000 */
[----:B------:R-:W-:Y:S04]  /*0750*/  @!P0 LDS R0, [R3] ;  /* 0x0000000003008984 */ /* 0x000fe80000000800 */
[----:B------:R-:W0:Y:S02]  /*0760*/  @!P0 LDS R5, [R3+0x80] ;  /* 0x0000800003058984 */ /* 0x000e240000000800 */
[----:B0-----:R-:W-:-:S05]  /*0770*/  @!P0 FADD R0, R0, R5 ;  /* 0x0000000500008221 */ /* 0x001fca0000000000 */
[----:B------:R0:W-:Y:S01]  /*0780*/  @!P0 STS [R3], R0 ;  /* 0x0000000003008388 */ /* 0x0001e20000000800 */
[----:B------:R-:W-:Y:S06]  /*0790*/  BAR.SYNC.DEFER_BLOCKING 0x0 ;  /* 0x0000000000007b1d */ /* 0x000fec0000010000 */
[----:B------:R-:W-:Y:S05]  /*07a0*/  @P1 BRA `(.L_x_36) ;  /* 0x0000000000501947 */ /* 0x000fea0003800000 */
[----:B0-----:R-:W-:Y:S04]  /*07b0*/  LDS R0, [R3] ;  /* 0x0000000003007984 */ /* 0x001fe80000000800 */
[----:B------:R-:W0:Y:S02]  /*07c0*/  LDS R5, [R3+0x40] ;  /* 0x0000400003057984 */ /* 0x000e240000000800 */
[----:B0-----:R-:W-:-:S05]  /*07d0*/  FADD R0, R0, R5 ;  /* 0x0000000500007221 */ /* 0x001fca0000000000 */
[----:B------:R-:W-:Y:S04]  /*07e0*/  STS [R3], R0 ;  /* 0x0000000003007388 */ /* 0x000fe80000000800 */
[----:B------:R-:W-:Y:S04]  /*07f0*/  LDS R2, [R3] ;  /* 0x0000000003027984 */ /* 0x000fe80000000800 */
        /* <DEDUP_REMOVED lines=14> */
[----:B------:R1:W-:Y:S02]  /*08e0*/  STS [R3], R0 ;  /* 0x0000000003007388 */ /* 0x0003e40000000800 */
.L_x_36:
[----:B------:R-:W-:Y:S05]  /*08f0*/  BSYNC.RECONVERGENT B0 ;  /* 0x0000000000007941 */ /* 0x000fea0003800200 */
.L_x_35:
[----:B------:R-:W-:Y:S06]  /*0900*/  BAR.SYNC.DEFER_BLOCKING 0x0 ;  /* 0x0000000000007b1d */ /* 0x000fec0000010000 */
[----:B01----:R-:W0:Y:S04]  /*0910*/  @!P2 LDS R0, [UR4] ;  /* 0x00000004ff00a984 */ /* 0x003e280008000800 */
[----:B0-----:R0:W-:Y:S01]  /*0920*/  @!P2 STS [UR4+0x100], R0 ;  /* 0x00010000ff00a988 */ /* 0x0011e20008000804 */
[----:B------:R-:W-:Y:S06]  /*0930*/  BAR.SYNC.DEFER_BLOCKING 0x0 ;  /* 0x0000000000007b1d */ /* 0x000fec0000010000 */
[----:B------:R-:W-:Y:S05]  /*0940*/  @P2 EXIT ;  /* 0x000000000000294d */ /* 0x000fea0003800000 */
[----:B------:R-:W1:Y:S01]  /*0950*/  LDC.64 R2, c[0x0][0x398] ;  /* 0x0000e600ff027b82 */ /* 0x000e620000000a00 */
[----:B0-----:R-:W0:Y:S07]  /*0960*/  LDS R0, [UR4+0x100] ;  /* 0x00010004ff007984 */ /* 0x001e2e0008000800 */
[----:B------:R-:W2:Y:S01]  /*0970*/  LDC.64 R4, c[0x0][0x380] ;  /* 0x0000e000ff047b82 */ /* 0x000ea20000000a00 */
[----:B-1----:R-:W-:-:S06]  /*0980*/  IMAD.WIDE.U32 R2, R6, 0x4, R2 ;  /* 0x0000000406027825 */ /* 0x002fcc00078e0002 */
[----:B------:R-:W0:Y:S01]  /*0990*/  LDG.E.CONSTANT R3, desc[UR6][R2.64] ;  /* 0x0000000602037981 */ /* 0x000e22000c1e9900 */
[----:B--2---:R-:W-:-:S04]  /*09a0*/  IMAD.WIDE.U32 R6, R6, 0x4, R4 ;  /* 0x0000000406067825 */ /* 0x004fc800078e0004 */
[----:B0-----:R-:W-:-:S05]  /*09b0*/  FADD R5, R0, R3 ;  /* 0x0000000300057221 */ /* 0x001fca0000000000 */
[----:B------:R-:W-:Y:S01]  /*09c0*/  STG.E desc[UR6][R6.64], R5 ;  /* 0x0000000506007986 */ /* 0x000fe2000c101906 */
[----:B------:R-:W-:Y:S05]  /*09d0*/  EXIT ;  /* 0x000000000000794d */ /* 0x000fea0003800000 */
.L_x_37:
        /* <DEDUP_REMOVED lines=10> */
.L_x_220:


//--------------------- .text.tvmgen_default_fused_nn_contrib_conv2d_winograd_without_weight_transform_add_nn_relu_kernel_2 --------------------------
	.section	.text.tvmgen_default_fused_nn_contrib_conv2d_winograd_without_weight_transform_add_nn_relu_kernel_2,"ax",@progbits
	.align	128
        .global         tvmgen_default_fused_nn_contrib_conv2d_winograd_without_weight_transform_add_nn_relu_kernel_2
        .type           tvmgen_default_fused_nn_contrib_conv2d_winograd_without_weight_transform_add_nn_relu_kernel_2,@function
        .size           tvmgen_default_fused_nn_contrib_conv2d_winograd_without_weight_transform_add_nn_relu_kernel_2,(.L_x_221 - tvmgen_default_fused_nn_contrib_conv2d_winograd_without_weight_transform_add_nn_relu_kernel_2)
        .other          tvmgen_default_fused_nn_contrib_conv2d_winograd_without_weight_transform_add_nn_relu_kernel_2,@"STO_CUDA_ENTRY STV_DEFAULT"
tvmgen_default_fused_nn_contrib_conv2d_winograd_without_weight_transform_add_nn_relu_kernel_2:
.text.tvmgen_default_fused_nn_contrib_conv2d_winograd_without_weight_transform_add_nn_relu_kernel_2:
[----:B------:R-:W-:Y:S01]  /*0000*/  LDC R1, c[0x0][0x37c] ;  /* 0x0000df00ff017b82 */ /* 0x000fe20000000800 */
[----:B------:R-:W0:Y:S07]  /*0010*/  S2R R18, SR_CTAID.X ;  /* 0x0000000000127919 */ /* 0x000e2e0000002500 */
[----:B------:R-:W1:Y:S01]  /*0020*/  LDC.64 R2, c[0x0][0x388] ;  /* 0x0000e200ff027b82 */ /* 0x000e620000000a00 */
[----:B------:R-:W2:Y:S01]  /*0030*/  LDCU.64 UR4, c[0x0][0x358] ;  /* 0x00006b00ff0477ac */ /* 0x000ea20008000a00 */
[----:B------:R-:W3:Y:S01]  /*0040*/  S2R R5, SR_TID.X ;  /* 0x0000000000057919 */ /* 0x000ee20000002100 */
[----:B0-----:R-:W-:-:S04]  /*0050*/  SHF.L.U32 R0, R18, 0x7, RZ ;  /* 0x0000000712007819 */ /* 0x001fc800000006ff */
[----:B---3--:R-:W-:-:S05]  /*0060*/  LOP3.LUT R5, R0, R5, RZ, 0xfc, !PT ;  /* 0x0000000500057212 */ /* 0x008fca00078efcff */
[----:B-1----:R-:W-:-:S05]  /*0070*/  IMAD.WIDE.U32 R2, R5, 0x4, R2 ;  /* 0x0000000405027825 */ /* 0x002fca00078e0002 */
[----:B--2---:R-:W2:Y:S04]  /*0080*/  LDG.E.CONSTANT R13, desc[UR4][R2.64] ;  /* 0x00000004020d7981 */ /* 0x004ea8000c1e9900 */
        /* <DEDUP_REMOVED lines=12> */
[----:B------:R-:W0:Y:S01]  /*0150*/  S2R R21, SR_TID.X ;  /* 0x0000000000157919 */ /* 0x000e220000002100 */
[----:B------:R-:W-:-:S02]  /*0160*/  SHF.L.U32 R6, R18, 0x7, RZ ;  /* 0x0000000712067819 */ /* 0x000fc400000006ff */
[----:B------:R-:W-:Y:S01]  /*0170*/  SHF.L.U32 R19, R18, 0x5, RZ ;  /* 0x0000000512137819 */ /* 0x000fe200000006ff */
[----:B------:R-:W5:Y:S01]  /*0180*/  LDG.E.CONSTANT R9, desc[UR4][R2.64+0x9f400] ;  /* 0x09f4000402097981 */ /* 0x000f62000c1e9900 */
[----:B0-----:R-:W-:Y:S02]  /*0190*/  LOP3.LUT R17, R6, R21, RZ, 0xfc, !PT ;  /* 0x0000001506117212 */ /* 0x001fe400078efcff */
[----:B------:R-:W-:Y:S01]  /*01a0*/  SHF.R.U32.HI R22, RZ, 0x2, R21 ;  /* 0x00000002ff167819 */ /* 0x000fe20000011615 */
[----:B------:R-:W0:Y:S02]  /*01b0*/  LDC.64 R6, c[0x0][0x390] ;  /* 0x0000e400ff067b82 */ /* 0x000e240000000a00 */
[----:B------:R-:W-:Y:S01]  /*01c0*/  IMAD R17, R18, -0x7e, R17 ;  /* 0xffffff8212117824 */ /* 0x000fe200078e0211 */
[----:B------:R-:W-:Y:S02]  /*01d0*/  LOP3.LUT R19, R19, R22, RZ, 0xfc, !PT ;  /* 0x0000001613137212 */ /* 0x000fe400078efcff */
[----:B------:R-:W-:-:S02]  /*01e0*/  SHF.R.U32.HI R21, RZ, 0x1, R21 ;  /* 0x00000001ff157819 */ /* 0x000fc40000011615 */
[----:B------:R-:W-:Y:S02]  /*01f0*/  SHF.R.U32.HI R22, RZ, 0x1, R17 ;  /* 0x00000001ff167819 */ /* 0x000fe40000011611 */
[----:B------:R-:W-:-:S03]  /*0200*/  SHF.L.U32 R18, R18, 0x6, RZ ;  /* 0x0000000612127819 */ /* 0x000fc600000006ff */
[----:B------:R-:W-:Y:S01]  /*0210*/  IMAD.HI.U32 R22, R22, -0x6db6db6d, RZ ;  /* 0x9249249316167827 */ /* 0x000fe200078e00ff */
[----:B------:R-:W-:-:S04]  /*0220*/  LOP3.LUT R18, R18, R21, RZ, 0xfc, !PT ;  /* 0x0000001512127212 */ /* 0x000fc800078efcff */
[----:B------:R-:W-:Y:S01]  /*0230*/  SHF.R.U32.HI R22, RZ, 0x2, R22 ;  /* 0x00000002ff167819 */ /* 0x000fe20000011616 */
[----:B------:R-:W-:-:S04]  /*0240*/  IMAD.HI.U32 R18, R18, -0x6db6db6d, RZ ;  /* 0x9249249312127827 */ /* 0x000fc800078e00ff */
[----:B------:R-:W-:-:S04]  /*0250*/  IMAD.HI.U32 R19, R19, 0x5397829d, RZ ;  /* 0x5397829d13137827 */ /* 0x000fc800078e00ff */
[----:B------:R-:W-:Y:S01]  /*0260*/  IMAD R26, R22, -0xe, R17 ;  /* 0xfffffff2161a7824 */ /* 0x000fe200078e0211 */
[----:B------:R-:W-:Y:S02]  /*0270*/  SHF.R.U32.HI R17, RZ, 0x2, R18 ;  /* 0x00000002ff117819 */ /* 0x000fe40000011612 */
[----:B------:R-:W-:-:S05]  /*0280*/  SHF.R.U32.HI R19, RZ, 0x4, R19 ;  /* 0x00000004ff137819 */ /* 0x000fca0000011613 */
[----:B0-----:R-:W-:-:S04]  /*0290*/  IMAD.WIDE.U32 R6, R19, 0x4, R6 ;  /* 0x0000000413067825 */ /* 0x001fc800078e0006 */
[----:B--2---:R-:W-:Y:S01]  /*02a0*/  FADD R18, RZ, R13 ;  /* 0x0000000dff127221 */ /* 0x004fe20000000000 */
[----:B------:R-:W-:Y:S02]  /*02b0*/  IMAD R13, R17, 0x38, R26 ;  /* 0x00000038110d7824 */ /* 0x000fe400078e021a */
[--C-:B---3--:R-:W-:Y:S01]  /*02c0*/  FADD R24, RZ, R5.reuse ;  /* 0x00000005ff187221 */ /* 0x108fe20000000000 */
[--C-:B------:R-:W-:Y:S01]  /*02d0*/  FADD R22, RZ, -R5.reuse ;  /* 0x80000005ff167221 */ /* 0x100fe20000000000 */
[----:B------:R-:W-:Y:S02]  /*02e0*/  FADD R18, R18, R5 ;  /* 0x0000000512127221 */ /* 0x000fe40000000000 */
[C---:B----4-:R-:W-:Y:S01]  /*02f0*/  FADD R19, R15.reuse, R24 ;  /* 0x000000180f137221 */ /* 0x050fe20000000000 */
[----:B------:R-:W-:Y:S01]  /*0300*/  FADD R17, R15, R22 ;  /* 0x000000160f117221 */ /* 0x000fe20000000000 */
[----:B------:R-:W-:Y:S01]  /*0310*/  FADD R15, R18, R15 ;  /* 0x0000000f120f7221 */ /* 0x000fe20000000000 */
[----:B------:R0:W2:Y:S01]  /*0320*/  LDG.E.CONSTANT R5, desc[UR4][R6.64] ;  /* 0x0000000406057981 */ /* 0x0000a2000c1e9900 */
[C---:B-----5:R-:W-:Y:S01]  /*0330*/  FFMA R21, R12.reuse, 0.25, R19 ;  /* 0x3e8000000c157823 */ /* 0x060fe20000000013 */
[C-C-:B------:R-:W-:Y:S01]  /*0340*/  FFMA R19, R12.reuse, 0.5, R17.reuse ;  /* 0x3f0000000c137823 */ /* 0x140fe20000000011 */
[----:B------:R-:W-:Y:S01]  /*0350*/  FADD R15, R15, R12 ;  /* 0x0000000c0f0f7221 */ /* 0x000fe20000000000 */
[----:B------:R-:W-:Y:S01]  /*0360*/  FFMA R17, R12, 0.125, R17 ;  /* 0x3e0000000c117823 */ /* 0x000fe20000000011 */
[C-C-:B------:R-:W-:Y:S01]  /*0370*/  FADD R12, R8.reuse, R8.reuse ;  /* 0x00000008080c7221 */ /* 0x140fe20000000000 */
[----:B------:R-:W3:Y:S01]  /*0380*/  LDG.E.CONSTANT R18, desc[UR4][R2.64+0xab800] ;  /* 0x0ab8000402127981 */ /* 0x000ee2000c1e9900 */
[----:B------:R-:W-:Y:S01]  /*0390*/  FADD R15, R15, R8 ;  /* 0x000000080f0f7221 */ /* 0x000fe20000000000 */
[C---:B------:R-:W-:Y:S01]  /*03a0*/  FFMA R22, R8.reuse, -8, R17 ;  /* 0xc100000008167823 */ /* 0x040fe20000000011 */
[----:B------:R-:W-:Y:S01]  /*03b0*/  FADD R29, R19, -R12 ;  /* 0x8000000c131d7221 */ /* 0x000fe20000000000 */
[----:B------:R-:W-:Y:S01]  /*03c0*/  FFMA R17, R8, 4, R21 ;  /* 0x4080000008117823 */ /* 0x000fe20000000015 */
[--C-:B------:R-:W-:Y:S01]  /*03d0*/  FADD R19, R15, R10.reuse ;  /* 0x0000000a0f137221 */ /* 0x100fe20000000000 */
[--C-:B------:R-:W-:Y:S01]  /*03e0*/  FADD R27, RZ, -R10.reuse ;  /* 0x8000000aff1b7221 */ /* 0x100fe20000000000 */
[----:B------:R-:W-:Y:S01]  /*03f0*/  FADD R21, R22, R11 ;  /* 0x0000000b16157221 */ /* 0x000fe20000000000 */
[----:B------:R-:W-:Y:S01]  /*0400*/  FADD R15, RZ, R10 ;  /* 0x0000000aff0f7221 */ /* 0x000fe20000000000 */
[----:B------:R-:W4:Y:S01]  /*0410*/  LDG.E.CONSTANT R11, desc[UR4][R2.64+0xb7c00] ;  /* 0x0b7c0004020b7981 */ /* 0x000f22000c1e9900 */
[--C-:B------:R-:W-:Y:S01]  /*0420*/  FADD R25, RZ, -R0.reuse ;  /* 0x80000000ff197221 */ /* 0x100fe20000000000 */
[C---:B------:R-:W-:Y:S01]  /*0430*/  FADD R27, -R0.reuse, R27 ;  /* 0x0000001b001b7221 */ /* 0x040fe20000000100 */
[C---:B------:R-:W-:Y:S01]  /*0440*/  FADD R15, R0.reuse, R15 ;  /* 0x0000000f000f7221 */ /* 0x040fe20000000000 */
[C---:B0-----:R-:W-:Y:S01]  /*0450*/  FADD R7, R0.reuse, R17 ;  /* 0x0000001100077221 */ /* 0x041fe20000000000 */
[C---:B------:R-:W-:Y:S01]  /*0460*/  FADD R29, -R0.reuse, R29 ;  /* 0x0000001d001d7221 */ /* 0x040fe20000000100 */
[----:B------:R-:W-:Y:S01]  /*0470*/  FADD R21, -R0, R21 ;  /* 0x0000001500157221 */ /* 0x000fe20000000100 */
[--C-:B------:R-:W-:Y:S01]  /*0480*/  FADD R19, R19, R0.reuse ;  /* 0x0000000013137221 */ /* 0x100fe20000000000 */
[----:B------:R-:W-:Y:S01]  /*0490*/  FADD R0, RZ, R0 ;  /* 0x00000000ff007221 */ /* 0x000fe20000000000 */
[C-C-:B------:R-:W-:Y:S01]  /*04a0*/  FADD R10, -R14.reuse, R25.reuse ;  /* 0x000000190e0a7221 */ /* 0x140fe20000000100 */
[C---:B------:R-:W-:Y:S01]  /*04b0*/  FADD R25, R14.reuse, R25 ;  /* 0x000000190e197221 */ /* 0x040fe20000000000 */
[----:B------:R-:W5:Y:S01]  /*04c0*/  LDG.E.CONSTANT R6, desc[UR4][R2.64+0xc4000] ;  /* 0x0c40000402067981 */ /* 0x000f62000c1e9900 */
[C-C-:B------:R-:W-:Y:S01]  /*04d0*/  FADD R17, -R14.reuse, R0.reuse ;  /* 0x000000000e117221 */ /* 0x140fe20000000100 */
[C---:B------:R-:W-:Y:S01]  /*04e0*/  FADD R12, R14.reuse, R0 ;  /* 0x000000000e0c7221 */ /* 0x040fe20000000000 */
[C---:B------:R-:W-:Y:S01]  /*04f0*/  FADD R28, R14.reuse, R15 ;  /* 0x0000000f0e1c7221 */ /* 0x040fe20000000000 */
[C---:B------:R-:W-:Y:S01]  /*0500*/  FADD R26, R14.reuse, R7 ;  /* 0x000000070e1a7221 */ /* 0x040fe20000000000 */
[----:B------:R-:W-:Y:S01]  /*0510*/  FADD R22, R14, R29 ;  /* 0x0000001d0e167221 */ /* 0x000fe20000000000 */
[----:B------:R-:W-:Y:S01]  /*0520*/  FADD R7, R4, R4 ;  /* 0x0000000404077221 */ /* 0x000fe20000000000 */
[C---:B------:R-:W-:Y:S01]  /*0530*/  FFMA R15, R23.reuse, -0.5, R17 ;  /* 0xbf000000170f7823 */ /* 0x040fe20000000011 */
[----:B------:R-:W-:Y:S01]  /*0540*/  FFMA R0, R23, 0.5, R25 ;  /* 0x3f00000017007823 */ /* 0x000fe20000000019 */
[C---:B------:R-:W-:Y:S01]  /*0550*/  FADD R24, -R14.reuse, R27 ;  /* 0x0000001b0e187221 */ /* 0x040fe20000000100 */
[----:B------:R-:W-:Y:S01]  /*0560*/  FADD R8, R14, R21 ;  /* 0x000000150e087221 */ /* 0x000fe20000000000 */
[----:B------:R-:W-:Y:S01]  /*0570*/  FADD R14, R19, R14 ;  /* 0x0000000e130e7221 */ /* 0x000fe20000000000 */
[C---:B------:R-:W-:Y:S01]  /*0580*/  FADD R15, R7.reuse, R15 ;  /* 0x0000000f070f7221 */ /* 0x040fe20000000000 */
[----:B------:R-:W-:Y:S01]  /*0590*/  FADD R0, -R7, R0 ;  /* 0x0000000007007221 */ /* 0x000fe20000000100 */
[C---:B------:R-:W-:Y:S01]  /*05a0*/  FFMA R29, R23.reuse, 0.5, R22 ;  /* 0x3f000000171d7823 */ /* 0x040fe20000000016 */
[C---:B------:R-:W-:Y:S01]  /*05b0*/  FFMA R10, R23.reuse, -0.25, R10 ;  /* 0xbe800000170a7823 */ /* 0x040fe2000000000a */
[C---:B------:R-:W-:Y:S01]  /*05c0*/  FFMA R12, R23.reuse, 0.25, R12 ;  /* 0x3e800000170c7823 */ /* 0x040fe2000000000c */
[C---:B------:R-:W-:Y:S01]  /*05d0*/  FFMA R17, R23.reuse, -0.125, R17 ;  /* 0xbe00000017117823 */ /* 0x040fe20000000011 */
[C---:B------:R-:W-:Y:S01]  /*05e0*/  FFMA R25, R23.reuse, 0.125, R25 ;  /* 0x3e00000017197823 */ /* 0x040fe20000000019 */
[C---:B------:R-:W-:Y:S01]  /*05f0*/  FADD R24, -R23.reuse, R24 ;  /* 0x0000001817187221 */ /* 0x040fe20000000100 */
[C---:B------:R-:W-:Y:S01]  /*0600*/  FADD R27, R23.reuse, R28 ;  /* 0x0000001c171b7221 */ /* 0x040fe20000000000 */
[C---:B------:R-:W-:Y:S01]  /*0610*/  FFMA R22, R23.reuse, 0.25, R26 ;  /* 0x3e80000017167823 */ /* 0x040fe2000000001a */
[----:B------:R-:W-:Y:S01]  /*0620*/  FFMA R7, R23, 0.125, R8 ;  /* 0x3e00000017077823 */ /* 0x000fe20000000008 */
[----:B------:R-:W-:Y:S01]  /*0630*/  FADD R23, R14, R23 ;  /* 0x000000170e177221 */ /* 0x000fe20000000000 */
[----:B------:R-:W2:Y:S01]  /*0640*/  LDG.E.CONSTANT R21, desc[UR4][R2.64+0xd0400] ;  /* 0x0d04000402157981 */ /* 0x000ea2000c1e9900 */
[C---:B------:R-:W-:Y:S01]  /*0650*/  FADD R8, R4.reuse, R4 ;  /* 0x0000000404087221 */ /* 0x040fe20000000000 */
[C---:B------:R-:W-:Y:S01]  /*0660*/  FFMA R10, R4.reuse, -4, R10 ;  /* 0xc0800000040a7823 */ /* 0x040fe2000000000a */
[C---:B------:R-:W-:Y:S01]  /*0670*/  FFMA R12, R4.reuse, 4, R12 ;  /* 0x40800000040c7823 */ /* 0x040fe2000000000c */
[----:B------:R-:W2:Y:S01]  /*0680*/  LDG.E.CONSTANT R19, desc[UR4][R2.64+0xdc800] ;  /* 0x0dc8000402137981 */ /* 0x000ea2000c1e9900 */
[C---:B------:R-:W-:Y:S01]  /*0690*/  FFMA R17, R4.reuse, 8, R17 ;  /* 0x4100000004117823 */ /* 0x040fe20000000011 */
[C---:B------:R-:W-:Y:S01]  /*06a0*/  FFMA R25, R4.reuse, -8, R25 ;  /* 0xc100000004197823 */ /* 0x040fe20000000019 */
[C---:B------:R-:W-:Y:S01]  /*06b0*/  FADD R24, -R4.reuse, R24 ;  /* 0x0000001804187221 */ /* 0x040fe20000000100 */
[C---:B------:R-:W-:Y:S01]  /*06c0*/  FADD R27, R4.reuse, R27 ;  /* 0x0000001b041b7221 */ /* 0x040fe20000000000 */
[C---:B------:R-:W-:Y:S01]  /*06d0*/  FFMA R22, R4.reuse, 4, R22 ;  /* 0x4080000004167823 */ /* 0x040fe20000000016 */
[----:B------:R-:W-:Y:S01]  /*06e0*/  FFMA R7, R4, -8, R7 ;  /* 0xc100000004077823 */ /* 0x000fe20000000007 */
[----:B------:R-:W-:Y:S01]  /*06f0*/  FADD R4, R23, R4 ;  /* 0x0000000417047221 */ /* 0x000fe20000000000 */
[----:B------:R-:W2:Y:S01]  /*0700*/  LDG.E.CONSTANT R26, desc[UR4][R2.64+0xe8c00] ;  /* 0x0e8c0004021a7981 */ /* 0x000ea2000c1e9900 */
[----:B------:R-:W-:Y:S01]  /*0710*/  FADD R29, R29, -R8 ;  /* 0x800000081d1d7221 */ /* 0x000fe20000000000 */
[C---:B------:R-:W-:Y:S01]  /*0720*/  FADD R24, R16.reuse, R24 ;  /* 0x0000001810187221 */ /* 0x040fe20000000000 */
[----:B------:R-:W-:Y:S01]  /*0730*/  FADD R8, R16, R27 ;  /* 0x0000001b10087221 */ /* 0x000fe20000000000 */
[----:B------:R-:W-:Y:S01]  /*0740*/  FADD R16, R4, R16 ;  /* 0x0000001004107221 */ /* 0x000fe20000000000 */
[----:B------:R-:W2:Y:S04]  /*0750*/  LDG.E.CONSTANT R23, desc[UR4][R2.64+0xf5000] ;  /* 0x0f50000402177981 */ /* 0x000ea8000c1e9900 */
[----:B------:R-:W2:Y:S04]  /*0760*/  LDG.E.CONSTANT R4, desc[UR4][R2.64+0x101400] ;  /* 0x1014000402047981 */ /* 0x000ea8000c1e9900 */
[----:B------:R-:W2:Y:S01]  /*0770*/  LDG.E.CONSTANT R14, desc[UR4][R2.64+0x10d800] ;  /* 0x10d80004020e7981 */ /* 0x000ea2000c1e9900 */
[C---:B------:R-:W-:Y:S01]  /*0780*/  FADD R17, -R20.reuse, R17 ;  /* 0x0000001114117221 */ /* 0x040fe20000000100 */
[----:B------:R-:W-:Y:S01]  /*0790*/  FADD R28, R20, R25 ;  /* 0x00000019141c7221 */ /* 0x000fe20000000000 */
[----:B------:R-:W-:-:S02]  /*07a0*/  FADD R20, R7, R20 ;  /* 0x0000001407147221 */ /* 0x000fc40000000000 */
[----:B------:R-:W2:Y:S01]  /*07b0*/  LDG.E.CONSTANT R7, desc[UR4][R2.64+0x126000] ;  /* 0x1260000402077981 */ /* 0x000ea2000c1e9900 */
[C---:B------:R-:W-:Y:S01]  /*07c0*/  FADD R15, -R9.reuse, R15 ;  /* 0x0000000f090f7221 */ /* 0x040fe20000000100 */
[C---:B------:R-:W-:Y:S01]  /*07d0*/  FADD R10, R9.reuse, R10 ;  /* 0x0000000a090a7221 */ /* 0x040fe20000000000 */
[C---:B------:R-:W-:Y:S01]  /*07e0*/  FADD R0, -R9.reuse, R0 ;  /* 0x0000000009007221 */ /* 0x040fe20000000100 */
[C---:B------:R-:W-:Y:S01]  /*07f0*/  FADD R12, R9.reuse, R12 ;  /* 0x0000000c090c7221 */ /* 0x040fe20000000000 */
[C---:B------:R-:W-:Y:S01]  /*0800*/  FADD R17, -R9.reuse, R17 ;  /* 0x0000001109117221 */ /* 0x040fe20000000100 */
[C---:B------:R-:W-:Y:S01]  /*0810*/  FADD R28, -R9.reuse, R28 ;  /* 0x0000001c091c7221 */ /* 0x040fe20000000100 */
[C---:B------:R-:W-:Y:S01]  /*0820*/  FADD R24, R9.reuse, R24 ;  /* 0x0000001809187221 */ /* 0x040fe20000000000 */
[C---:B------:R-:W-:Y:S01]  /*0830*/  FADD R8, R9.reuse, R8 ;  /* 0x0000000809087221 */ /* 0x040fe20000000000 */
[C---:B------:R-:W-:Y:S01]  /*0840*/  FADD R29, -R9.reuse, R29 ;  /* 0x0000001d091d7221 */ /* 0x040fe20000000100 */
[C---:B------:R-:W-:Y:S01]  /*0850*/  FADD R27, R9.reuse, R22 ;  /* 0x00000016091b7221 */ /* 0x040fe20000000000 */
[----:B------:R-:W-:Y:S01]  /*0860*/  FADD R25, -R9, R20 ;  /* 0x0000001409197221 */ /* 0x000fe20000000100 */
[----:B------:R-:W-:Y:S01]  /*0870*/  FADD R9, R16, R9 ;  /* 0x0000000910097221 */ /* 0x000fe20000000000 */
[C---:B---3--:R-:W-:Y:S01]  /*0880*/  FADD R15, R18.reuse, R15 ;  /* 0x0000000f120f7221 */ /* 0x048fe20000000000 */
        /* <DEDUP_REMOVED lines=10> */
[----:B------:R-:W-:Y:S01]  /*0930*/  FADD R18, R9, R18 ;  /* 0x0000001209127221 */ /* 0x000fe20000000000 */
[C---:B----4-:R-:W-:Y:S01]  /*0940*/  FFMA R15, R11.reuse, 0.5, R15 ;  /* 0x3f0000000b0f7823 */ /* 0x050fe2000000000f */
[C---:B------:R-:W-:Y:S01]  /*0950*/  FFMA R10, R11.reuse, 0.25, R10 ;  /* 0x3e8000000b0a7823 */ /* 0x040fe2000000000a */
[C---:B------:R-:W-:Y:S01]  /*0960*/  FFMA R0, R11.reuse, 0.5, R0 ;  /* 0x3f0000000b007823 */ /* 0x040fe20000000000 */
[C---:B------:R-:W-:Y:S01]  /*0970*/  FFMA R12, R11.reuse, 0.25, R12 ;  /* 0x3e8000000b0c7823 */ /* 0x040fe2000000000c */
[C---:B------:R-:W-:Y:S01]  /*0980*/  FFMA R17, R11.reuse, 0.125, R17 ;  /* 0x3e0000000b117823 */ /* 0x040fe20000000011 */
[C---:B------:R-:W-:Y:S01]  /*0990*/  FFMA R25, R11.reuse, 0.125, R28 ;  /* 0x3e0000000b197823 */ /* 0x040fe2000000001c */
[C---:B------:R-:W-:Y:S01]  /*09a0*/  FADD R29, R11.reuse, R24 ;  /* 0x000000180b1d7221 */ /* 0x040fe20000000000 */
[C---:B------:R-:W-:Y:S01]  /*09b0*/  FADD R8, R11.reuse, R8 ;  /* 0x000000080b087221 */ /* 0x040fe20000000000 */
[C---:B------:R-:W-:Y:S01]  /*09c0*/  FFMA R27, R11.reuse, 0.5, R22 ;  /* 0x3f0000000b1b7823 */ /* 0x040fe20000000016 */
[C---:B------:R-:W-:Y:S01]  /*09d0*/  FFMA R16, R11.reuse, 0.25, R16 ;  /* 0x3e8000000b107823 */ /* 0x040fe20000000010 */
[----:B------:R-:W-:Y:S01]  /*09e0*/  FFMA R9, R11, 0.125, R20 ;  /* 0x3e0000000b097823 */ /* 0x000fe20000000014 */
[----:B------:R-:W-:Y:S01]  /*09f0*/  FADD R11, R18, R11 ;  /* 0x0000000b120b7221 */ /* 0x000fe20000000000 */
[C---:B-----5:R-:W-:Y:S01]  /*0a00*/  FADD R18, R6.reuse, R6 ;  /* 0x0000000606127221 */ /* 0x060fe20000000000 */
[C---:B------:R-:W-:Y:S01]  /*0a10*/  FFMA R22, R6.reuse, -8, R25 ;  /* 0xc100000006167823 */ /* 0x040fe20000000019 */
[C---:B------:R-:W-:Y:S01]  /*0a20*/  FADD R8, R6.reuse, R8 ;  /* 0x0000000806087221 */ /* 0x040fe20000000000 */
[----:B------:R-:W-:Y:S01]  /*0a30*/  FFMA R10, R6, 4, R10 ;  /* 0x40800000060a7823 */ /* 0x000fe2000000000a */
[C---:B------:R-:W-:Y:S01]  /*0a40*/  FADD R15, -R18.reuse, R15 ;  /* 0x0000000f120f7221 */ /* 0x040fe20000000100 */
[----:B------:R-:W-:Y:S01]  /*0a50*/  FADD R0, -R18, R0 ;  /* 0x0000000012007221 */ /* 0x000fe20000000100 */
[----:B------:R-:W-:Y:S01]  /*0a60*/  FADD R27, R27, -R18 ;  /* 0x800000121b1b7221 */ /* 0x000fe20000000000 */
[C---:B------:R-:W-:Y:S01]  /*0a70*/  FFMA R12, R6.reuse, 4, R12 ;  /* 0x40800000060c7823 */ /* 0x040fe2000000000c */
[C---:B------:R-:W-:Y:S01]  /*0a80*/  FFMA R20, R6.reuse, -8, R17 ;  /* 0xc100000006147823 */ /* 0x040fe20000000011 */
[C---:B------:R-:W-:Y:S01]  /*0a90*/  FADD R18, R6.reuse, R29 ;  /* 0x0000001d06127221 */ /* 0x040fe20000000000 */
[C---:B------:R-:W-:Y:S01]  /*0aa0*/  FFMA R25, R6.reuse, 4, R16 ;  /* 0x4080000006197823 */ /* 0x040fe20000000010 */
[----:B------:R-:W-:Y:S01]  /*0ab0*/  FFMA R24, R6, -8, R9 ;  /* 0xc100000006187823 */ /* 0x000fe20000000009 */
[----:B------:R-:W-:Y:S01]  /*0ac0*/  FADD R6, R11, R6 ;  /* 0x000000060b067221 */ /* 0x000fe20000000000 */
[C---:B--2---:R-:W-:Y:S01]  /*0ad0*/  FADD R11, R21.reuse, R22 ;  /* 0x00000016150b7221 */ /* 0x044fe20000000000 */
[----:B------:R-:W-:Y:S01]  /*0ae0*/  FADD R16, R21, R20 ;  /* 0x0000001415107221 */ /* 0x000fe20000000000 */
[C---:B------:R-:W-:Y:S01]  /*0af0*/  FFMA R29, R19.reuse, 0.25, R8 ;  /* 0x3e800000131d7823 */ /* 0x040fe20000000008 */
[----:B------:R-:W-:Y:S01]  /*0b00*/  FADD R21, R24, R21 ;  /* 0x0000001518157221 */ /* 0x000fe20000000000 */
[C-C-:B------:R-:W-:Y:S01]  /*0b10*/  FFMA R17, R19.reuse, 0.5, R18.reuse ;  /* 0x3f00000013117823 */ /* 0x140fe20000000012 */
[----:B------:R-:W-:Y:S01]  /*0b20*/  FFMA R9, R19, 0.125, R18 ;  /* 0x3e00000013097823 */ /* 0x000fe20000000012 */
[----:B------:R-:W-:Y:S01]  /*0b30*/  FADD R19, R6, R19 ;  /* 0x0000001306137221 */ /* 0x000fe20000000000 */
[C---:B------:R-:W-:Y:S01]  /*0b40*/  FFMA R0, R26.reuse, -0.25, R0 ;  /* 0xbe8000001a007823 */ /* 0x040fe20000000000 */
[C---:B------:R-:W-:Y:S01]  /*0b50*/  FFMA R12, R26.reuse, 0.25, R12 ;  /* 0x3e8000001a0c7823 */ /* 0x040fe2000000000c */
[C---:B------:R-:W-:Y:S01]  /*0b60*/  FFMA R11, R26.reuse, -0.25, R11 ;  /* 0xbe8000001a0b7823 */ /* 0x040fe2000000000b */
[C---:B------:R-:W-:Y:S01]  /*0b70*/  FFMA R8, R26.reuse, 0.25, R29 ;  /* 0x3e8000001a087823 */ /* 0x040fe2000000001d */
[C---:B------:R-:W-:Y:S01]  /*0b80*/  FADD R28, R26.reuse, R25 ;  /* 0x000000191a1c7221 */ /* 0x040fe20000000000 */
[C---:B------:R-:W-:Y:S01]  /*0b90*/  FADD R22, -R26.reuse, R21 ;  /* 0x000000151a167221 */ /* 0x040fe20000000100 */
[----:B------:R-:W-:Y:S01]  /*0ba0*/  FADD R18, -R26, R27 ;  /* 0x0000001b1a127221 */ /* 0x000fe20000000100 */
[C---:B------:R-:W-:Y:S01]  /*0bb0*/  FFMA R0, R23.reuse, 0.25, R0 ;  /* 0x3e80000017007823 */ /* 0x040fe20000000000 */
[C---:B------:R-:W-:Y:S01]  /*0bc0*/  FFMA R12, R23.reuse, 0.25, R12 ;  /* 0x3e800000170c7823 */ /* 0x040fe2000000000c */
[C---:B------:R-:W-:Y:S01]  /*0bd0*/  FFMA R11, R23.reuse, 0.25, R11 ;  /* 0x3e800000170b7823 */ /* 0x040fe2000000000b */
[C---:B------:R-:W-:Y:S01]  /*0be0*/  FFMA R8, R23.reuse, 0.25, R8 ;  /* 0x3e80000017087823 */ /* 0x040fe20000000008 */
[----:B------:R-:W-:Y:S01]  /*0bf0*/  FADD R21, R23, R28 ;  /* 0x0000001c17157221 */ /* 0x000fe20000000000 */
[----:B------:R-:W-:Y:S01]  /*0c00*/  FMUL R25, R4, 0.25 ;  /* 0x3e80000004197820 */ /* 0x000fe20000400000 */
[C-C-:B------:R-:W-:Y:S01]  /*0c10*/  FFMA R24, R26.reuse, -0.5, R15.reuse ;  /* 0xbf0000001a187823 */ /* 0x140fe2000000000f */
[C---:B------:R-:W-:Y:S01]  /*0c20*/  FFMA R20, R26.reuse, 0.5, R10 ;  /* 0x3f0000001a147823 */ /* 0x040fe2000000000a */
[C---:B------:R-:W-:Y:S01]  /*0c30*/  FFMA R6, R26.reuse, -0.5, R16 ;  /* 0xbf0000001a067823 */ /* 0x040fe20000000010 */
[C---:B------:R-:W-:Y:S01]  /*0c40*/  FFMA R15, R26.reuse, -0.125, R15 ;  /* 0xbe0000001a0f7823 */ /* 0x040fe2000000000f */
[C---:B------:R-:W-:Y:S01]  /*0c50*/  FFMA R10, R26.reuse, 0.125, R10 ;  /* 0x3e0000001a0a7823 */ /* 0x040fe2000000000a */
[C---:B------:R-:W-:Y:S01]  /*0c60*/  FFMA R16, R26.reuse, -0.125, R16 ;  /* 0xbe0000001a107823 */ /* 0x040fe20000000010 */
[C---:B------:R-:W-:Y:S01]  /*0c70*/  FFMA R17, R26.reuse, 0.5, R17 ;  /* 0x3f0000001a117823 */ /* 0x040fe20000000011 */
[----:B------:R-:W-:Y:S01]  /*0c80*/  FFMA R9, R26, 0.125, R9 ;  /* 0x3e0000001a097823 */ /* 0x000fe20000000009 */
[----:B------:R-:W-:Y:S01]  /*0c90*/  FADD R26, R19, R26 ;  /* 0x0000001a131a7221 */ /* 0x000fe20000000000 */
[----:B------:R-:W-:Y:S01]  /*0ca0*/  FADD R18, R23, R18 ;  /* 0x0000001217127221 */ /* 0x000fe20000000000 */
[C---:B------:R-:W-:Y:S01]  /*0cb0*/  FFMA R0, R25.reuse, 0.5, R0 ;  /* 0x3f00000019007823 */ /* 0x040fe20000000000 */
[C---:B------:R-:W-:Y:S01]  /*0cc0*/  FFMA R12, R25.reuse, 0.25, R12 ;  /* 0x3e800000190c7823 */ /* 0x040fe2000000000c */
[C---:B------:R-:W-:Y:S01]  /*0cd0*/  FFMA R11, R25.reuse, 0.125, R11 ;  /* 0x3e000000190b7823 */ /* 0x040fe2000000000b */
[----:B------:R-:W-:Y:S01]  /*0ce0*/  FADD R8, R25, R8 ;  /* 0x0000000819087221 */ /* 0x000fe20000000000 */
[----:B------:R-:W-:Y:S01]  /*0cf0*/  FADD R21, R21, R25 ;  /* 0x0000001915157221 */ /* 0x000fe20000000000 */
[C---:B------:R-:W-:Y:S01]  /*0d00*/  FMUL R27, R4.reuse, 0.5 ;  /* 0x3f000000041b7820 */ /* 0x040fe20000400000 */
[----:B------:R-:W-:Y:S01]  /*0d10*/  FFMA R24, R23, 0.5, R24 ;  /* 0x3f00000017187823 */ /* 0x000fe20000000018 */
[----:B------:R-:W-:Y:S01]  /*0d20*/  FMUL R19, R4, 0.5 ;  /* 0x3f00000004137820 */ /* 0x000fe20000400000 */
[----:B------:R-:W-:Y:S01]  /*0d30*/  FMUL R25, R14, 0.5 ;  /* 0x3f0000000e197820 */ /* 0x000fe20000400000 */
[----:B------:R-:W-:-:S02]  /*0d40*/  FADD R18, R18, R27 ;  /* 0x0000001b12127221 */ /* 0x000fc40000000000 */
[----:B------:R-:W-:Y:S01]  /*0d50*/  FFMA R24, R19, 0.5, R24 ;  /* 0x3f00000013187823 */ /* 0x000fe20000000018 */
[----:B------:R-:W-:Y:S01]  /*0d60*/  FADD R27, R25, R25 ;  /* 0x00000019191b7221 */ /* 0x000fe20000000000 */
[C---:B------:R-:W-:Y:S01]  /*0d70*/  FFMA R15, R23.reuse, 0.125, R15 ;  /* 0x3e000000170f7823 */ /* 0x040fe2000000000f */
[C---:B------:R-:W-:Y:S01]  /*0d80*/  FFMA R20, R23.reuse, 0.5, R20 ;  /* 0x3f00000017147823 */ /* 0x040fe20000000014 */
[C---:B------:R-:W-:Y:S01]  /*0d90*/  FFMA R10, R23.reuse, 0.125, R10 ;  /* 0x3e000000170a7823 */ /* 0x040fe2000000000a */
[C---:B------:R-:W-:Y:S01]  /*0da0*/  FFMA R6, R23.reuse, 0.5, R6 ;  /* 0x3f00000017067823 */ /* 0x040fe20000000006 */
[C---:B------:R-:W-:Y:S01]  /*0db0*/  FFMA R16, R23.reuse, 0.125, R16 ;  /* 0x3e00000017107823 */ /* 0x040fe20000000010 */
[C---:B------:R-:W-:Y:S01]  /*0dc0*/  FFMA R17, R23.reuse, 0.5, R17 ;  /* 0x3f00000017117823 */ /* 0x040fe20000000011 */
[C---:B------:R-:W-:Y:S01]  /*0dd0*/  FFMA R9, R23.reuse, 0.125, R9 ;  /* 0x3e00000017097823 */ /* 0x040fe20000000009 */
[----:B------:R-:W-:Y:S01]  /*0de0*/  FADD R22, R23, R22 ;  /* 0x0000001617167221 */ /* 0x000fe20000000000 */
[----:B------:R-:W-:Y:S01]  /*0df0*/  FADD R24, R24, -R27 ;  /* 0x8000001b18187221 */ /* 0x000fe20000000000 */
[----:B------:R-:W-:Y:S01]  /*0e00*/  FADD R23, R26, R23 ;  /* 0x000000171a177221 */ /* 0x000fe20000000000 */
[----:B------:R-:W-:Y:S01]  /*0e10*/  FMUL R27, R14, 0.25 ;  /* 0x3e8000000e1b7820 */ /* 0x000fe20000400000 */
[----:B------:R-:W-:Y:S01]  /*0e20*/  FMUL R26, R4, 0.125 ;  /* 0x3e000000041a7820 */ /* 0x000fe20000400000 */
[C---:B------:R-:W-:Y:S01]  /*0e30*/  FFMA R20, R19.reuse, 0.25, R20 ;  /* 0x3e80000013147823 */ /* 0x040fe20000000014 */
[C---:B------:R-:W-:Y:S01]  /*0e40*/  FFMA R6, R19.reuse, 0.125, R6 ;  /* 0x3e00000013067823 */ /* 0x040fe20000000006 */
[----:B------:R-:W-:Y:S01]  /*0e50*/  FADD R17, R19, R17 ;  /* 0x0000001113117221 */ /* 0x000fe20000000000 */
[----:B------:R-:W-:Y:S01]  /*0e60*/  FADD R23, R23, R4 ;  /* 0x0000000417177221 */ /* 0x000fe20000000000 */
[C---:B------:R-:W-:Y:S01]  /*0e70*/  FADD R29, R27.reuse, R27 ;  /* 0x0000001b1b1d7221 */ /* 0x040fe20000000000 */
[C---:B------:R-:W-:Y:S01]  /*0e80*/  FFMA R12, R27.reuse, 4, R12 ;  /* 0x408000001b0c7823 */ /* 0x040fe2000000000c */
[----:B------:R-:W-:Y:S01]  /*0e90*/  FFMA R4, R27, -8, R11 ;  /* 0xc10000001b047823 */ /* 0x000fe2000000000b */
[----:B------:R-:W-:Y:S01]  /*0ea0*/  FADD R8, R8, R27 ;  /* 0x0000001b08087221 */ /* 0x000fe20000000000 */
[----:B------:R-:W-:Y:S01]  /*0eb0*/  FFMA R10, R26, 0.25, R10 ;  /* 0x3e8000001a0a7823 */ /* 0x000fe2000000000a */
[----:B------:R-:W-:Y:S01]  /*0ec0*/  FMUL R27, R14, 0.125 ;  /* 0x3e0000000e1b7820 */ /* 0x000fe20000400000 */
[C---:B------:R-:W-:Y:S01]  /*0ed0*/  FFMA R16, R26.reuse, 0.125, R16 ;  /* 0x3e0000001a107823 */ /* 0x040fe20000000010 */
[----:B------:R-:W-:Y:S01]  /*0ee0*/  FADD R9, R26, R9 ;  /* 0x000000091a097221 */ /* 0x000fe20000000000 */
[C---:B------:R-:W-:Y:S01]  /*0ef0*/  FFMA R20, R25.reuse, 4, R20 ;  /* 0x4080000019147823 */ /* 0x040fe20000000014 */
[----:B------:R-:W-:Y:S01]  /*0f00*/  FFMA R6, R25, -8, R6 ;  /* 0xc100000019067823 */ /* 0x000fe20000000006 */
[----:B------:R-:W-:Y:S01]  /*0f10*/  FADD R25, R17, R25 ;  /* 0x0000001911197221 */ /* 0x000fe20000000000 */
[----:B------:R-:W-:Y:S01]  /*0f20*/  FADD R29, R0, -R29 ;  /* 0x8000001d001d7221 */ /* 0x000fe20000000000 */
[----:B------:R-:W2:Y:S01]  /*0f30*/  LDG.E.CONSTANT R17, desc[UR4][R2.64+0x119c00] ;  /* 0x119c000402117981 */ /* 0x000ea2000c1e9900 */
[----:B------:R-:W-:Y:S01]  /*0f40*/  FADD R19, R22, R26 ;  /* 0x0000001a16137221 */ /* 0x000fe20000000000 */
[----:B------:R-:W-:-:S02]  /*0f50*/  FFMA R11, R27, 4, R10 ;  /* 0x408000001b0b7823 */ /* 0x000fc4000000000a */
[----:B------:R-:W3:Y:S01]  /*0f60*/  LDG.E.CONSTANT R0, desc[UR4][R2.64+0x132400] ;  /* 0x1324000402007981 */ /* 0x000ee2000c1e9900 */
[C-C-:B------:R-:W-:Y:S01]  /*0f70*/  FADD R22, R27.reuse, R27.reuse ;  /* 0x0000001b1b167221 */ /* 0x140fe20000000000 */
[----:B------:R-:W-:Y:S01]  /*0f80*/  FFMA R16, R27, -8, R16 ;  /* 0xc10000001b107823 */ /* 0x000fe20000000010 */
[----:B------:R-:W-:Y:S01]  /*0f90*/  FADD R10, R9, R27 ;  /* 0x0000001b090a7221 */ /* 0x000fe20000000000 */
[--C-:B------:R-:W-:Y:S01]  /*0fa0*/  FADD R27, R14, R14.reuse ;  /* 0x0000000e0e1b7221 */ /* 0x100fe20000000000 */
[----:B------:R-:W4:Y:S03]  /*0fb0*/  LDG.E.CONSTANT R9, desc[UR4][R2.64+0x13e800] ;  /* 0x13e8000402097981 */ /* 0x000f26000c1e9900 */
[----:B------:R-:W-:Y:S02]  /*0fc0*/  FADD R27, R18, -R27 ;  /* 0x8000001b121b7221 */ /* 0x000fe40000000000 */
[----:B------:R-:W5:Y:S01]  /*0fd0*/  LDG.E.CONSTANT R18, desc[UR4][R2.64+0x14ac00] ;  /* 0x14ac000402127981 */ /* 0x000f62000c1e9900 */
[----:B------:R-:W-:Y:S01]  /*0fe0*/  FFMA R15, R26, 0.5, R15 ;  /* 0x3f0000001a0f7823 */ /* 0x000fe2000000000f */
[----:B------:R-:W-:Y:S01]  /*0ff0*/  FFMA R21, R14, 4, R21 ;  /* 0x408000000e157823 */ /* 0x000fe20000000015 */
[----:B------:R-:W-:-:S02]  /*1000*/  FADD R26, R23, R14 ;  /* 0x0000000e171a7221 */ /* 0x000fc40000000000 */
[----:B------:R-:W-:Y:S01]  /*1010*/  FADD R15, R15, -R22 ;  /* 0x800000160f0f7221 */ /* 0x000fe20000000000 */
[----:B------:R-:W-:Y:S01]  /*1020*/  FFMA R22, R14, -8, R19 ;  /* 0xc10000000e167823 */ /* 0x000fe20000000013 */
[----:B------:R-:W-:-:S04]  /*1030*/  FADD R14, R7, R7 ;  /* 0x00000007070e7221 */ /* 0x000fc80000000000 */
[----:B------:R-:W-:Y:S02]  /*1040*/  FADD R25, R25, -R14 ;  /* 0x8000000e19197221 */ /* 0x000fe40000000000 */
[----:B------:R-:W5:Y:S01]  /*1050*/  LDG.E.CONSTANT R14, desc[UR4][R2.64+0x157000] ;  /* 0x15700004020e7981 */ /* 0x000f62000c1e9900 */
[C---:B------:R-:W-:Y:S01]  /*1060*/  FFMA R19, R7.reuse, 4, R8 ;  /* 0x4080000007137823 */ /* 0x040fe20000000008 */
[----:B------:R-:W-:Y:S01]  /*1070*/  FFMA R23, R7, -8, R10 ;  /* 0xc100000007177823 */ /* 0x000fe2000000000a */
[----:B------:R-:W-:Y:S01]  /*1080*/  FADD R7, R26, R7 ;  /* 0x000000071a077221 */ /* 0x000fe20000000000 */
[C---:B--2---:R-:W-:Y:S01]  /*1090*/  FFMA R6, R17.reuse, 0.5, R6 ;  /* 0x3f00000011067823 */ /* 0x044fe20000000006 */
[C---:B------:R-:W-:Y:S01]  /*10a0*/  FFMA R4, R17.reuse, 0.25, R4 ;  /* 0x3e80000011047823 */ /* 0x040fe20000000004 */
[----:B------:R-:W-:Y:S01]  /*10b0*/  FFMA R16, R17, 0.125, R16 ;  /* 0x3e00000011107823 */ /* 0x000fe20000000010 */
[----:B---3--:R-:W-:Y:S01]  /*10c0*/  FADD R8, R0, R0 ;  /* 0x0000000000087221 */ /* 0x008fe20000000000 */
[----:B------:R-:W-:Y:S01]  /*10d0*/  FADD R17, R22, R17 ;  /* 0x0000001116117221 */ /* 0x000fe20000000000 */
[----:B------:R-:W-:-:S02]  /*10e0*/  FFMA R22, R0, -8, R11 ;  /* 0xc100000000167823 */ /* 0x000fc4000000000b */
[C---:B------:R-:W-:Y:S01]  /*10f0*/  FADD R6, R8.reuse, R6 ;  /* 0x0000000608067221 */ /* 0x040fe20000000000 */
[----:B----4-:R-:W-:Y:S01]  /*1100*/  FADD R11, R9, R9 ;  /* 0x00000009090b7221 */ /* 0x010fe20000000000 */
[C---:B------:R-:W-:Y:S01]  /*1110*/  FADD R24, R8.reuse, R24 ;  /* 0x0000001808187221 */ /* 0x040fe20000000000 */
[----:B------:R-:W-:Y:S01]  /*1120*/  FADD R20, -R8, R20 ;  /* 0x0000001408147221 */ /* 0x000fe20000000100 */
[----:B------:R-:W-:Y:S01]  /*1130*/  FADD R25, R25, -R8 ;  /* 0x8000000819197221 */ /* 0x000fe20000000000 */
[C---:B------:R-:W-:Y:S01]  /*1140*/  FFMA R8, R0.reuse, -4, R29 ;  /* 0xc080000000087823 */ /* 0x040fe2000000001d */
[C---:B------:R-:W-:Y:S01]  /*1150*/  FFMA R12, R0.reuse, 4, R12 ;  /* 0x40800000000c7823 */ /* 0x040fe2000000000c */
[C---:B------:R-:W-:Y:S01]  /*1160*/  FFMA R10, R0.reuse, 8, R15 ;  /* 0x41000000000a7823 */ /* 0x040fe2000000000f */
[C---:B------:R-:W-:Y:S01]  /*1170*/  FFMA R4, R0.reuse, -4, R4 ;  /* 0xc080000000047823 */ /* 0x040fe20000000004 */
[C---:B------:R-:W-:Y:S01]  /*1180*/  FFMA R16, R0.reuse, 8, R16 ;  /* 0x4100000000107823 */ /* 0x040fe20000000010 */
[C---:B------:R-:W-:Y:S01]  /*1190*/  FADD R26, -R0.reuse, R27 ;  /* 0x0000001b001a7221 */ /* 0x040fe20000000100 */
[C---:B------:R-:W-:Y:S01]  /*11a0*/  FADD R28, R0.reuse, R21 ;  /* 0x00000015001c7221 */ /* 0x040fe20000000000 */
[C---:B------:R-:W-:Y:S01]  /*11b0*/  FFMA R19, R0.reuse, 4, R19 ;  /* 0x4080000000137823 */ /* 0x040fe20000000013 */
[C---:B------:R-:W-:Y:S01]  /*11c0*/  FFMA R23, R0.reuse, -8, R23 ;  /* 0xc100000000177823 */ /* 0x040fe20000000017 */
[----:B------:R-:W-:Y:S01]  /*11d0*/  FADD R17, -R0, R17 ;  /* 0x0000001100117221 */ /* 0x000fe20000000100 */
[----:B------:R-:W-:Y:S01]  /*11e0*/  FADD R0, R7, R0 ;  /* 0x0000000007007221 */ /* 0x000fe20000000000 */
[C---:B------:R-:W-:Y:S01]  /*11f0*/  FADD R6, -R11.reuse, R6 ;  /* 0x000000060b067221 */ /* 0x040fe20000000100 */
[----:B-----5:R-:W-:Y:S01]  /*1200*/  FADD R7, R18, R18 ;  /* 0x0000001212077221 */ /* 0x020fe20000000000 */
[C---:B------:R-:W-:Y:S01]  /*1210*/  FADD R24, -R11.reuse, R24 ;  /* 0x000000180b187221 */ /* 0x040fe20000000100 */
[----:B------:R-:W-:Y:S01]  /*1220*/  FADD R20, -R11, R20 ;  /* 0x000000140b147221 */ /* 0x000fe20000000100 */
[----:B------:R-:W-:Y:S01]  /*1230*/  FADD R25, R25, -R11 ;  /* 0x8000000b19197221 */ /* 0x000fe20000000000 */
[C---:B------:R-:W-:Y:S01]  /*1240*/  FFMA R8, R9.reuse, 4, R8 ;  /* 0x4080000009087823 */ /* 0x040fe20000000008 */
[C---:B------:R-:W-:Y:S01]  /*1250*/  FFMA R12, R9.reuse, 4, R12 ;  /* 0x40800000090c7823 */ /* 0x040fe2000000000c */
[C---:B------:R-:W-:Y:S01]  /*1260*/  FFMA R10, R9.reuse, -8, R10 ;  /* 0xc1000000090a7823 */ /* 0x040fe2000000000a */
[C---:B------:R-:W-:Y:S01]  /*1270*/  FFMA R22, R9.reuse, -8, R22 ;  /* 0xc100000009167823 */ /* 0x040fe20000000016 */
[C---:B------:R-:W-:Y:S01]  /*1280*/  FFMA R4, R9.reuse, 4, R4 ;  /* 0x4080000009047823 */ /* 0x040fe20000000004 */
[C---:B------:R-:W-:Y:S01]  /*1290*/  FFMA R16, R9.reuse, -8, R16 ;  /* 0xc100000009107823 */ /* 0x040fe20000000010 */
[C---:B------:R-:W-:Y:S01]  /*12a0*/  FADD R11, R9.reuse, R26 ;  /* 0x0000001a090b7221 */ /* 0x040fe20000000000 */
[C---:B------:R-:W-:Y:S01]  /*12b0*/  FADD R15, R9.reuse, R28 ;  /* 0x0000001c090f7221 */ /* 0x040fe20000000000 */
[C---:B------:R-:W-:Y:S01]  /*12c0*/  FFMA R19, R9.reuse, 4, R19 ;  /* 0x4080000009137823 */ /* 0x040fe20000000013 */
[C---:B------:R-:W-:Y:S01]  /*12d0*/  FFMA R23, R9.reuse, -8, R23 ;  /* 0xc100000009177823 */ /* 0x040fe20000000017 */
[----:B------:R-:W-:Y:S01]  /*12e0*/  FADD R17, R9, R17 ;  /* 0x0000001109117221 */ /* 0x000fe20000000000 */
[----:B------:R-:W-:Y:S01]  /*12f0*/  FADD R9, R0, R9 ;  /* 0x0000000900097221 */ /* 0x000fe20000000000 */
[C---:B------:R-:W-:Y:S01]  /*1300*/  FFMA R24, R7.reuse, -0.5, R24 ;  /* 0xbf00000007187823 */ /* 0x040fe20000000018 */
[C---:B------:R-:W-:Y:S01]  /*1310*/  FFMA R20, R7.reuse, -0.25, R20 ;  /* 0xbe80000007147823 */ /* 0x040fe20000000014 */
[----:B------:R-:W-:Y:S01]  /*1320*/  FFMA R0, R7, -0.125, R6 ;  /* 0xbe00000007007823 */ /* 0x000fe20000000006 */
[----:B------:R-:W-:Y:S01]  /*1330*/  FADD R25, R25, -R7 ;  /* 0x8000000719197221 */ /* 0x000fe20000000000 */
[C---:B------:R-:W-:Y:S01]  /*1340*/  FMUL R21, R18.reuse, 4 ;  /* 0x4080000012157820 */ /* 0x040fe20000400000 */
[----:B------:R-:W0:Y:S03]  /*1350*/  LDC.64 R6, c[0x0][0x380] ;  /* 0x0000e000ff067b82 */ /* 0x000e260000000a00 */
[C---:B------:R-:W-:Y:S01]  /*1360*/  FFMA R8, R21.reuse, 0.5, R8 ;  /* 0x3f00000015087823 */ /* 0x040fe20000000008 */
[C---:B------:R-:W-:Y:S01]  /*1370*/  FFMA R12, R21.reuse, 0.25, R12 ;  /* 0x3e800000150c7823 */ /* 0x040fe2000000000c */
[----:B------:R-:W-:Y:S01]  /*1380*/  FFMA R4, R21, 0.125, R4 ;  /* 0x3e00000015047823 */ /* 0x000fe20000000004 */
[----:B------:R-:W-:Y:S01]  /*1390*/  FADD R19, R19, R21 ;  /* 0x0000001513137221 */ /* 0x000fe20000000000 */
[C---:B------:R-:W-:Y:S01]  /*13a0*/  FMUL R21, R18.reuse, 8 ;  /* 0x4100000012157820 */ /* 0x040fe20000400000 */
[C---:B------:R-:W-:Y:S01]  /*13b0*/  FFMA R11, R18.reuse, 0.5, R11 ;  /* 0x3f000000120b7823 */ /* 0x040fe2000000000b */
[C---:B------:R-:W-:Y:S01]  /*13c0*/  FFMA R15, R18.reuse, 0.25, R15 ;  /* 0x3e800000120f7823 */ /* 0x040fe2000000000f */
[----:B------:R-:W-:Y:S01]  /*13d0*/  FFMA R17, R18, 0.125, R17 ;  /* 0x3e00000012117823 */ /* 0x000fe20000000011 */
[C---:B------:R-:W-:Y:S01]  /*13e0*/  FFMA R10, R21.reuse, -0.5, R10 ;  /* 0xbf000000150a7823 */ /* 0x040fe2000000000a */
[C---:B------:R-:W-:Y:S01]  /*13f0*/  FFMA R22, R21.reuse, -0.25, R22 ;  /* 0xbe80000015167823 */ /* 0x040fe20000000016 */
[----:B------:R-:W-:Y:S01]  /*1400*/  FFMA R16, R21, -0.125, R16 ;  /* 0xbe00000015107823 */ /* 0x000fe20000000010 */
[----:B------:R-:W-:Y:S01]  /*1410*/  FADD R23, R23, -R21 ;  /* 0x8000001517177221 */ /* 0x000fe20000000000 */
[----:B------:R-:W-:Y:S01]  /*1420*/  FADD R21, R9, R18 ;  /* 0x0000001209157221 */ /* 0x000fe20000000000 */
[C---:B------:R-:W-:Y:S01]  /*1430*/  FADD R27, R14.reuse, R14 ;  /* 0x0000000e0e1b7221 */ /* 0x040fe20000000000 */
[----:B------:R-:W2:Y:S01]  /*1440*/  LDG.E.CONSTANT R18, desc[UR4][R2.64+0x163400] ;  /* 0x1634000402127981 */ /* 0x000ea2000c1e9900 */
[----:B------:R-:W-:-:S02]  /*1450*/  FMUL R9, R14, 4 ;  /* 0x408000000e097820 */ /* 0x000fc40000400000 */
[----:B------:R-:W-:Y:S01]  /*1460*/  FFMA R20, R27, -4, R20 ;  /* 0xc08000001b147823 */ /* 0x000fe20000000014 */
[----:B------:R-:W-:Y:S01]  /*1470*/  SHF.L.U32 R29, R13, 0x2, RZ ;  /* 0x000000020d1d7819 */ /* 0x000fe200000006ff */
[----:B------:R-:W-:Y:S01]  /*1480*/  FFMA R26, R9, 4, R12 ;  /* 0x40800000091a7823 */ /* 0x000fe2000000000c */
[----:B------:R-:W-:Y:S01]  /*1490*/  FFMA R24, R27, 2, R24 ;  /* 0x400000001b187823 */ /* 0x000fe20000000018 */
[--C-:B------:R-:W-:Y:S02]  /*14a0*/  FADD R13, R20, R5.reuse ;  /* 0x00000005140d7221 */ /* 0x100fe40000000000 */
[--C-:B------:R-:W-:Y:S01]  /*14b0*/  FADD R20, R26, R5.reuse ;  /* 0x000000051a147221 */ /* 0x100fe20000000000 */
[----:B------:R-:W-:Y:S01]  /*14c0*/  FADD R12, R24, R5 ;  /* 0x00000005180c7221 */ /* 0x000fe20000000000 */
[----:B0-----:R-:W-:Y:S01]  /*14d0*/  IMAD.WIDE.U32 R6, R29, 0x4, R6 ;  /* 0x000000041d067825 */ /* 0x001fe200078e0006 */
[----:B------:R-:W-:-:S03]  /*14e0*/  FMNMX R13, RZ, R13, !PT ;  /* 0x0000000dff0d7209 */ /* 0x000fc60007800000 */
[----:B------:R-:W-:Y:S01]  /*14f0*/  FADD R26, -R27, R25 ;  /* 0x000000191b1a7221 */ /* 0x000fe20000000100 */
[----:B------:R-:W-:Y:S01]  /*1500*/  FMNMX R20, RZ, R20, !PT ;  /* 0x00000014ff147209 */ /* 0x000fe20007800000 */
[----:B------:R-:W3:Y:S01]  /*1510*/  LDG.E.CONSTANT R24, desc[UR4][R2.64+0x194400] ;  /* 0x1944000402187981 */ /* 0x000ee2000c1e9900 */
[----:B------:R-:W-:-:S03]  /*1520*/  FMNMX R29, RZ, R12, !PT ;  /* 0x0000000cff1d7209 */ /* 0x000fc60007800000 */
[----:B------:R0:W-:Y:S04]  /*1530*/  STG.E desc[UR4][R6.64+0xe8], R13 ;  /* 0x0000e80d06007986 */ /* 0x0001e8000c101904 */
[----:B------:R-:W4:Y:S04]  /*1540*/  LDG.E.CONSTANT R12, desc[UR4][R2.64+0x16f800] ;  /* 0x16f80004020c7981 */ /* 0x000f28000c1e9900 */
[----:B------:R1:W-:Y:S04]  /*1550*/  STG.E desc[UR4][R6.64+0x1c8], R20 ;  /* 0x0001c81406007986 */ /* 0x0003e8000c101904 */
[----:B0-----:R-:W5:Y:S01]  /*1560*/  LDG.E.CONSTANT R13, desc[UR4][R2.64+0x17bc00] ;  /* 0x17bc0004020d7981 */ /* 0x001f62000c1e9900 */
[----:B------:R-:W-:-:S03]  /*1570*/  FADD R25, R9, R9 ;  /* 0x0000000909197221 */ /* 0x000fc60000000000 */
[----:B-1----:R-:W3:Y:S01]  /*1580*/  LDG.E.CONSTANT R20, desc[UR4][R2.64+0x188000] ;  /* 0x1880000402147981 */ /* 0x002ee2000c1e9900 */
[----:B------:R-:W-:-:S03]  /*1590*/  FADD R28, R8, -R25 ;  /* 0x80000019081c7221 */ /* 0x000fc60000000000 */
[----:B------:R-:W3:Y:S04]  /*15a0*/  LDG.E.CONSTANT R8, desc[UR4][R2.64+0x1a0800] ;  /* 0x1a08000402087981 */ /* 0x000ee8000c1e9900 */
[----:B------:R0:W3:Y:S01]  /*15b0*/  LDG.E.CONSTANT R25, desc[UR4][R2.64+0x1acc00] ;  /* 0x1acc000402197981 */ /* 0x0000e2000c1e9900 */
[----:B------:R-:W-:Y:S01]  /*15c0*/  FFMA R0, R27, 8, R0 ;  /* 0x410000001b007823 */ /* 0x000fe20000000000 */
[----:B------:R-:W-:Y:S01]  /*15d0*/  FFMA R27, R9, -8, R4 ;  /* 0xc1000000091b7823 */ /* 0x000fe20000000004 */
[----:B------:R-:W-:Y:S01]  /*15e0*/  FADD R4, R15, R9 ;  /* 0x000000090f047221 */ /* 0x000fe20000000000 */
[----:B------:R-:W-:Y:S01]  /*15f0*/  FADD R19, R9, R19 ;  /* 0x0000001309137221 */ /* 0x000fe20000000000 */
[----:B------:R-:W-:-:S04]  /*1600*/  FADD R9, R14, R14 ;  /* 0x0000000e0e097221 */ /* 0x000fc80000000000 */
[----:B------:R-:W-:Y:S01]  /*1610*/  FADD R9, R11, -R9 ;  /* 0x800000090b097221 */ /* 0x000fe20000000000 */
[----:B------:R-:W-:-:S03]  /*1620*/  FADD R11, R19, R5 ;  /* 0x00000005130b7221 */ /* 0x000fc60000000000 */
[--C-:B------:R-:W-:Y:S01]  /*1630*/  FADD R9, R9, R5.reuse ;  /* 0x0000000509097221 */ /* 0x100fe20000000000 */
[----:B------:R1:W-:Y:S01]  /*1640*/  STG.E desc[UR4][R6.64+0xe4], R29 ;  /* 0x0000e41d06007986 */ /* 0x0003e2000c101904 */
[----:B------:R-:W-:Y:S01]  /*1650*/  FADD R26, R26, R5 ;  /* 0x000000051a1a7221 */ /* 0x000fe20000000000 */
[----:B0-----:R-:W-:Y:S01]  /*1660*/  FMUL R3, R14, 8 ;  /* 0x410000000e037820 */ /* 0x001fe20000400000 */
[----:B-1----:R-:W-:Y:S02]  /*1670*/  FMNMX R29, RZ, R11, !PT ;  /* 0x0000000bff1d7209 */ /* 0x002fe40007800000 */
[----:B------:R-:W-:Y:S02]  /*1680*/  FMNMX R11, RZ, R9, !PT ;  /* 0x00000009ff0b7209 */ /* 0x000fe40007800000 */
[----:B------:R-:W-:Y:S01]  /*1690*/  FMNMX R19, RZ, R26, !PT ;  /* 0x0000001aff137209 */ /* 0x000fe20007800000 */
[----:B------:R-:W-:-:S04]  /*16a0*/  FADD R23, -R3, R23 ;  /* 0x0000001703177221 */ /* 0x000fc80000000100 */
[----:B------:R-:W-:Y:S01]  /*16b0*/  STG.E desc[UR4][R6.64+0xe0], R19 ;  /* 0x0000e01306007986 */ /* 0x000fe2000c101904 */
[C---:B------:R-:W-:Y:S01]  /*16c0*/  FFMA R10, R3.reuse, 2, R10 ;  /* 0x40000000030a7823 */ /* 0x040fe2000000000a */
[----:B------:R-:W-:Y:S02]  /*16d0*/  FFMA R22, R3, -4, R22 ;  /* 0xc080000003167823 */ /* 0x000fe40000000016 */
[----:B------:R-:W-:Y:S01]  /*16e0*/  STG.E desc[UR4][R6.64+0x4], R11 ;  /* 0x0000040b06007986 */ /* 0x000fe2000c101904 */
[----:B------:R-:W-:Y:S01]  /*16f0*/  FADD R17, R17, -R3 ;  /* 0x8000000311117221 */ /* 0x000fe20000000000 */
[----:B------:R-:W-:Y:S01]  /*1700*/  FADD R4, R4, R5 ;  /* 0x0000000504047221 */ /* 0x000fe20000000000 */
[----:B------:R-:W-:-:S04]  /*1710*/  FADD R14, R21, R14 ;  /* 0x0000000e150e7221 */ /* 0x000fc80000000000 */
[----:B------:R-:W-:Y:S01]  /*1720*/  FMNMX R15, RZ, R4, !PT ;  /* 0x00000004ff0f7209 */ /* 0x000fe20007800000 */
[--C-:B------:R-:W-:Y:S01]  /*1730*/  FADD R28, R28, R5.reuse ;  /* 0x000000051c1c7221 */ /* 0x100fe20000000000 */
[----:B------:R-:W-:-:S03]  /*1740*/  FADD R14, R14, R5 ;  /* 0x000000050e0e7221 */ /* 0x000fc60000000000 */
[----:B------:R0:W-:Y:S01]  /*1750*/  STG.E desc[UR4][R6.64+0x8], R15 ;  /* 0x0000080f06007986 */ /* 0x0001e2000c101904 */
[----:B------:R-:W-:-:S03]  /*1760*/  FMNMX R28, RZ, R28, !PT ;  /* 0x0000001cff1c7209 */ /* 0x000fc60007800000 */
[----:B------:R-:W-:Y:S01]  /*1770*/  STG.E desc[UR4][R6.64+0x1c0], R29 ;  /* 0x0001c01d06007986 */ /* 0x000fe2000c101904 */
[----:B0-----:R-:W-:-:S03]  /*1780*/  FMNMX R15, RZ, R14, !PT ;  /* 0x0000000eff0f7209 */ /* 0x001fc60007800000 */
[----:B------:R-:W-:Y:S04]  /*1790*/  STG.E desc[UR4][R6.64+0x1c4], R28 ;  /* 0x0001c41c06007986 */ /* 0x000fe8000c101904 */
[----:B------:R-:W-:Y:S01]  /*17a0*/  STG.E desc[UR4][R6.64], R15 ;  /* 0x0000000f06007986 */ /* 0x000fe2000c101904 */
[----:B--2---:R-:W-:-:S04]  /*17b0*/  FADD R9, R18, R18 ;  /* 0x0000001212097221 */ /* 0x004fc80000000000 */
[----:B------:R-:W-:Y:S01]  /*17c0*/  FADD R0, R0, -R9 ;  /* 0x8000000900007221 */ /* 0x000fe20000000000 */
[----:B------:R-:W-:-:S03]  /*17d0*/  FFMA R9, R3, 8, R16 ;  /* 0x4100000003097823 */ /* 0x000fc60000000010 */
[----:B------:R-:W-:-:S05]  /*17e0*/  FADD R0, R0, R5 ;  /* 0x0000000500007221 */ /* 0x000fca0000000000 */
[----:B------:R-:W-:Y:S01]  /*17f0*/  FMNMX R19, RZ, R0, !PT ;  /* 0x00000000ff137209 */ /* 0x000fe20007800000 */
[C---:B------:R-:W-:Y:S01]  /*1800*/  FFMA R0, R18.reuse, -8, R9 ;  /* 0xc100000012007823 */ /* 0x040fe20000000009 */
[----:B------:R-:W-:Y:S01]  /*1810*/  FFMA R2, R18, 4, R27 ;  /* 0x4080000012027823 */ /* 0x000fe2000000001b */
[----:B----4-:R-:W-:Y:S02]  /*1820*/  FADD R12, R23, R12 ;  /* 0x0000000c170c7221 */ /* 0x010fe40000000000 */
[C---:B-----5:R-:W-:Y:S01]  /*1830*/  FADD R11, -R13.reuse, R0 ;  /* 0x000000000d0b7221 */ /* 0x060fe20000000100 */
[C---:B------:R-:W-:Y:S01]  /*1840*/  FADD R3, -R13.reuse, R10 ;  /* 0x0000000a0d037221 */ /* 0x040fe20000000100 */
[----:B------:R-:W-:Y:S01]  /*1850*/  FADD R9, R13, R22 ;  /* 0x000000160d097221 */ /* 0x000fe20000000000 */
[----:B------:R-:W-:Y:S01]  /*1860*/  FADD R13, R12, R13 ;  /* 0x0000000d0c0d7221 */ /* 0x000fe20000000000 */
[C---:B---3--:R-:W-:Y:S02]  /*1870*/  FADD R11, R20.reuse, R11 ;  /* 0x0000000b140b7221 */ /* 0x048fe40000000000 */
[C---:B------:R-:W-:Y:S01]  /*1880*/  FADD R9, R20.reuse, R9 ;  /* 0x0000000914097221 */ /* 0x040fe20000000000 */
[----:B------:R-:W-:Y:S01]  /*1890*/  FADD R3, R20, R3 ;  /* 0x0000000314037221 */ /* 0x000fe20000000000 */
[----:B------:R-:W-:Y:S01]  /*18a0*/  FADD R13, R13, R20 ;  /* 0x000000140d0d7221 */ /* 0x000fe20000000000 */
[----:B------:R-:W-:Y:S01]  /*18b0*/  FFMA R11, R24, 0.125, R11 ;  /* 0x3e000000180b7823 */ /* 0x000fe2000000000b */
[----:B------:R-:W-:Y:S01]  /*18c0*/  FADD R2, R2, R5 ;  /* 0x0000000502027221 */ /* 0x000fe20000000000 */
[----:B------:R-:W-:Y:S01]  /*18d0*/  FFMA R9, R24, 0.25, R9 ;  /* 0x3e80000018097823 */ /* 0x000fe20000000009 */
[----:B------:R-:W-:Y:S01]  /*18e0*/  FADD R0, R8, R8 ;  /* 0x0000000808007221 */ /* 0x000fe20000000000 */
[----:B------:R-:W-:Y:S01]  /*18f0*/  FFMA R3, R24, 0.5, R3 ;  /* 0x3f00000018037823 */ /* 0x000fe20000000003 */
[----:B------:R-:W-:Y:S01]  /*1900*/  FADD R13, R13, R24 ;  /* 0x000000180d0d7221 */ /* 0x000fe20000000000 */
[C---:B------:R-:W-:Y:S01]  /*1910*/  FFMA R4, R8.reuse, -8, R11 ;  /* 0xc100000008047823 */ /* 0x040fe2000000000b */
[----:B------:R-:W-:Y:S01]  /*1920*/  FMNMX R21, RZ, R2, !PT ;  /* 0x00000002ff157209 */ /* 0x000fe20007800000 */
[----:B------:R-:W-:Y:S01]  /*1930*/  FFMA R2, R8, 4, R9 ;  /* 0x4080000008027823 */ /* 0x000fe20000000009 */
[----:B------:R-:W-:Y:S01]  /*1940*/  FADD R18, R17, R18 ;  /* 0x0000001211127221 */ /* 0x000fe20000000000 */
[----:B------:R-:W-:Y:S01]  /*1950*/  FADD R0, R3, -R0 ;  /* 0x8000000003007221 */ /* 0x000fe20000000000 */
[----:B------:R-:W-:Y:S01]  /*1960*/  FADD R8, R13, R8 ;  /* 0x000000080d087221 */ /* 0x000fe20000000000 */
[----:B------:R-:W-:Y:S01]  /*1970*/  FADD R4, R4, R25 ;  /* 0x0000001904047221 */ /* 0x000fe20000000000 */
[--C-:B------:R-:W-:Y:S01]  /*1980*/  FADD R18, R18, R5.reuse ;  /* 0x0000000512127221 */ /* 0x100fe20000000000 */
[--C-:B------:R-:W-:Y:S01]  /*1990*/  FADD R0, R0, R5.reuse ;  /* 0x0000000500007221 */ /* 0x100fe20000000000 */
[--C-:B------:R-:W-:Y:S01]  /*19a0*/  FADD R2, R2, R5.reuse ;  /* 0x0000000502027221 */ /* 0x100fe20000000000 */
[--C-:B------:R-:W-:Y:S01]  /*19b0*/  FADD R8, R8, R5.reuse ;  /* 0x0000000508087221 */ /* 0x100fe20000000000 */
[----:B------:R-:W-:Y:S01]  /*19c0*/  FADD R4, R4, R5 ;  /* 0x0000000504047221 */ /* 0x000fe20000000000 */
[----:B------:R-:W-:-:S02]  /*19d0*/  FMNMX R3, RZ, R18, !PT ;  /* 0x00000012ff037209 */ /* 0x000fc40007800000 */
[----:B------:R-:W-:Y:S02]  /*19e0*/  FMNMX R9, RZ, R0, !PT ;  /* 0x00000000ff097209 */ /* 0x000fe40007800000 */
        /* <DEDUP_REMOVED lines=11> */
.L_x_38:
        /* <DEDUP_REMOVED lines=14> */
.L_x_221:


//--------------------- .text.tvmgen_default_fused_nn_conv2d_add_nn_relu_8_kernel --------------------------
	.section	.text.tvmgen_default_fused_nn_conv2d_add_nn_relu_8_kernel,"ax",@progbits
	.align	128
        .global         tvmgen_default_fused_nn_conv2d_add_nn_relu_8_kernel
        .type           tvmgen_default_fused_nn_conv2d_add_nn_relu_8_kernel,@function
        .size           tvmgen_default_fused_nn_conv2d_add_nn_relu_8_kernel,(.L_x_222 - tvmgen_default_fused_nn_conv2d_add_nn_relu_8_kernel)
        .other          tvmgen_default_fused_nn_conv2d_add_nn_relu_8_kernel,@"STO_CUDA_ENTRY STV_DEFAULT"
tvmgen_default_fused_nn_conv2d_add_nn_relu_8_kernel:
.text.tvmgen_default_fused_nn_conv2d_add_nn_relu_8_kernel:
[----:B------:R-:W-:Y:S01]  /*0000*/  LDC R1, c[0x0][0x37c] ;  /* 0x0000df00ff017b82 */ /* 0x000fe20000000800 */
[----:B------:R-:W0:Y:S07]  /*0010*/  S2R R5, SR_TID.X ;  /* 0x0000000000057919 */ /* 0x000e2e0000002100 */
[----:B------:R-:W1:Y:S01]  /*0020*/  S2UR UR6, SR_CgaCtaId ;  /* 0x00000000000679c3 */ /* 0x000e620000008800 */
[----:B------:R-:W-:Y:S01]  /*0030*/  UMOV UR4, 0x400 ;  /* 0x0000040000047882 */ /* 0x000fe20000000000 */
[----:B------:R-:W-:Y:S01]  /*0040*/  HFMA2 R27, -RZ, RZ, 0, 0 ;  /* 0x00000000ff1b7431 */ /* 0x000fe200000001ff */
[----:B------:R-:W2:Y:S01]  /*0050*/  S2R R0, SR_TID.Z ;  /* 0x0000000000007919 */ /* 0x000ea20000002300 */
[----:B------:R-:W-:Y:S01]  /*0060*/  UIADD3 UR5, UPT, UPT, UR4, 0x1c0, URZ ;  /* 0x000001c004057890 */ /* 0x000fe2000fffe0ff */
[----:B------:R-:W3:Y:S01]  /*0070*/  LDCU.64 UR8, c[0x0][0x358] ;  /* 0x00006b00ff0877ac */ /* 0x000ee20008000a00 */
[----:B------:R-:W4:Y:S01]  /*0080*/  LDCU.64 UR10, c[0x0][0x390] ;  /* 0x00007200ff0a77ac */ /* 0x000f220008000a00 */
[----:B-1----:R-:W-:-:S02]  /*0090*/  ULEA UR4, UR6, UR4, 0x18 ;  /* 0x0000000406047291 */ /* 0x002fc4000f8ec0ff */
[----:B------:R-:W-:Y:S01]  /*00a0*/  ULEA UR5, UR6, UR5, 0x18 ;  /* 0x0000000506057291 */ /* 0x000fe2000f8ec0ff */
[C---:B0-----:R-:W-:Y:S01]  /*00b0*/  IMAD R9, R5.reuse, 0x3, RZ ;  /* 0x0000000305097824 */ /* 0x041fe200078e02ff */
[----:B------:R-:W-:Y:S02]  /*00c0*/  ISETP.GE.U32.AND P0, PT, R5, 0x5, PT ;  /* 0x000000050500780c */ /* 0x000fe40003f06070 */
[----:B--2---:R-:W-:Y:S02]  /*00d0*/  LEA R21, R0, R5, 0x2 ;  /* 0x0000000500157211 */ /* 0x004fe400078e10ff */
[-C--:B------:R-:W-:Y:S02]  /*00e0*/  LEA.HI R7, R9, R0.reuse, RZ, 0x1c ;  /* 0x0000000009077211 */ /* 0x080fe400078fe0ff */
[----:B------:R-:W-:Y:S02]  /*00f0*/  PRMT R2, R21, 0x9910, RZ ;  /* 0x0000991015027816 */ /* 0x000fe400000000ff */
[----:B------:R-:W-:-:S02]  /*0100*/  LEA.HI R6, R5, R0, RZ, 0x1e ;  /* 0x0000000005067211 */ /* 0x000fc400078ff0ff */
[----:B------:R-:W-:Y:S01]  /*0110*/  ISETP.GE.U32.AND P1, PT, R7, 0x20, PT ;  /* 0x000000200700780c */ /* 0x000fe20003f26070 */
[----:B------:R-:W-:Y:S01]  /*0120*/  IMAD R2, R2, 0x25, RZ ;  /* 0x0000002502027824 */ /* 0x000fe200078e02ff */
[----:B------:R-:W-:Y:S02]  /*0130*/  IADD3 R7, PT, PT, R9, 0x1, RZ ;  /* 0x0000000109077810 */ /* 0x000fe40007ffe0ff */
[----:B------:R-:W-:Y:S02]  /*0140*/  ISETP.GE.U32.AND P2, PT, R6, 0x1c, PT ;  /* 0x0000001c0600780c */ /* 0x000fe40003f46070 */
[----:B------:R-:W-:Y:S02]  /*0150*/  LOP3.LUT R2, R2, 0xffff, RZ, 0xc0, !PT ;  /* 0x0000ffff02027812 */ /* 0x000fe400078ec0ff */
[----:B------:R-:W-:Y:S02]  /*0160*/  LEA.HI R6, R7, R0, RZ, 0x1c ;  /* 0x0000000007067211 */ /* 0x000fe400078fe0ff */
[----:B------:R-:W-:-:S02]  /*0170*/  SHF.R.U32.HI R2, RZ, 0x8, R2 ;  /* 0x00000008ff027819 */ /* 0x000fc40000011602 */
[----:B------:R-:W-:Y:S02]  /*0180*/  ISETP.LT.U32.AND P3, PT, R6, 0x20, !P0 ;  /* 0x000000200600780c */ /* 0x000fe40004761070 */
[----:B------:R-:W-:Y:S02]  /*0190*/  IADD3 R4, PT, PT, RZ, -R2, RZ ;  /* 0x80000002ff047210 */ /* 0x000fe40007ffe0ff */
[----:B------:R-:W-:Y:S02]  /*01a0*/  IADD3 R11, PT, PT, R9, 0x2, RZ ;  /* 0x00000002090b7810 */ /* 0x000fe40007ffe0ff */
[----:B------:R-:W-:Y:S02]  /*01b0*/  PRMT R4, R4, 0x7710, RZ ;  /* 0x0000771004047816 */ /* 0x000fe400000000ff */
[----:B------:R-:W-:Y:S02]  /*01c0*/  LEA.HI R11, R11, R0, RZ, 0x1c ;  /* 0x000000000b0b7211 */ /* 0x000fe400078fe0ff */
[----:B------:R-:W-:-:S02]  /*01d0*/  IADD3 R3, PT, PT, R21, R4, RZ ;  /* 0x0000000415037210 */ /* 0x000fc40007ffe0ff */
[----:B------:R-:W-:Y:S02]  /*01e0*/  ISETP.LT.U32.AND P2, PT, R5, 0x4, !P2 ;  /* 0x000000040500780c */ /* 0x000fe40005741070 */
[----:B------:R-:W-:Y:S02]  /*01f0*/  LOP3.LUT R3, R3, 0xfe, RZ, 0xc0, !PT ;  /* 0x000000fe03037812 */ /* 0x000fe400078ec0ff */
[----:B------:R-:W-:Y:S02]  /*0200*/  ISETP.LT.U32.AND P1, PT, R5, 0x6, !P1 ;  /* 0x000000060500780c */ /* 0x000fe40004f21070 */
[----:B------:R-:W-:Y:S02]  /*0210*/  LEA.HI R3, R3, R2, RZ, 0x1f ;  /* 0x0000000203037211 */ /* 0x000fe400078ff8ff */
[----:B------:R-:W0:Y:S01]  /*0220*/  S2R R2, SR_CTAID.Y ;  /* 0x0000000000027919 */ /* 0x000e220000002600 */
[----:B------:R-:W-:Y:S02]  /*0230*/  ISETP.LT.U32.AND P0, PT, R11, 0x20, !P0 ;  /* 0x000000200b00780c */ /* 0x000fe40004701070 */
[----:B------:R-:W-:-:S02]  /*0240*/  LOP3.LUT R3, R3, 0xfc, RZ, 0xc0, !PT ;  /* 0x000000fc03037812 */ /* 0x000fc400078ec0ff */
[----:B------:R-:W-:Y:S02]  /*0250*/  LEA R16, R21, UR4, 0x2 ;  /* 0x0000000415107c11 */ /* 0x000fe4000f8e10ff */
[----:B------:R-:W-:Y:S02]  /*0260*/  SHF.R.U32.HI R19, RZ, 0x2, R3 ;  /* 0x00000002ff137819 */ /* 0x000fe40000011603 */
[----:B------:R-:W1:Y:S02]  /*0270*/  S2R R3, SR_CTAID.Z ;  /* 0x0000000000037919 */ /* 0x000e640000002700 */
[----:B------:R-:W-:-:S05]  /*0280*/  PRMT R4, R19, 0x9910, RZ ;  /* 0x0000991013047816 */ /* 0x000fca00000000ff */
[----:B------:R-:W-:-:S05]  /*0290*/  IMAD R4, R4, 0x7, RZ ;  /* 0x0000000704047824 */ /* 0x000fca00078e02ff */
[----:B------:R-:W-:-:S04]  /*02a0*/  IADD3 R4, PT, PT, RZ, -R4, RZ ;  /* 0x80000004ff047210 */ /* 0x000fc80007ffe0ff */
[----:B------:R-:W-:-:S04]  /*02b0*/  PRMT R4, R4, 0x7710, RZ ;  /* 0x0000771004047816 */ /* 0x000fc800000000ff */
[----:B------:R-:W-:-:S04]  /*02c0*/  IADD3 R4, PT, PT, R21, R4, RZ ;  /* 0x0000000415047210 */ /* 0x000fc80007ffe0ff */
[----:B------:R-:W-:-:S05]  /*02d0*/  LOP3.LUT R7, R4, 0xff, RZ, 0xc0, !PT ;  /* 0x000000ff04077812 */ /* 0x000fca00078ec0ff */
[----:B0-----:R-:W-:Y:S01]  /*02e0*/  IMAD R4, R2, 0x7, R7 ;  /* 0x0000000702047824 */ /* 0x001fe200078e0207 */
[-C--:B------:R-:W-:Y:S02]  /*02f0*/  LEA R7, R0, R9.reuse, 0x4 ;  /* 0x0000000900077211 */ /* 0x080fe400078e20ff */
[----:B-1----:R-:W-:Y:S01]  /*0300*/  LEA R6, R3, R0, 0x5 ;  /* 0x0000000003067211 */ /* 0x002fe200078e28ff */
[----:B------:R-:W-:Y:S01]  /*0310*/  IMAD R19, R19, 0x31, R4 ;  /* 0x0000003113137824 */ /* 0x000fe200078e0204 */
[----:B------:R-:W-:Y:S02]  /*0320*/  LEA R7, R7, UR5, 0x2 ;  /* 0x0000000507077c11 */ /* 0x000fe4000f8e10ff */
[----:B------:R-:W-:Y:S02]  /*0330*/  SHF.L.U32 R4, R6, 0xb, RZ ;  /* 0x0000000b06047819 */ /* 0x000fe400000006ff */
[----:B------:R-:W-:Y:S02]  /*0340*/  LEA R6, R5, UR4, 0x2 ;  /* 0x0000000405067c11 */ /* 0x000fe4000f8e10ff */
[----:B------:R-:W-:-:S02]  /*0350*/  LOP3.LUT R17, R4, R9, RZ, 0xfc, !PT ;  /* 0x0000000904117212 */ /* 0x000fc400078efcff */
[----:B------:R-:W-:Y:S02]  /*0360*/  MOV R4, RZ ;  /* 0x000000ff00047202 */ /* 0x000fe40000000f00 */
[----:B---34-:R-:W-:-:S07]  /*0370*/  LEA R5, R0, UR5, 0x6 ;  /* 0x0000000500057c11 */ /* 0x018fce000f8e30ff */
.L_x_39:
[----:B------:R-:W0:Y:S08]  /*0380*/  @P2 LDC.64 R8, c[0x0][0x388] ;  /* 0x0000e200ff082b82 */ /* 0x000e300000000a00 */
[----:B------:R-:W-:Y:S01]  /*0390*/  BAR.SYNC.DEFER_BLOCKING 0x0 ;  /* 0x0000000000007b1d */ /* 0x000fe20000010000 */
[CC--:B------:R-:W-:Y:S01]  /*03a0*/  LEA R14, P4, R4.reuse, R17.reuse, 0x4 ;  /* 0x00000011040e7211 */ /* 0x0c0fe200078820ff */
[C---:B------:R-:W-:Y:S01]  /*03b0*/  @P2 IMAD R13, R4.reuse, 0x310, R19 ;  /* 0x00000310040d2824 */ /* 0x040fe200078e0213 */
[----:B------:R-:W-:-:S02]  /*03c0*/  @P1 LEA R15, R4, R17, 0x4 ;  /* 0x00000011040f1211 */ /* 0x000fc400078e20ff */
[----:B------:R-:W-:-:S03]  /*03d0*/  IADD3.X R23, PT, PT, RZ, RZ, RZ, P4, !PT ;  /* 0x000000ffff177210 */ /* 0x000fc600027fe4ff */
[----:B------:R-:W1:Y:S01]  /*03e0*/  @P1 LDC.64 R10, c[0x0][0x390] ;  /* 0x0000e400ff0a1b82 */ /* 0x000e620000000a00 */
[----:B------:R-:W-:-:S04]  /*03f0*/  LEA R24, P4, R14, UR10, 0x2 ;  /* 0x0000000a0e187c11 */ /* 0x000fc8000f8810ff */
[----:B------:R-:W-:-:S05]  /*0400*/  LEA.HI.X R25, R14, UR11, R23, 0x2, P4 ;  /* 0x0000000b0e197c11 */ /* 0x000fca000a0f1417 */
[----:B------:R-:W2:Y:S04]  /*0410*/  @P3 LDG.E.CONSTANT R22, desc[UR8][R24.64+0x4] ;  /* 0x0000040818163981 */ /* 0x000ea8000c1e9900 */
[----:B------:R-:W3:Y:S01]  /*0420*/  @P0 LDG.E.CONSTANT R26, desc[UR8][R24.64+0x8] ;  /* 0x00000808181a0981 */ /* 0x000ee2000c1e9900 */
[----:B0-----:R-:W-:Y:S02]  /*0430*/  @P2 IMAD.WIDE.U32 R12, R13, 0x4, R8 ;  /* 0x000000040d0c2825 */ /* 0x001fe400078e0008 */
[----:B------:R-:W0:Y:S03]  /*0440*/  @P2 LDC.64 R8, c[0x0][0x388] ;  /* 0x0000e200ff082b82 */ /* 0x000e260000000a00 */
[----:B------:R-:W4:Y:S01]  /*0450*/  @P2 LDG.E.CONSTANT R20, desc[UR8][R12.64] ;  /* 0x000000080c142981 */ /* 0x000f22000c1e9900 */
[----:B-1----:R-:W-:-:S06]  /*0460*/  @P1 IMAD.WIDE.U32 R10, R15, 0x4, R10 ;  /* 0x000000040f0a1825 */ /* 0x002fcc00078e000a */
[----:B------:R-:W5:Y:S01]  /*0470*/  @P1 LDG.E.CONSTANT R10, desc[UR8][R10.64] ;  /* 0x000000080a0a1981 */ /* 0x000f62000c1e9900 */
[----:B------:R-:W-:-:S05]  /*0480*/  IADD3 R18, PT, PT, R4, 0x1, RZ ;  /* 0x0000000104127810 */ /* 0x000fca0007ffe0ff */
[----:B------:R-:W-:-:S04]  /*0490*/  @P2 IMAD R15, R18, 0x310, R19 ;  /* 0x00000310120f2824 */ /* 0x000fc800078e0213 */
[----:B0-----:R-:W-:-:S05]  /*04a0*/  @P2 IMAD.WIDE.U32 R8, R15, 0x4, R8 ;  /* 0x000000040f082825 */ /* 0x001fca00078e0008 */
[----:B------:R0:W5:Y:S04]  /*04b0*/  @P2 LDG.E.CONSTANT R23, desc[UR8][R8.64] ;  /* 0x0000000808172981 */ /* 0x000168000c1e9900 */
[----:B----4-:R-:W-:Y:S04]  /*04c0*/  @P2 STS [R16], R20 ;  /* 0x0000001410002388 */ /* 0x010fe80000000800 */
[----:B--2---:R-:W-:Y:S04]  /*04d0*/  @P3 STS [R7+0x4], R22 ;  /* 0x0000041607003388 */ /* 0x004fe80000000800 */
[----:B---3--:R-:W-:Y:S04]  /*04e0*/  @P0 STS [R7+0x8], R26 ;  /* 0x0000081a07000388 */ /* 0x008fe80000000800 */
[----:B-----5:R-:W-:Y:S01]  /*04f0*/  @P1 STS [R7], R10 ;  /* 0x0000000a07001388 */ /* 0x020fe20000000800 */
[----:B------:R-:W-:Y:S06]  /*0500*/  BAR.SYNC.DEFER_BLOCKING 0x0 ;  /* 0x0000000000007b1d */ /* 0x000fec0000010000 */
[----:B------:R-:W-:Y:S04]  /*0510*/  LDS R28, [R6] ;  /* 0x00000000061c7984 */ /* 0x000fe80000000800 */
[----:B------:R-:W1:Y:S04]  /*0520*/  LDS.128 R12, [R5] ;  /* 0x00000000050c7984 */ /* 0x000e680000000c00 */
[----:B------:R-:W2:Y:S04]  /*0530*/  LDS R11, [R6+0x1c] ;  /* 0x00001c00060b7984 */ /* 0x000ea80000000800 */
[----:B------:R-:W3:Y:S04]  /*0540*/  LDS R29, [R6+0x38] ;  /* 0x00003800061d7984 */ /* 0x000ee80000000800 */
[----:B------:R-:W-:Y:S04]  /*0550*/  LDS R22, [R6+0x8c] ;  /* 0x00008c0006167984 */ /* 0x000fe80000000800 */
[----:B------:R-:W-:Y:S01]  /*0560*/  LDS R20, [R6+0xc4] ;  /* 0x0000c40006147984 */ /* 0x000fe20000000800 */
[----:B-1----:R-:W-:-:S03]  /*0570*/  FFMA R28, R28, R12, R27 ;  /* 0x0000000c1c1c7223 */ /* 0x002fc6000000001b */
[----:B------:R-:W1:Y:S01]  /*0580*/  LDS R12, [R6+0x54] ;  /* 0x00005400060c7984 */ /* 0x000e620000000800 */
[----:B--2---:R-:W-:-:S03]  /*0590*/  FFMA R28, R11, R13, R28 ;  /* 0x0000000d0b1c7223 */ /* 0x004fc6000000001c */
[----:B------:R-:W-:Y:S04]  /*05a0*/  LDS R13, [R6+0x70] ;  /* 0x00007000060d7984 */ /* 0x000fe80000000800 */
[----:B0-----:R-:W0:Y:S01]  /*05b0*/  LDS.128 R8, [R5+0x10] ;  /* 0x0000100005087984 */ /* 0x001e220000000c00 */
[----:B---3--:R-:W-:-:S03]  /*05c0*/  FFMA R29, R29, R14, R28 ;  /* 0x0000000e1d1d7223 */ /* 0x008fc6000000001c */
[----:B------:R-:W2:Y:S01]  /*05d0*/  LDS R27, [R6+0xa8] ;  /* 0x0000a800061b7984 */ /* 0x000ea20000000800 */
[----:B-1----:R-:W-:-:S03]  /*05e0*/  FFMA R12, R12, R15, R29 ;  /* 0x0000000f0c0c7223 */ /* 0x002fc6000000001d */
[----:B------:R-:W-:Y:S01]  /*05f0*/  LDS R29, [R6+0xe0] ;  /* 0x0000e000061d7984 */ /* 0x000fe20000000800 */
[----:B0-----:R-:W-:-:S04]  /*0600*/  FFMA R13, R13, R8, R12 ;  /* 0x000000080d0d7223 */ /* 0x001fc8000000000c */
[----:B------:R-:W-:Y:S02]  /*0610*/  FFMA R22, R22, R9, R13 ;  /* 0x0000000916167223 */ /* 0x000fe4000000000d */
[----:B------:R-:W0:Y:S01]  /*0620*/  LDS.128 R12, [R5+0x20] ;  /* 0x00002000050c7984 */ /* 0x000e220000000c00 */
[----:B------:R-:W1:Y:S01]  /*0630*/  @P1 LDC.64 R8, c[0x0][0x390] ;  /* 0x0000e400ff081b82 */ /* 0x000e620000000a00 */
[----:B--2---:R-:W-:Y:S02]  /*0640*/  FFMA R27, R27, R10, R22 ;  /* 0x0000000a1b1b7223 */ /* 0x004fe40000000016 */
[----:B------:R-:W2:Y:S02]  /*0650*/  LDS R22, [R6+0xfc] ;  /* 0x0000fc0006167984 */ /* 0x000ea40000000800 */
[----:B------:R-:W-:Y:S01]  /*0660*/  FFMA R20, R20, R11, R27 ;  /* 0x0000000b14147223 */ /* 0x000fe2000000001b */
[----:B------:R-:W-:Y:S01]  /*0670*/  @P1 LEA R27, R18, R17, 0x4 ;  /* 0x00000011121b1211 */ /* 0x000fe200078e20ff */
[----:B------:R-:W3:Y:S04]  /*0680*/  LDS R10, [R6+0x118] ;  /* 0x00011800060a7984 */ /* 0x000ee80000000800 */
[----:B------:R-:W-:Y:S01]  /*0690*/  LDS R18, [R6+0x1a4] ;  /* 0x0001a40006127984 */ /* 0x000fe20000000800 */
[----:B-1----:R-:W-:-:S06]  /*06a0*/  @P1 IMAD.WIDE.U32 R26, R27, 0x4, R8 ;  /* 0x000000041b1a1825 */ /* 0x002fcc00078e0008 */
[----:B------:R-:W4:Y:S01]  /*06b0*/  @P1 LDG.E.CONSTANT R26, desc[UR8][R26.64] ;  /* 0x000000081a1a1981 */ /* 0x000f22000c1e9900 */
[----:B0-----:R-:W-:-:S03]  /*06c0*/  FFMA R29, R29, R12, R20 ;  /* 0x0000000c1d1d7223 */ /* 0x001fc60000000014 */
[----:B------:R-:W5:Y:S04]  /*06d0*/  @P3 LDG.E.CONSTANT R12, desc[UR8][R24.64+0x44] ;  /* 0x00004408180c3981 */ /* 0x000f68000c1e9900 */
[----:B------:R-:W-:Y:S04]  /*06e0*/  LDS R20, [R6+0x16c] ;  /* 0x00016c0006147984 */ /* 0x000fe80000000800 */
[----:B------:R-:W5:Y:S01]  /*06f0*/  @P0 LDG.E.CONSTANT R25, desc[UR8][R24.64+0x48] ;  /* 0x0000480818190981 */ /* 0x000f62000c1e9900 */
[----:B--2---:R-:W-:-:S03]  /*0700*/  FFMA R13, R22, R13, R29 ;  /* 0x0000000d160d7223 */ /* 0x004fc6000000001d */
[----:B------:R-:W-:Y:S01]  /*0710*/  LDS R22, [R6+0x150] ;  /* 0x0001500006167984 */ /* 0x000fe20000000800 */
[----:B---3--:R-:W-:-:S03]  /*0720*/  FFMA R14, R10, R14, R13 ;  /* 0x0000000e0a0e7223 */ /* 0x008fc6000000000d */
[----:B------:R-:W0:Y:S04]  /*0730*/  LDS R13, [R6+0x134] ;  /* 0x00013400060d7984 */ /* 0x000e280000000800 */
[----:B------:R-:W-:Y:S04]  /*0740*/  LDS R29, [R6+0x188] ;  /* 0x00018800061d7984 */ /* 0x000fe80000000800 */
[----:B------:R-:W1:Y:S01]  /*0750*/  LDS.128 R8, [R5+0x30] ;  /* 0x0000300005087984 */ /* 0x000e620000000c00 */
[----:B------:R-:W-:Y:S06]  /*0760*/  BAR.SYNC.DEFER_BLOCKING 0x0 ;  /* 0x0000000000007b1d */ /* 0x000fec0000010000 */
[----:B------:R-:W-:Y:S01]  /*0770*/  @P2 STS [R16], R23 ;  /* 0x0000001710002388 */ /* 0x000fe20000000800 */
[----:B0-----:R-:W-:-:S04]  /*0780*/  FFMA R28, R13, R15, R14 ;  /* 0x0000000f0d1c7223 */ /* 0x001fc8000000000e */
[----:B-1----:R-:W-:-:S04]  /*0790*/  FFMA R8, R22, R8, R28 ;  /* 0x0000000816087223 */ /* 0x002fc8000000001c */
[----:B------:R-:W-:-:S04]  /*07a0*/  FFMA R8, R20, R9, R8 ;  /* 0x0000000914087223 */ /* 0x000fc80000000008 */
[----:B------:R-:W-:-:S04]  /*07b0*/  FFMA R29, R29, R10, R8 ;  /* 0x0000000a1d1d7223 */ /* 0x000fc80000000008 */
[----:B------:R-:W-:Y:S01]  /*07c0*/  FFMA R20, R18, R11, R29 ;  /* 0x0000000b12147223 */ /* 0x000fe2000000001d */
[----:B------:R-:W-:-:S04]  /*07d0*/  IADD3 R4, PT, PT, R4, 0x2, RZ ;  /* 0x0000000204047810 */ /* 0x000fc80007ffe0ff */
[----:B------:R-:W-:Y:S01]  /*07e0*/  ISETP.NE.AND P4, PT, R4, 0x80, PT ;  /* 0x000000800400780c */ /* 0x000fe20003f85270 */
[----:B----4-:R-:W-:Y:S04]  /*07f0*/  @P1 STS [R7], R26 ;  /* 0x0000001a07001388 */ /* 0x010fe80000000800 */
[----:B-----5:R-:W-:Y:S04]  /*0800*/  @P3 STS [R7+0x4], R12 ;  /* 0x0000040c07003388 */ /* 0x020fe80000000800 */
[----:B------:R-:W-:Y:S01]  /*0810*/  @P0 STS [R7+0x8], R25 ;  /* 0x0000081907000388 */ /* 0x000fe20000000800 */
        /* <DEDUP_REMOVED lines=8> */
[----:B------:R-:W5:Y:S01]  /*08a0*/  LDS R18, [R6+0x8c] ;  /* 0x00008c0006127984 */ /* 0x000f620000000800 */
[----:B0-----:R-:W-:-:S03]  /*08b0*/  FFMA R29, R27, R12, R20 ;  /* 0x0000000c1b1d7223 */ /* 0x001fc60000000014 */
[----:B------:R-:W0:Y:S01]  /*08c0*/  LDS R27, [R6+0xa8] ;  /* 0x0000a800061b7984 */ /* 0x000e220000000800 */
[----:B-1----:R-:W-:-:S03]  /*08d0*/  FFMA R22, R22, R13, R29 ;  /* 0x0000000d16167223 */ /* 0x002fc6000000001d */
[----:B------:R-:W1:Y:S01]  /*08e0*/  LDS R20, [R6+0xc4] ;  /* 0x0000c40006147984 */ /* 0x000e620000000800 */
[----:B--2---:R-:W-:-:S03]  /*08f0*/  FFMA R23, R23, R14, R22 ;  /* 0x0000000e17177223 */ /* 0x004fc60000000016 */
[----:B------:R-:W-:Y:S01]  /*0900*/  LDS R22, [R6+0xfc] ;  /* 0x0000fc0006167984 */ /* 0x000fe20000000800 */
[----:B---3--:R-:W-:-:S03]  /*0910*/  FFMA R24, R24, R15, R23 ;  /* 0x0000000f18187223 */ /* 0x008fc60000000017 */
[----:B------:R-:W-:Y:S04]  /*0920*/  LDS R23, [R6+0xe0] ;  /* 0x0000e00006177984 */ /* 0x000fe80000000800 */
[----:B------:R-:W2:Y:S01]  /*0930*/  LDS.128 R12, [R5+0x20] ;  /* 0x00002000050c7984 */ /* 0x000ea20000000c00 */
[----:B----4-:R-:W-:-:S04]  /*0940*/  FFMA R25, R25, R8, R24 ;  /* 0x0000000819197223 */ /* 0x010fc80000000018 */
[----:B-----5:R-:W-:Y:S02]  /*0950*/  FFMA R18, R18, R9, R25 ;  /* 0x0000000912127223 */ /* 0x020fe40000000019 */
[----:B------:R-:W3:Y:S02]  /*0960*/  LDS R25, [R6+0x118] ;  /* 0x0001180006197984 */ /* 0x000ee40000000800 */
[----:B0-----:R-:W-:Y:S02]  /*0970*/  FFMA R27, R27, R10, R18 ;  /* 0x0000000a1b1b7223 */ /* 0x001fe40000000012 */
[----:B------:R-:W0:Y:S02]  /*0980*/  LDS R18, [R6+0x134] ;  /* 0x0001340006127984 */ /* 0x000e240000000800 */
[----:B-1----:R-:W-:Y:S02]  /*0990*/  FFMA R24, R20, R11, R27 ;  /* 0x0000000b14187223 */ /* 0x002fe4000000001b */
[----:B------:R-:W-:Y:S04]  /*09a0*/  LDS R27, [R6+0x150] ;  /* 0x00015000061b7984 */ /* 0x000fe80000000800 */
[----:B------:R-:W1:Y:S04]  /*09b0*/  LDS.128 R8, [R5+0x30] ;  /* 0x0000300005087984 */ /* 0x000e680000000c00 */
[----:B------:R-:W4:Y:S01]  /*09c0*/  LDS R20, [R6+0x16c] ;  /* 0x00016c0006147984 */ /* 0x000f220000000800 */
[----:B--2---:R-:W-:-:S03]  /*09d0*/  FFMA R29, R23, R12, R24 ;  /* 0x0000000c171d7223 */ /* 0x004fc60000000018 */
[----:B------:R-:W2:Y:S04]  /*09e0*/  LDS R23, [R6+0x188] ;  /* 0x0001880006177984 */ /* 0x000ea80000000800 */
[----:B------:R-:W5:Y:S01]  /*09f0*/  LDS R12, [R6+0x1a4] ;  /* 0x0001a400060c7984 */ /* 0x000f620000000800 */
[----:B------:R-:W-:-:S04]  /*0a00*/  FFMA R22, R22, R13, R29 ;  /* 0x0000000d16167223 */ /* 0x000fc8000000001d */
[----:B---3--:R-:W-:-:S04]  /*0a10*/  FFMA R25, R25, R14, R22 ;  /* 0x0000000e19197223 */ /* 0x008fc80000000016 */
[----:B0-----:R-:W-:-:S04]  /*0a20*/  FFMA R18, R18, R15, R25 ;  /* 0x0000000f12127223 */ /* 0x001fc80000000019 */
[----:B-1----:R-:W-:-:S04]  /*0a30*/  FFMA R27, R27, R8, R18 ;  /* 0x000000081b1b7223 */ /* 0x002fc80000000012 */
[----:B----4-:R-:W-:-:S04]  /*0a40*/  FFMA R20, R20, R9, R27 ;  /* 0x0000000914147223 */ /* 0x010fc8000000001b */
[----:B--2---:R-:W-:-:S04]  /*0a50*/  FFMA R23, R23, R10, R20 ;  /* 0x0000000a17177223 */ /* 0x004fc80000000014 */
[----:B-----5:R-:W-:Y:S01]  /*0a60*/  FFMA R27, R12, R11, R23 ;  /* 0x0000000b0c1b7223 */ /* 0x020fe20000000017 */
[----:B------:R-:W-:Y:S06]  /*0a70*/  @P4 BRA `(.L_x_39) ;  /* 0xfffffff800404947 */ /* 0x000fec000383ffff */
        /* <DEDUP_REMOVED lines=13> */
.L_x_40:
        /* <DEDUP_REMOVED lines=11> */
.L_x_222:


//--------------------- .text.tvmgen_default_fused_nn_conv2d_add_1_kernel --------------------------
	.section	.text.tvmgen_default_fused_nn_conv2d_add_1_kernel,"ax",@progbits
	.align	128
        .global         tvmgen_default_fused_nn_conv2d_add_1_kernel
        .type           tvmgen_default_fused_nn_conv2d_add_1_kernel,@function
        .size           tvmgen_default_fused_nn_conv2d_add_1_kernel,(.L_x_223 - tvmgen_default_fused_nn_conv2d_add_1_kernel)
        .other          tvmgen_default_fused_nn_conv2d_add_1_kernel,@"STO_CUDA_ENTRY STV_DEFAULT"
tvmgen_default_fused_nn_conv2d_add_1_kernel:
.text.tvmgen_default_fused_nn_conv2d_add_1_kernel:
[----:B------:R-:W-:Y:S01]  /*0000*/  LDC R1, c[0x0][0x37c] ;  /* 0x0000df00ff017b82 */ /* 0x000fe20000000800 */
[----:B------:R-:W0:Y:S01]  /*0010*/  S2R R0, SR_TID.Z ;  /* 0x0000000000007919 */ /* 0x000e220000002300 */
[----:B------:R-:W-:Y:S01]  /*0020*/  MOV R31, 0x400 ;  /* 0x00000400001f7802 */ /* 0x000fe20000000f00 */
[----:B------:R-:W-:Y:S01]  /*0030*/  HFMA2 R33, -RZ, RZ, 0, 0 ;  /* 0x00000000ff217431 */ /* 0x000fe200000001ff */
[----:B------:R-:W-:Y:S01]  /*0040*/  MOV R11, RZ ;  /* 0x000000ff000b7202 */ /* 0x000fe20000000f00 */
[----:B------:R-:W1:Y:S01]  /*0050*/  S2R R3, SR_TID.X ;  /* 0x0000000000037919 */ /* 0x000e620000002100 */
[----:B------:R-:W-:Y:S01]  /*0060*/  HFMA2 R43, -RZ, RZ, 0, 0 ;  /* 0x00000000ff2b7431 */ /* 0x000fe200000001ff */
[----:B------:R-:W-:Y:S01]  /*0070*/  MOV R13, RZ ;  /* 0x000000ff000d7202 */ /* 0x000fe20000000f00 */
[----:B------:R-:W-:Y:S01]  /*0080*/  HFMA2 R55, -RZ, RZ, 0, 0 ;  /* 0x00000000ff377431 */ /* 0x000fe200000001ff */
[----:B------:R-:W2:Y:S01]  /*0090*/  S2R R2, SR_CTAID.Y ;  /* 0x0000000000027919 */ /* 0x000ea20000002600 */
[----:B------:R-:W-:Y:S01]  /*00a0*/  HFMA2 R53, -RZ, RZ, 0, 0 ;  /* 0x00000000ff357431 */ /* 0x000fe200000001ff */
[----:B------:R-:W-:Y:S01]  /*00b0*/  MOV R59, RZ ;  /* 0x000000ff003b7202 */ /* 0x000fe20000000f00 */
[----:B------:R-:W-:Y:S01]  /*00c0*/  HFMA2 R51, -RZ, RZ, 0, 0 ;  /* 0x00000000ff337431 */ /* 0x000fe200000001ff */
[----:B------:R-:W3:Y:S01]  /*00d0*/  S2R R29, SR_CTAID.Z ;  /* 0x00000000001d7919 */ /* 0x000ee20000002700 */
[----:B------:R-:W-:Y:S01]  /*00e0*/  HFMA2 R47, -RZ, RZ, 0, 0 ;  /* 0x00000000ff2f7431 */ /* 0x000fe200000001ff */
[----:B------:R-:W-:Y:S01]  /*00f0*/  MOV R57, RZ ;  /* 0x000000ff00397202 */ /* 0x000fe20000000f00 */
[----:B------:R-:W-:Y:S01]  /*0100*/  HFMA2 R41, -RZ, RZ, 0, 0 ;  /* 0x00000000ff297431 */ /* 0x000fe200000001ff */
[----:B------:R-:W4:Y:S01]  /*0110*/  S2R R36, SR_CgaCtaId ;  /* 0x0000000000247919 */ /* 0x000f220000008800 */
[----:B------:R-:W-:Y:S01]  /*0120*/  HFMA2 R39, -RZ, RZ, 0, 0 ;  /* 0x00000000ff277431 */ /* 0x000fe200000001ff */
[----:B------:R-:W-:Y:S01]  /*0130*/  MOV R15, RZ ;  /* 0x000000ff000f7202 */ /* 0x000fe20000000f00 */
[----:B------:R-:W2:Y:S01]  /*0140*/  LDCU.64 UR4, c[0x0][0x358] ;  /* 0x00006b00ff0477ac */ /* 0x000ea20008000a00 */
[----:B------:R-:W-:-:S02]  /*0150*/  MOV R49, RZ ;  /* 0x000000ff00317202 */ /* 0x000fc40000000f00 */
[----:B------:R-:W-:Y:S02]  /*0160*/  MOV R45, RZ ;  /* 0x000000ff002d7202 */ /* 0x000fe40000000f00 */
[----:B------:R-:W-:Y:S02]  /*0170*/  MOV R37, RZ ;  /* 0x000000ff00257202 */ /* 0x000fe40000000f00 */
[----:B0-----:R-:W-:Y:S02]  /*0180*/  SHF.R.U32.HI R6, RZ, 0x2, R0 ;  /* 0x00000002ff067819 */ /* 0x001fe40000011600 */
[C---:B------:R-:W-:Y:S02]  /*0190*/  LOP3.LUT R7, R0.reuse, 0x3, RZ, 0xc0, !PT ;  /* 0x0000000300077812 */ /* 0x040fe400078ec0ff */
[C---:B-1----:R-:W-:Y:S01]  /*01a0*/  SHF.L.U32 R4, R3.reuse, 0x5, RZ ;  /* 0x0000000503047819 */ /* 0x042fe200000006ff */
[--C-:B------:R-:W-:Y:S01]  /*01b0*/  IMAD R35, R0, 0x1c, R3.reuse ;  /* 0x0000001c00237824 */ /* 0x100fe200078e0203 */
[----:B------:R-:W-:Y:S01]  /*01c0*/  LEA.HI R8, R3, R0, RZ, 0x1c ;  /* 0x0000000003087211 */ /* 0x000fe200078fe0ff */
[----:B--2---:R-:W-:Y:S01]  /*01d0*/  IMAD R5, R2, 0x70, R3 ;  /* 0x0000007002057824 */ /* 0x004fe200078e0203 */
[----:B------:R-:W-:-:S02]  /*01e0*/  LOP3.LUT R4, R4, 0x180, RZ, 0xc0, !PT ;  /* 0x0000018004047812 */ /* 0x000fc400078ec0ff */
[----:B------:R-:W-:Y:S01]  /*01f0*/  ISETP.GE.U32.AND P0, PT, R8, 0x20, PT ;  /* 0x000000200800780c */ /* 0x000fe20003f06070 */
[----:B------:R-:W-:Y:S01]  /*0200*/  IMAD R6, R6, 0x310, R5 ;  /* 0x0000031006067824 */ /* 0x000fe200078e0205 */
[----:B---3--:R-:W-:Y:S02]  /*0210*/  LEA R9, R29, R0, 0x5 ;  /* 0x000000001d097211 */ /* 0x008fe400078e28ff */
[----:B------:R-:W-:Y:S01]  /*0220*/  SHF.L.U32 R5, R3, 0x1, RZ ;  /* 0x0000000103057819 */ /* 0x000fe200000006ff */
[----:B------:R-:W-:Y:S01]  /*0230*/  IMAD R28, R7, 0x1c, R6 ;  /* 0x0000001c071c7824 */ /* 0x000fe200078e0206 */
[----:B------:R-:W-:Y:S01]  /*0240*/  LEA R4, R9, R4, 0x9 ;  /* 0x0000000409047211 */ /* 0x000fe200078e48ff */
[----:B------:R-:W-:Y:S01]  /*0250*/  HFMA2 R9, -RZ, RZ, 0, 0 ;  /* 0x00000000ff097431 */ /* 0x000fe200000001ff */
[----:B------:R-:W-:Y:S02]  /*0260*/  LOP3.LUT R5, R5, 0x6, RZ, 0xc0, !PT ;  /* 0x0000000605057812 */ /* 0x000fe400078ec0ff */
[----:B------:R-:W-:-:S02]  /*0270*/  ISETP.LT.U32.AND P0, PT, R3, 0x10, !P0 ;  /* 0x000000100300780c */ /* 0x000fc40004701070 */
[----:B------:R-:W-:Y:S02]  /*0280*/  IADD3 R30, PT, PT, R4, R5, RZ ;  /* 0x00000005041e7210 */ /* 0x000fe40007ffe0ff */
[----:B------:R-:W-:-:S04]  /*0290*/  IADD3 R4, PT, PT, R31, 0xe00, RZ ;  /* 0x00000e001f047810 */ /* 0x000fc80007ffe0ff */
[C---:B----4-:R-:W-:Y:S02]  /*02a0*/  LEA R5, R36.reuse, R4, 0x18 ;  /* 0x0000000424057211 */ /* 0x050fe400078ec0ff */
[----:B------:R-:W-:Y:S02]  /*02b0*/  LEA R36, R36, R31, 0x18 ;  /* 0x0000001f24247211 */ /* 0x000fe400078ec0ff */
[----:B------:R-:W-:Y:S02]  /*02c0*/  LEA R32, R0, R5, 0x5 ;  /* 0x0000000500207211 */ /* 0x000fe400078e28ff */
[-C--:B------:R-:W-:Y:S02]  /*02d0*/  LEA R34, R3, R36.reuse, 0x2 ;  /* 0x0000002403227211 */ /* 0x080fe400078e10ff */
[----:B------:R-:W-:-:S07]  /*02e0*/  LEA R36, R35, R36, 0x2 ;  /* 0x0000002423247211 */ /* 0x000fce00078e10ff */
.L_x_41:
[----:B------:R-:W0:Y:S01]  /*02f0*/  LDC.64 R4, c[0x0][0x388] ;  /* 0x0000e200ff047b82 */ /* 0x000e220000000a00 */
[C---:B------:R-:W-:Y:S01]  /*0300*/  IMAD R17, R33.reuse, 0x1880, R28 ;  /* 0x0000188021117824 */ /* 0x040fe200078e021c */
[----:B------:R-:W-:-:S06]  /*0310*/  @P0 LEA R19, R33, R30, 0x3 ;  /* 0x0000001e21130211 */ /* 0x000fcc00078e18ff */
[----:B------:R-:W1:Y:S01]  /*0320*/  @P0 LDC.64 R6, c[0x0][0x390] ;  /* 0x0000e400ff060b82 */ /* 0x000e620000000a00 */
[----:B0-----:R-:W-:-:S05]  /*0330*/  IMAD.WIDE.U32 R4, R17, 0x4, R4 ;  /* 0x0000000411047825 */ /* 0x001fca00078e0004 */
[----:B------:R-:W2:Y:S01]  /*0340*/  LDG.E.CONSTANT R63, desc[UR4][R4.64] ;  /* 0x00000004043f7981 */ /* 0x000ea2000c1e9900 */
[----:B-1----:R-:W-:Y:S01]  /*0350*/  @P0 IMAD.WIDE.U32 R6, R19, 0x4, R6 ;  /* 0x0000000413060825 */ /* 0x002fe200078e0006 */
[----:B------:R-:W-:Y:S06]  /*0360*/  BAR.SYNC.DEFER_BLOCKING 0x0 ;  /* 0x0000000000007b1d */ /* 0x000fec0000010000 */
[----:B------:R-:W3:Y:S04]  /*0370*/  @P0 LDG.E.CONSTANT R60, desc[UR4][R6.64] ;  /* 0x00000004063c0981 */ /* 0x000ee8000c1e9900 */
[----:B------:R-:W3:Y:S01]  /*0380*/  @P0 LDG.E.CONSTANT R61, desc[UR4][R6.64+0x4] ;  /* 0x00000404063d0981 */ /* 0x000ee2000c1e9900 */
[----:B------:R-:W0:Y:S01]  /*0390*/  @P0 S2R R17, SR_CgaCtaId ;  /* 0x0000000000110919 */ /* 0x000e220000008800 */
[----:B------:R-:W-:-:S02]  /*03a0*/  @P0 IADD3 R10, PT, PT, R31, 0xe00, RZ ;  /* 0x00000e001f0a0810 */ /* 0x000fc40007ffe0ff */
[----:B------:R-:W-:-:S04]  /*03b0*/  @P0 LEA R8, R0, R3, 0x4 ;  /* 0x0000000300080211 */ /* 0x000fc800078e20ff */
[----:B------:R-:W-:Y:S02]  /*03c0*/  @P0 SHF.L.U32 R8, R8, 0x1, RZ ;  /* 0x0000000108080819 */ /* 0x000fe400000006ff */
[----:B0-----:R-:W-:-:S04]  /*03d0*/  @P0 LEA R17, R17, R10, 0x18 ;  /* 0x0000000a11110211 */ /* 0x001fc800078ec0ff */
[----:B------:R-:W-:Y:S02]  /*03e0*/  @P0 LEA R8, R8, R17, 0x2 ;  /* 0x0000001108080211 */ /* 0x000fe400078e10ff */
[----:B------:R-:W-:-:S04]  /*03f0*/  IADD3 R33, PT, PT, R33, 0x1, RZ ;  /* 0x0000000121217810 */ /* 0x000fc80007ffe0ff */
[----:B------:R-:W-:Y:S01]  /*0400*/  ISETP.NE.AND P1, PT, R33, 0x10, PT ;  /* 0x000000102100780c */ /* 0x000fe20003f25270 */
[----:B--2---:R-:W-:Y:S04]  /*0410*/  STS [R36], R63 ;  /* 0x0000003f24007388 */ /* 0x004fe80000000800 */
[----:B---3--:R-:W-:Y:S01]  /*0420*/  @P0 STS.64 [R8], R60 ;  /* 0x0000003c08000388 */ /* 0x008fe20000000a00 */
[----:B------:R-:W-:Y:S06]  /*0430*/  BAR.SYNC.DEFER_BLOCKING 0x0 ;  /* 0x0000000000007b1d */ /* 0x000fec0000010000 */
[----:B------:R-:W-:Y:S04]  /*0440*/  LDS R48, [R34] ;  /* 0x0000000022307984 */ /* 0x000fe80000000800 */
[----:B------:R-:W0:Y:S04]  /*0450*/  LDS.128 R16, [R32+0x800] ;  /* 0x0008000020107984 */ /* 0x000e280000000c00 */
[----:B------:R-:W1:Y:S04]  /*0460*/  LDS R52, [R34+0x70] ;  /* 0x0000700022347984 */ /* 0x000e680000000800 */
[----:B------:R-:W2:Y:S04]  /*0470*/  LDS R54, [R34+0xe0] ;  /* 0x0000e00022367984 */ /* 0x000ea80000000800 */
[----:B------:R-:W3:Y:S04]  /*0480*/  LDS R56, [R34+0x150] ;  /* 0x0001500022387984 */ /* 0x000ee80000000800 */
[----:B------:R-:W4:Y:S04]  /*0490*/  LDS.128 R20, [R32+0x400] ;  /* 0x0004000020147984 */ /* 0x000f280000000c00 */
[----:B------:R-:W5:Y:S04]  /*04a0*/  LDS.128 R24, [R32] ;  /* 0x0000000020187984 */ /* 0x000f680000000c00 */
[----:B------:R-:W5:Y:S04]  /*04b0*/  LDS.128 R4, [R32+0xc00] ;  /* 0x000c000020047984 */ /* 0x000f680000000c00 */
[----:B------:R-:W5:Y:S04]  /*04c0*/  LDS R10, [R34+0x1c0] ;  /* 0x0001c000220a7984 */ /* 0x000f680000000800 */
[----:B------:R-:W5:Y:S04]  /*04d0*/  LDS R8, [R34+0x230] ;  /* 0x0002300022087984 */ /* 0x000f680000000800 */
[----:B------:R-:W5:Y:S01]  /*04e0*/  LDS R46, [R34+0x2a0] ;  /* 0x0002a000222e7984 */ /* 0x000f620000000800 */
[C---:B0-----:R-:W-:Y:S01]  /*04f0*/  FFMA R38, R16.reuse, R48, R53 ;  /* 0x0000003010267223 */ /* 0x041fe20000000035 */
[C---:B-1----:R-:W-:Y:S01]  /*0500*/  FFMA R14, R16.reuse, R52, R57 ;  /* 0x00000034100e7223 */ /* 0x042fe20000000039 */
[C---:B--2---:R-:W-:Y:S01]  /*0510*/  FFMA R12, R16.reuse, R54, R55 ;  /* 0x00000036100c7223 */ /* 0x044fe20000000037 */
[----:B---3--:R-:W-:Y:S01]  /*0520*/  FFMA R16, R16, R56, R59 ;  /* 0x0000003810107223 */ /* 0x008fe2000000003b */
[C---:B----4-:R-:W-:Y:S01]  /*0530*/  FFMA R50, R20.reuse, R48, R47 ;  /* 0x0000003014327223 */ /* 0x050fe2000000002f */
[C---:B------:R-:W-:Y:S01]  /*0540*/  FFMA R44, R20.reuse, R52, R49 ;  /* 0x00000034142c7223 */ /* 0x040fe20000000031 */
[C---:B------:R-:W-:Y:S01]  /*0550*/  FFMA R40, R20.reuse, R54, R51 ;  /* 0x0000003614287223 */ /* 0x040fe20000000033 */
[----:B------:R-:W-:Y:S01]  /*0560*/  FFMA R42, R20, R56, R15 ;  /* 0x00000038142a7223 */ /* 0x000fe2000000000f */
[C---:B-----5:R-:W-:Y:S01]  /*0570*/  FFMA R39, R24.reuse, R48, R39 ;  /* 0x0000003018277223 */ /* 0x060fe20000000027 */
[----:B------:R-:W0:Y:S01]  /*0580*/  LDS R20, [R34+0x310] ;  /* 0x0003100022147984 */ /* 0x000e220000000800 */
[C---:B------:R-:W-:Y:S01]  /*0590*/  FFMA R45, R24.reuse, R56, R45 ;  /* 0x00000038182d7223 */ /* 0x040fe2000000002d */
[----:B------:R-:W-:Y:S01]  /*05a0*/  FFMA R37, R24, R52, R37 ;  /* 0x0000003418257223 */ /* 0x000fe20000000025 */
[C---:B------:R-:W-:Y:S01]  /*05b0*/  FFMA R48, R4.reuse, R48, R9 ;  /* 0x0000003004307223 */ /* 0x040fe20000000009 */
[C---:B------:R-:W-:Y:S01]  /*05c0*/  FFMA R56, R4.reuse, R56, R11 ;  /* 0x0000003804387223 */ /* 0x040fe2000000000b */
[----:B------:R-:W1:Y:S01]  /*05d0*/  LDS R9, [R34+0x380] ;  /* 0x0003800022097984 */ /* 0x000e620000000800 */
[----:B------:R-:W-:Y:S01]  /*05e0*/  FFMA R52, R4, R52, R13 ;  /* 0x0000003404347223 */ /* 0x000fe2000000000d */
[----:B------:R-:W-:-:S02]  /*05f0*/  FFMA R41, R24, R54, R41 ;  /* 0x0000003618297223 */ /* 0x000fc40000000029 */
[----:B------:R-:W2:Y:S01]  /*0600*/  LDS R11, [R34+0x3f0] ;  /* 0x0003f000220b7984 */ /* 0x000ea20000000800 */
[----:B------:R-:W-:-:S03]  /*0610*/  FFMA R54, R4, R54, R43 ;  /* 0x0000003604367223 */ /* 0x000fc6000000002b */
[----:B------:R-:W3:Y:S01]  /*0620*/  LDS R13, [R34+0x460] ;  /* 0x00046000220d7984 */ /* 0x000ee20000000800 */
[C---:B------:R-:W-:Y:S01]  /*0630*/  FFMA R58, R10.reuse, R25, R39 ;  /* 0x000000190a3a7223 */ /* 0x040fe20000000027 */
[C---:B------:R-:W-:Y:S02]  /*0640*/  FFMA R43, R10.reuse, R17, R38 ;  /* 0x000000110a2b7223 */ /* 0x040fe40000000026 */
[----:B------:R-:W4:Y:S01]  /*0650*/  LDS R15, [R34+0x4d0] ;  /* 0x0004d000220f7984 */ /* 0x000f220000000800 */
[C---:B------:R-:W-:Y:S01]  /*0660*/  FFMA R39, R10.reuse, R21, R50 ;  /* 0x000000150a277223 */ /* 0x040fe20000000032 */
[----:B------:R-:W-:Y:S01]  /*0670*/  FFMA R47, R10, R5, R48 ;  /* 0x000000050a2f7223 */ /* 0x000fe20000000030 */
[C---:B------:R-:W-:Y:S01]  /*0680*/  FFMA R38, R8.reuse, R25, R37 ;  /* 0x0000001908267223 */ /* 0x040fe20000000025 */
[C---:B------:R-:W-:Y:S01]  /*0690*/  FFMA R37, R8.reuse, R21, R44 ;  /* 0x0000001508257223 */ /* 0x040fe2000000002c */
[C---:B------:R-:W-:Y:S01]  /*06a0*/  FFMA R49, R8.reuse, R17, R14 ;  /* 0x0000001108317223 */ /* 0x040fe2000000000e */
[----:B------:R-:W-:Y:S01]  /*06b0*/  FFMA R51, R8, R5, R52 ;  /* 0x0000000508337223 */ /* 0x000fe20000000034 */
[----:B------:R-:W5:Y:S04]  /*06c0*/  LDS R10, [R34+0x540] ;  /* 0x00054000220a7984 */ /* 0x000f680000000800 */
[----:B------:R-:W5:Y:S04]  /*06d0*/  LDS R8, [R34+0x5b0] ;  /* 0x0005b00022087984 */ /* 0x000f680000000800 */
[----:B------:R-:W5:Y:S04]  /*06e0*/  LDS R24, [R34+0x620] ;  /* 0x0006200022187984 */ /* 0x000f680000000800 */
[----:B------:R-:W5:Y:S01]  /*06f0*/  LDS R4, [R34+0x690] ;  /* 0x0006900022047984 */ /* 0x000f620000000800 */
[C---:B------:R-:W-:Y:S01]  /*0700*/  FFMA R14, R46.reuse, R25, R41 ;  /* 0x000000192e0e7223 */ /* 0x040fe20000000029 */
[C---:B------:R-:W-:Y:S01]  /*0710*/  FFMA R41, R46.reuse, R21, R40 ;  /* 0x000000152e297223 */ /* 0x040fe20000000028 */
[C---:B------:R-:W-:Y:S01]  /*0720*/  FFMA R53, R46.reuse, R17, R12 ;  /* 0x000000112e357223 */ /* 0x040fe2000000000c */
        /* <DEDUP_REMOVED lines=14> */
[C---:B------:R-:W-:Y:S01]  /*0810*/  FFMA R48, R13.reuse, R18, R53 ;  /* 0x000000120d307223 */ /* 0x040fe20000000035 */
[C---:B------:R-:W-:Y:S01]  /*0820*/  FFMA R51, R13.reuse, R26, R14 ;  /* 0x0000001a0d337223 */ /* 0x040fe2000000000e */
[----:B------:R-:W-:Y:S01]  /*0830*/  FFMA R50, R13, R6, R55 ;  /* 0x000000060d327223 */ /* 0x000fe20000000037 */
[C---:B----4-:R-:W-:Y:S01]  /*0840*/  FFMA R22, R15.reuse, R22, R21 ;  /* 0x000000160f167223 */ /* 0x050fe20000000015 */
[C---:B------:R-:W-:Y:S01]  /*0850*/  FFMA R53, R15.reuse, R26, R12 ;  /* 0x0000001a0f357223 */ /* 0x040fe2000000000c */
[C---:B------:R-:W-:Y:S01]  /*0860*/  FFMA R18, R15.reuse, R18, R17 ;  /* 0x000000120f127223 */ /* 0x040fe20000000011 */
[----:B------:R-:W-:Y:S01]  /*0870*/  FFMA R26, R15, R6, R5 ;  /* 0x000000060f1a7223 */ /* 0x000fe20000000005 */
[----:B------:R-:W-:Y:S01]  /*0880*/  LDS R47, [R34+0x700] ;  /* 0x00070000222f7984 */ /* 0x000fe20000000800 */
        /* <DEDUP_REMOVED lines=8> */
[-C--:B------:R-:W-:Y:S01]  /*0910*/  FFMA R52, R24, R23.reuse, R46 ;  /* 0x0000001718347223 */ /* 0x080fe2000000002e */
[----:B------:R-:W-:Y:S01]  /*0920*/  LDS R45, [R34+0x770] ;  /* 0x00077000222d7984 */ /* 0x000fe20000000800 */
[----:B------:R-:W-:-:S03]  /*0930*/  FFMA R54, R4, R23, R22 ;  /* 0x0000001704367223 */ /* 0x000fc60000000016 */
[----:B------:R-:W-:Y:S01]  /*0940*/  LDS R41, [R34+0x7e0] ;  /* 0x0007e00022297984 */ /* 0x000fe20000000800 */
[-C--:B------:R-:W-:Y:S01]  /*0950*/  FFMA R48, R24, R19.reuse, R48 ;  /* 0x0000001318307223 */ /* 0x080fe20000000030 */
[----:B------:R-:W-:Y:S02]  /*0960*/  FFMA R56, R4, R19, R18 ;  /* 0x0000001304387223 */ /* 0x000fe40000000012 */
[----:B------:R-:W0:Y:S04]  /*0970*/  LDS.128 R8, [R32+0x810] ;  /* 0x0008100020087984 */ /* 0x000e280000000c00 */
[----:B------:R-:W1:Y:S04]  /*0980*/  LDS.128 R20, [R32+0x10] ;  /* 0x0000100020147984 */ /* 0x000e680000000c00 */
[----:B------:R-:W2:Y:S01]  /*0990*/  LDS R39, [R34+0x850] ;  /* 0x0008500022277984 */ /* 0x000ea20000000800 */
[----:B------:R-:W-:-:S03]  /*09a0*/  FFMA R40, R24, R27, R51 ;  /* 0x0000001b18287223 */ /* 0x000fc60000000033 */
[----:B------:R-:W3:Y:S01]  /*09b0*/  LDS.128 R12, [R32+0x410] ;  /* 0x00041000200c7984 */ /* 0x000ee20000000c00 */
[----:B------:R-:W-:-:S03]  /*09c0*/  FFMA R24, R24, R7, R50 ;  /* 0x0000000718187223 */ /* 0x000fc60000000032 */
[----:B------:R-:W4:Y:S01]  /*09d0*/  LDS.128 R16, [R32+0xc10] ;  /* 0x000c100020107984 */ /* 0x000f220000000c00 */
[C---:B------:R-:W-:Y:S01]  /*09e0*/  FFMA R50, R4.reuse, R27, R53 ;  /* 0x0000001b04327223 */ /* 0x040fe20000000035 */
[----:B------:R-:W-:Y:S02]  /*09f0*/  FFMA R58, R4, R7, R26 ;  /* 0x00000007043a7223 */ /* 0x000fe4000000001a */
[----:B------:R-:W5:Y:S04]  /*0a00*/  LDS R44, [R34+0x8c0] ;  /* 0x0008c000222c7984 */ /* 0x000f680000000800 */
[----:B------:R-:W5:Y:S04]  /*0a10*/  LDS R4, [R34+0x930] ;  /* 0x0009300022047984 */ /* 0x000f680000000800 */
[----:B------:R-:W5:Y:S04]  /*0a20*/  LDS R27, [R34+0x9a0] ;  /* 0x0009a000221b7984 */ /* 0x000f680000000800 */
[----:B------:R-:W-:Y:S01]  /*0a30*/  LDS R7, [R34+0xb60] ;  /* 0x000b600022077984 */ /* 0x000fe20000000800 */
[C---:B0-----:R-:W-:Y:S01]  /*0a40*/  FFMA R46, R8.reuse, R47, R49 ;  /* 0x0000002f082e7223 */ /* 0x041fe20000000031 */
[C---:B------:R-:W-:Y:S01]  /*0a50*/  FFMA R42, R8.reuse, R45, R42 ;  /* 0x0000002d082a7223 */ /* 0x040fe2000000002a */
[----:B------:R-:W-:Y:S01]  /*0a60*/  FFMA R26, R8, R41, R48 ;  /* 0x00000029081a7223 */ /* 0x000fe20000000030 */
[C---:B-1----:R-:W-:Y:S01]  /*0a70*/  FFMA R5, R20.reuse, R47, R5 ;  /* 0x0000002f14057223 */ /* 0x042fe20000000005 */
[C---:B------:R-:W-:Y:S01]  /*0a80*/  FFMA R49, R20.reuse, R45, R43 ;  /* 0x0000002d14317223 */ /* 0x040fe2000000002b */
[----:B------:R-:W-:Y:S01]  /*0a90*/  FFMA R40, R20, R41, R40 ;  /* 0x0000002914287223 */ /* 0x000fe20000000028 */
[----:B------:R-:W0:Y:S01]  /*0aa0*/  LDS R43, [R34+0xa10] ;  /* 0x000a1000222b7984 */ /* 0x000e220000000800 */
[-C--:B--2---:R-:W-:Y:S01]  /*0ab0*/  FFMA R8, R8, R39.reuse, R56 ;  /* 0x0000002708087223 */ /* 0x084fe20000000038 */
[----:B------:R-:W-:Y:S01]  /*0ac0*/  FFMA R50, R20, R39, R50 ;  /* 0x0000002714327223 */ /* 0x000fe20000000032 */
[C---:B---3--:R-:W-:Y:S01]  /*0ad0*/  FFMA R56, R12.reuse, R47, R37 ;  /* 0x0000002f0c387223 */ /* 0x048fe20000000025 */
[C---:B------:R-:W-:Y:S01]  /*0ae0*/  FFMA R48, R12.reuse, R45, R38 ;  /* 0x0000002d0c307223 */ /* 0x040fe20000000026 */
[----:B------:R-:W1:Y:S01]  /*0af0*/  LDS R37, [R34+0xa80] ;  /* 0x000a800022257984 */ /* 0x000e620000000800 */
[----:B------:R-:W-:Y:S01]  /*0b00*/  FFMA R38, R12, R41, R52 ;  /* 0x000000290c267223 */ /* 0x000fe20000000034 */
[C---:B----4-:R-:W-:Y:S01]  /*0b10*/  FFMA R20, R16.reuse, R47, R25 ;  /* 0x0000002f10147223 */ /* 0x050fe20000000019 */
[C---:B------:R-:W-:Y:S01]  /*0b20*/  FFMA R6, R16.reuse, R45, R6 ;  /* 0x0000002d10067223 */ /* 0x040fe20000000006 */
[----:B------:R-:W2:Y:S01]  /*0b30*/  LDS R25, [R34+0xaf0] ;  /* 0x000af00022197984 */ /* 0x000ea20000000800 */
[----:B------:R-:W-:Y:S01]  /*0b40*/  FFMA R24, R16, R41, R24 ;  /* 0x0000002910187223 */ /* 0x000fe20000000018 */
[C---:B-----5:R-:W-:Y:S01]  /*0b50*/  FFMA R52, R44.reuse, R21, R5 ;  /* 0x000000152c347223 */ /* 0x060fe20000000005 */
[C---:B------:R-:W-:Y:S01]  /*0b60*/  FFMA R41, R44.reuse, R13, R56 ;  /* 0x0000000d2c297223 */ /* 0x040fe20000000038 */
[----:B------:R-:W3:Y:S01]  /*0b70*/  LDS R5, [R34+0xbd0] ;  /* 0x000bd00022057984 */ /* 0x000ee20000000800 */
[C---:B------:R-:W-:Y:S01]  /*0b80*/  FFMA R45, R44.reuse, R9, R46 ;  /* 0x000000092c2d7223 */ /* 0x040fe2000000002e */
[----:B------:R-:W-:Y:S01]  /*0b90*/  FFMA R47, R44, R17, R20 ;  /* 0x000000112c2f7223 */ /* 0x000fe20000000014 */
[----:B------:R-:W-:Y:S01]  /*0ba0*/  FFMA R44, R4, R21, R49 ;  /* 0x00000015042c7223 */ /* 0x000fe20000000031 */
[----:B------:R-:W-:Y:S01]  /*0bb0*/  FFMA R58, R16, R39, R58 ;  /* 0x00000027103a7223 */ /* 0x000fe2000000003a */
[C---:B------:R-:W-:Y:S01]  /*0bc0*/  FFMA R49, R4.reuse, R13, R48 ;  /* 0x0000000d04317223 */ /* 0x040fe20000000030 */
[C---:B------:R-:W-:Y:S01]  /*0bd0*/  FFMA R51, R4.reuse, R9, R42 ;  /* 0x0000000904337223 */ /* 0x040fe2000000002a */
[----:B------:R-:W-:Y:S01]  /*0be0*/  FFMA R53, R4, R17, R6 ;  /* 0x0000001104357223 */ /* 0x000fe20000000006 */
[----:B------:R-:W4:Y:S04]  /*0bf0*/  LDS R16, [R34+0xc40] ;  /* 0x000c400022107984 */ /* 0x000f280000000800 */
[----:B------:R-:W5:Y:S04]  /*0c00*/  LDS R20, [R34+0xcb0] ;  /* 0x000cb00022147984 */ /* 0x000f680000000800 */
[----:B------:R-:W5:Y:S04]  /*0c10*/  LDS R6, [R34+0xd20] ;  /* 0x000d200022067984 */ /* 0x000f680000000800 */
[----:B------:R-:W5:Y:S01]  /*0c20*/  LDS R4, [R34+0xd90] ;  /* 0x000d900022047984 */ /* 0x000f620000000800 */
[----:B------:R-:W-:Y:S01]  /*0c30*/  FFMA R12, R12, R39, R54 ;  /* 0x000000270c0c7223 */ /* 0x000fe20000000036 */
        /* <DEDUP_REMOVED lines=13> */
[----:B------:R-:W-:Y:S01]  /*0d10*/  FFMA R38, R25, R10, R51 ;  /* 0x0000000a19267223 */ /* 0x000fe20000000033 */
[C---:B------:R-:W-:Y:S01]  /*0d20*/  FFMA R41, R7.reuse, R22, R42 ;  /* 0x0000001607297223 */ /* 0x040fe2000000002a */
[----:B------:R-:W-:Y:S01]  /*0d30*/  FFMA R44, R7, R10, R57 ;  /* 0x0000000a072c7223 */ /* 0x000fe20000000039 */
[C---:B------:R-:W-:Y:S01]  /*0d40*/  FFMA R26, R25.reuse, R14, R49 ;  /* 0x0000000e191a7223 */ /* 0x040fe20000000031 */
[----:B------:R-:W-:Y:S01]  /*0d50*/  FFMA R40, R25, R18, R53 ;  /* 0x0000001219287223 */ /* 0x000fe20000000035 */
        /* <DEDUP_REMOVED lines=22> */
[----:B------:R-:W-:Y:S06]  /*0ec0*/  @P1 BRA `(.L_x_41) ;  /* 0xfffffff400081947 */ /* 0x000fec000383ffff */
[----:B------:R-:W0:Y:S01]  /*0ed0*/  LDC.64 R4, c[0x0][0x398] ;  /* 0x0000e600ff047b82 */ /* 0x000e220000000a00 */
[----:B------:R-:W-:-:S04]  /*0ee0*/  IMAD R0, R0, 0x2f4, R35 ;  /* 0x000002f400007824 */ /* 0x000fc800078e0223 */
[----:B------:R-:W-:-:S04]  /*0ef0*/  IMAD R29, R29, 0x18800, R0 ;  /* 0x000188001d1d7824 */ /* 0x000fc800078e0200 */
[----:B------:R-:W-:Y:S02]  /*0f00*/  IMAD R29, R2, 0x70, R29 ;  /* 0x00000070021d7824 */ /* 0x000fe400078e021d */
[----:B------:R-:W1:Y:S02]  /*0f10*/  LDC.64 R2, c[0x0][0x380] ;  /* 0x0000e000ff027b82 */ /* 0x000e640000000a00 */
[----:B0-----:R-:W-:-:S05]  /*0f20*/  IMAD.WIDE.U32 R4, R29, 0x4, R4 ;  /* 0x000000041d047825 */ /* 0x001fca00078e0004 */
        /* <DEDUP_REMOVED lines=16> */
[----:B-1----:R-:W-:-:S04]  /*1030*/  IMAD.WIDE.U32 R2, R29, 0x4, R2 ;  /* 0x000000041d027825 */ /* 0x002fc800078e0002 */
        /* <DEDUP_REMOVED lines=33> */
.L_x_42:
        /* <DEDUP_REMOVED lines=11> */
.L_x_223:


//--------------------- .text.tvmgen_default_fused_nn_conv2d_add_add_nn_relu_1_kernel --------------------------
	.section	.text.tvmgen_default_fused_nn_conv2d_add_add_nn_relu_1_kernel,"ax",@progbits
	.align	128
        .global         tvmgen_default_fused_nn_conv2d_add_add_nn_relu_1_kernel
        .type           tvmgen_default_fused_nn_conv2d_add_add_nn_relu_1_kernel,@function
        .size           tvmgen_default_fused_nn_conv2d_add_add_nn_relu_1_kernel,(.L_x_224 - tvmgen_default_fused_nn_conv2d_add_add_nn_relu_1_kernel)
        .other          tvmgen_default_fused_nn_conv2d_add_add_nn_relu_1_kernel,@"STO_CUDA_ENTRY STV_DEFAULT"
tvmgen_default_fused_nn_conv2d_add_add_nn_relu_1_kernel:
.text.tvmgen_default_fused_nn_conv2d_add_add_nn_relu_1_kernel:
        /* <DEDUP_REMOVED lines=34> */
[C---:B------:R-:W-:Y:S01]  /*0220*/  SHF.L.U32 R4, R43.reuse, 0x1, RZ ;  /* 0x000000012b047819 */ /* 0x040fe200000006ff */
[----:B------:R-:W-:Y:S01]  /*0230*/  IMAD R28, R28, 0x1c, R5 ;  /* 0x0000001c1c1c7824 */ /* 0x000fe200078e0205 */
[----:B------:R-:W-:Y:S02]  /*0240*/  LEA R3, R6, R3, 0x9 ;  /* 0x0000000306037211 */ /* 0x000fe400078e48ff */
[----:B------:R-:W-:Y:S02]  /*0250*/  LOP3.LUT R4, R4, 0x6, RZ, 0xc0, !PT ;  /* 0x0000000604047812 */ /* 0x000fe400078ec0ff */
[----:B------:R-:W-:-:S02]  /*0260*/  ISETP.LT.U32.AND P0, PT, R43, 0x10, !P0 ;  /* 0x000000102b00780c */ /* 0x000fc40004701070 */
[----:B------:R-:W-:Y:S02]  /*0270*/  IADD3 R30, PT, PT, R3, R4, RZ ;  /* 0x00000004031e7210 */ /* 0x000fe40007ffe0ff */
[----:B------:R-:W-:-:S04]  /*0280*/  IADD3 R3, PT, PT, R32, 0xe00, RZ ;  /* 0x00000e0020037810 */ /* 0x000fc80007ffe0ff */
[C---:B----4-:R-:W-:Y:S01]  /*0290*/  LEA R5, R38.reuse, R3, 0x18 ;  /* 0x0000000326057211 */ /* 0x050fe200078ec0ff */
[----:B------:R-:W-:Y:S01]  /*02a0*/  HFMA2 R3, -RZ, RZ, 0, 0 ;  /* 0x00000000ff037431 */ /* 0x000fe200000001ff */
[----:B------:R-:W-:Y:S02]  /*02b0*/  LEA R38, R38, R32, 0x18 ;  /* 0x0000002026267211 */ /* 0x000fe400078ec0ff */
[----:B------:R-:W-:Y:S02]  /*02c0*/  LEA R34, R0, R5, 0x5 ;  /* 0x0000000500227211 */ /* 0x000fe400078e28ff */
[-C--:B------:R-:W-:Y:S02]  /*02d0*/  LEA R36, R43, R38.reuse, 0x2 ;  /* 0x000000262b247211 */ /* 0x080fe400078e10ff */
[----:B------:R-:W-:-:S07]  /*02e0*/  LEA R38, R49, R38, 0x2 ;  /* 0x0000002631267211 */ /* 0x000fce00078e10ff */
.L_x_43:
        /* <DEDUP_REMOVED lines=22> */
[----:B------:R-:W-:Y:S04]  /*0450*/  LDS R54, [R36+0x70] ;  /* 0x0000700024367984 */ /* 0x000fe80000000800 */
[----:B------:R-:W-:Y:S04]  /*0460*/  LDS R56, [R36+0xe0] ;  /* 0x0000e00024387984 */ /* 0x000fe80000000800 */
[----:B------:R-:W-:Y:S04]  /*0470*/  LDS R60, [R36+0x150] ;  /* 0x00015000243c7984 */ /* 0x000fe80000000800 */
[----:B------:R-:W0:Y:S04]  /*0480*/  LDS.128 R20, [R34+0x400] ;  /* 0x0004000022147984 */ /* 0x000e280000000c00 */
[----:B------:R-:W1:Y:S04]  /*0490*/  LDS.128 R16, [R34+0x800] ;  /* 0x0008000022107984 */ /* 0x000e680000000c00 */
[----:B------:R-:W2:Y:S04]  /*04a0*/  LDS.128 R24, [R34] ;  /* 0x0000000022187984 */ /* 0x000ea80000000c00 */
[----:B------:R-:W3:Y:S04]  /*04b0*/  LDS.128 R4, [R34+0xc00] ;  /* 0x000c000022047984 */ /* 0x000ee80000000c00 */
[----:B------:R-:W4:Y:S04]  /*04c0*/  LDS R10, [R36+0x1c0] ;  /* 0x0001c000240a7984 */ /* 0x000f280000000800 */
        /* <DEDUP_REMOVED lines=8> */
[----:B------:R-:W-:Y:S01]  /*0550*/  FFMA R12, R16, R56, R53 ;  /* 0x00000038100c7223 */ /* 0x000fe20000000035 */
[----:B------:R-:W0:Y:S01]  /*0560*/  LDS R20, [R36+0x310] ;  /* 0x0003100024147984 */ /* 0x000e220000000800 */
[C---:B--2---:R-:W-:Y:S01]  /*0570*/  FFMA R41, R24.reuse, R50, R41 ;  /* 0x0000003218297223 */ /* 0x044fe20000000029 */
[----:B------:R-:W-:Y:S01]  /*0580*/  FFMA R15, R24, R56, R3 ;  /* 0x00000038180f7223 */ /* 0x000fe20000000003 */
[----:B------:R-:W-:Y:S01]  /*0590*/  FFMA R16, R16, R60, R57 ;  /* 0x0000003c10107223 */ /* 0x000fe20000000039 */
[C---:B------:R-:W-:Y:S01]  /*05a0*/  FFMA R37, R24.reuse, R54, R37 ;  /* 0x0000003618257223 */ /* 0x040fe20000000025 */
[----:B------:R-:W-:Y:S01]  /*05b0*/  FFMA R39, R24, R60, R39 ;  /* 0x0000003c18277223 */ /* 0x000fe20000000027 */
[C---:B---3--:R-:W-:Y:S01]  /*05c0*/  FFMA R50, R4.reuse, R50, R9 ;  /* 0x0000003204327223 */ /* 0x048fe20000000009 */
[----:B------:R-:W1:Y:S01]  /*05d0*/  LDS R3, [R36+0x380] ;  /* 0x0003800024037984 */ /* 0x000e620000000800 */
[C---:B------:R-:W-:Y:S01]  /*05e0*/  FFMA R54, R4.reuse, R54, R13 ;  /* 0x0000003604367223 */ /* 0x040fe2000000000d */
[----:B------:R-:W-:-:S02]  /*05f0*/  FFMA R60, R4, R60, R11 ;  /* 0x0000003c043c7223 */ /* 0x000fc4000000000b */
[----:B------:R-:W2:Y:S01]  /*0600*/  LDS R9, [R36+0x3f0] ;  /* 0x0003f00024097984 */ /* 0x000ea20000000800 */
[----:B------:R-:W-:Y:S01]  /*0610*/  FFMA R56, R4, R56, R29 ;  /* 0x0000003804387223 */ /* 0x000fe2000000001d */
[C---:B----4-:R-:W-:Y:S02]  /*0620*/  FFMA R31, R10.reuse, R17, R40 ;  /* 0x000000110a1f7223 */ /* 0x050fe40000000028 */
[----:B------:R-:W3:Y:S01]  /*0630*/  LDS R11, [R36+0x460] ;  /* 0x00046000240b7984 */ /* 0x000ee20000000800 */
[C---:B------:R-:W-:Y:S01]  /*0640*/  FFMA R58, R10.reuse, R25, R41 ;  /* 0x000000190a3a7223 */ /* 0x040fe20000000029 */
[C---:B------:R-:W-:Y:S01]  /*0650*/  FFMA R29, R10.reuse, R21, R52 ;  /* 0x000000150a1d7223 */ /* 0x040fe20000000034 */
[----:B------:R-:W-:Y:S01]  /*0660*/  FFMA R33, R10, R5, R50 ;  /* 0x000000050a217223 */ /* 0x000fe20000000032 */
[----:B------:R-:W4:Y:S01]  /*0670*/  LDS R13, [R36+0x4d0] ;  /* 0x0004d000240d7984 */ /* 0x000f220000000800 */
[C---:B-----5:R-:W-:Y:S01]  /*0680*/  FFMA R40, R8.reuse, R25, R37 ;  /* 0x0000001908287223 */ /* 0x060fe20000000025 */
        /* <DEDUP_REMOVED lines=9> */
[----:B------:R-:W-:Y:S01]  /*0720*/  FFMA R51, R48, R17, R12 ;  /* 0x0000001130337223 */ /* 0x000fe2000000000c */
[----:B0-----:R-:W-:Y:S01]  /*0730*/  FFMA R21, R20, R21, R44 ;  /* 0x0000001514157223 */ /* 0x001fe2000000002c */
[----:B------:R-:W-:Y:S01]  /*0740*/  FFMA R53, R48, R5, R56 ;  /* 0x0000000530357223 */ /* 0x000fe20000000038 */
        /* <DEDUP_REMOVED lines=28> */
[----:B------:R-:W-:Y:S01]  /*0910*/  LDS R35, [R36+0x770] ;  /* 0x0007700024237984 */ /* 0x000fe20000000800 */
[----:B------:R-:W-:-:S03]  /*0920*/  FFMA R54, R24, R23, R48 ;  /* 0x0000001718367223 */ /* 0x000fc60000000030 */
[----:B------:R-:W-:Y:S01]  /*0930*/  LDS R31, [R36+0x7e0] ;  /* 0x0007e000241f7984 */ /* 0x000fe20000000800 */
[----:B------:R-:W-:-:S03]  /*0940*/  FFMA R56, R4, R23, R22 ;  /* 0x0000001704387223 */ /* 0x000fc60000000016 */
[----:B------:R-:W0:Y:S01]  /*0950*/  LDS.128 R8, [R34+0x810] ;  /* 0x0008100022087984 */ /* 0x000e220000000c00 */
[----:B------:R-:W-:-:S03]  /*0960*/  FFMA R50, R24, R19, R50 ;  /* 0x0000001318327223 */ /* 0x000fc60000000032 */
[----:B------:R-:W1:Y:S01]  /*0970*/  LDS R29, [R36+0x850] ;  /* 0x00085000241d7984 */ /* 0x000e620000000800 */
[----:B------:R-:W-:-:S03]  /*0980*/  FFMA R58, R4, R19, R18 ;  /* 0x00000013043a7223 */ /* 0x000fc60000000012 */
[----:B------:R-:W2:Y:S04]  /*0990*/  LDS.128 R12, [R34+0x410] ;  /* 0x00041000220c7984 */ /* 0x000ea80000000c00 */
[----:B------:R-:W3:Y:S01]  /*09a0*/  LDS.128 R20, [R34+0x10] ;  /* 0x0000100022147984 */ /* 0x000ee20000000c00 */
[----:B------:R-:W-:-:S03]  /*09b0*/  FFMA R42, R24, R27, R41 ;  /* 0x0000001b182a7223 */ /* 0x000fc60000000029 */
[----:B------:R-:W4:Y:S01]  /*09c0*/  LDS.128 R16, [R34+0xc10] ;  /* 0x000c100022107984 */ /* 0x000f220000000c00 */
[----:B------:R-:W-:Y:S01]  /*09d0*/  FFMA R24, R24, R7, R52 ;  /* 0x0000000718187223 */ /* 0x000fe20000000034 */
[C---:B------:R-:W-:Y:S02]  /*09e0*/  FFMA R52, R4.reuse, R27, R51 ;  /* 0x0000001b04347223 */ /* 0x040fe40000000033 */
[----:B------:R-:W5:Y:S01]  /*09f0*/  LDS R46, [R36+0x8c0] ;  /* 0x0008c000242e7984 */ /* 0x000f620000000800 */
[----:B------:R-:W-:-:S03]  /*0a00*/  FFMA R60, R4, R7, R26 ;  /* 0x00000007043c7223 */ /* 0x000fc6000000001a */
[----:B------:R-:W5:Y:S04]  /*0a10*/  LDS R4, [R36+0x930] ;  /* 0x0009300024047984 */ /* 0x000f680000000800 */
[----:B------:R-:W5:Y:S04]  /*0a20*/  LDS R7, [R36+0xaf0] ;  /* 0x000af00024077984 */ /* 0x000f680000000800 */
[----:B------:R-:W-:Y:S01]  /*0a30*/  LDS R27, [R36+0xa80] ;  /* 0x000a8000241b7984 */ /* 0x000fe20000000800 */
[C---:B0-----:R-:W-:Y:S01]  /*0a40*/  FFMA R48, R8.reuse, R37, R39 ;  /* 0x0000002508307223 */ /* 0x041fe20000000027 */
[C---:B------:R-:W-:Y:S01]  /*0a50*/  FFMA R44, R8.reuse, R35, R44 ;  /* 0x00000023082c7223 */ /* 0x040fe2000000002c */
[C---:B------:R-:W-:Y:S01]  /*0a60*/  FFMA R26, R8.reuse, R31, R50 ;  /* 0x0000001f081a7223 */ /* 0x040fe20000000032 */
[----:B-1----:R-:W-:Y:S01]  /*0a70*/  FFMA R8, R8, R29, R58 ;  /* 0x0000001d08087223 */ /* 0x002fe2000000003a */
[----:B--2---:R-:W-:-:S02]  /*0a80*/  FFMA R58, R12, R37, R25 ;  /* 0x000000250c3a7223 */ /* 0x004fc40000000019 */
[----:B------:R-:W0:Y:S01]  /*0a90*/  LDS R25, [R36+0x9a0] ;  /* 0x0009a00024197984 */ /* 0x000e220000000800 */
[C---:B---3--:R-:W-:Y:S01]  /*0aa0*/  FFMA R3, R20.reuse, R37, R3 ;  /* 0x0000002514037223 */ /* 0x048fe20000000003 */
[C---:B------:R-:W-:Y:S01]  /*0ab0*/  FFMA R39, R20.reuse, R35, R33 ;  /* 0x0000002314277223 */ /* 0x040fe20000000021 */
[C---:B------:R-:W-:Y:S01]  /*0ac0*/  FFMA R42, R20.reuse, R31, R42 ;  /* 0x0000001f142a7223 */ /* 0x040fe2000000002a */
[----:B------:R-:W-:Y:S01]  /*0ad0*/  FFMA R52, R20, R29, R52 ;  /* 0x0000001d14347223 */ /* 0x000fe20000000034 */
[----:B------:R-:W1:Y:S01]  /*0ae0*/  LDS R33, [R36+0xa10] ;  /* 0x000a100024217984 */ /* 0x000e620000000800 */
[----:B------:R-:W-:Y:S01]  /*0af0*/  FFMA R50, R12, R35, R40 ;  /* 0x000000230c327223 */ /* 0x000fe20000000028 */
[----:B----4-:R-:W-:Y:S01]  /*0b00*/  FFMA R20, R16, R37, R5 ;  /* 0x0000002510147223 */ /* 0x010fe20000000005 */
[----:B------:R-:W-:Y:S01]  /*0b10*/  FFMA R40, R12, R31, R54 ;  /* 0x0000001f0c287223 */ /* 0x000fe20000000036 */
[----:B------:R-:W-:Y:S01]  /*0b20*/  FFMA R6, R16, R35, R6 ;  /* 0x0000002310067223 */ /* 0x000fe20000000006 */
[----:B-----5:R-:W-:Y:S01]  /*0b30*/  FFMA R54, R46, R21, R3 ;  /* 0x000000152e367223 */ /* 0x020fe20000000003 */
[----:B------:R-:W2:Y:S01]  /*0b40*/  LDS R5, [R36+0xb60] ;  /* 0x000b600024057984 */ /* 0x000ea20000000800 */
[----:B------:R-:W-:Y:S01]  /*0b50*/  FFMA R12, R12, R29, R56 ;  /* 0x0000001d0c0c7223 */ /* 0x000fe20000000038 */
[C---:B------:R-:W-:Y:S01]  /*0b60*/  FFMA R24, R16.reuse, R31, R24 ;  /* 0x0000001f10187223 */ /* 0x040fe20000000018 */
[----:B------:R-:W-:Y:S01]  /*0b70*/  FFMA R60, R16, R29, R60 ;  /* 0x0000001d103c7223 */ /* 0x000fe2000000003c */
[----:B------:R-:W3:Y:S01]  /*0b80*/  LDS R3, [R36+0xbd0] ;  /* 0x000bd00024037984 */ /* 0x000ee20000000800 */
[C---:B------:R-:W-:Y:S01]  /*0b90*/  FFMA R29, R46.reuse, R13, R58 ;  /* 0x0000000d2e1d7223 */ /* 0x040fe2000000003a */
[C---:B------:R-:W-:Y:S01]  /*0ba0*/  FFMA R31, R46.reuse, R9, R48 ;  /* 0x000000092e1f7223 */ /* 0x040fe20000000030 */
[----:B------:R-:W-:Y:S01]  /*0bb0*/  FFMA R35, R46, R17, R20 ;  /* 0x000000112e237223 */ /* 0x000fe20000000014 */
[C---:B------:R-:W-:Y:S01]  /*0bc0*/  FFMA R46, R4.reuse, R21, R39 ;  /* 0x00000015042e7223 */ /* 0x040fe20000000027 */
        /* <DEDUP_REMOVED lines=8> */
[C---:B0-----:R-:W-:Y:S01]  /*0c50*/  FFMA R44, R25.reuse, R21, R42 ;  /* 0x00000015192c7223 */ /* 0x041fe2000000002a */
[C---:B------:R-:W-:Y:S01]  /*0c60*/  FFMA R55, R25.reuse, R13, R40 ;  /* 0x0000000d19377223 */ /* 0x040fe20000000028 */
[C---:B------:R-:W-:Y:S01]  /*0c70*/  FFMA R57, R25.reuse, R9, R26 ;  /* 0x0000000919397223 */ /* 0x040fe2000000001a */
[----:B------:R-:W-:Y:S01]  /*0c80*/  FFMA R25, R25, R17, R24 ;  /* 0x0000001119197223 */ /* 0x000fe20000000018 */
[----:B------:R-:W-:Y:S01]  /*0c90*/  FFMA R26, R7, R14, R39 ;  /* 0x0000000e071a7223 */ /* 0x000fe20000000027 */
[C---:B-1----:R-:W-:Y:S01]  /*0ca0*/  FFMA R9, R33.reuse, R9, R8 ;  /* 0x0000000921097223 */ /* 0x042fe20000000008 */
[C---:B------:R-:W-:Y:S01]  /*0cb0*/  FFMA R52, R33.reuse, R21, R52 ;  /* 0x0000001521347223 */ /* 0x040fe20000000034 */
[C---:B------:R-:W-:Y:S01]  /*0cc0*/  FFMA R13, R33.reuse, R13, R12 ;  /* 0x0000000d210d7223 */ /* 0x040fe2000000000c */
[----:B------:R-:W-:Y:S01]  /*0cd0*/  FFMA R17, R33, R17, R60 ;  /* 0x0000001121117223 */ /* 0x000fe2000000003c */
[C---:B------:R-:W-:Y:S01]  /*0ce0*/  FFMA R40, R7.reuse, R10, R51 ;  /* 0x0000000a07287223 */ /* 0x040fe20000000033 */
[----:B------:R-:W-:Y:S01]  /*0cf0*/  FFMA R42, R7, R18, R53 ;  /* 0x00000012072a7223 */ /* 0x000fe20000000035 */
[----:B------:R-:W-:Y:S01]  /*0d00*/  FFMA R12, R27, R10, R31 ;  /* 0x0000000a1b0c7223 */ /* 0x000fe2000000001f */
[C---:B--2---:R-:W-:Y:S01]  /*0d10*/  FFMA R7, R5.reuse, R22, R44 ;  /* 0x0000001605077223 */ /* 0x044fe2000000002c */
[----:B------:R-:W-:Y:S01]  /*0d20*/  FFMA R46, R5, R10, R57 ;  /* 0x0000000a052e7223 */ /* 0x000fe20000000039 */
[C---:B------:R-:W-:Y:S01]  /*0d30*/  FFMA R8, R27.reuse, R14, R29 ;  /* 0x0000000e1b087223 */ /* 0x040fe2000000001d */
[----:B------:R-:W-:Y:S01]  /*0d40*/  FFMA R24, R27, R18, R35 ;  /* 0x000000121b187223 */ /* 0x000fe20000000023 */
[C---:B------:R-:W-:Y:S01]  /*0d50*/  FFMA R44, R5.reuse, R14, R55 ;  /* 0x0000000e052c7223 */ /* 0x040fe20000000037 */
[----:B------:R-:W-:Y:S01]  /*0d60*/  FFMA R48, R5, R18, R25 ;  /* 0x0000001205307223 */ /* 0x000fe20000000019 */
[----:B---3--:R-:W-:Y:S01]  /*0d70*/  FFMA R10, R3, R10, R9 ;  /* 0x0000000a030a7223 */ /* 0x008fe20000000009 */
[-C--:B------:R-:W-:Y:S01]  /*0d80*/  FFMA R41, R27, R22.reuse, R54 ;  /* 0x000000161b297223 */ /* 0x080fe20000000036 */
        /* <DEDUP_REMOVED lines=22> */
[C---:B------:R-:W-:Y:S01]  /*0ef0*/  IMAD R5, R45.reuse, 0x18800, R4 ;  /* 0x000188002d057824 */ /* 0x040fe200078e0204 */
[----:B------:R-:W-:Y:S02]  /*0f00*/  SHF.L.U32 R45, R45, 0x7, RZ ;  /* 0x000000072d2d7819 */ /* 0x000fe400000006ff */
[----:B------:R-:W1:Y:S01]  /*0f10*/  LDC.64 R16, c[0x0][0x3a0] ;  /* 0x0000e800ff107b82 */ /* 0x000e620000000a00 */
[----:B------:R-:W-:Y:S01]  /*0f20*/  IMAD R19, R2, 0x70, R5 ;  /* 0x0000007002137824 */ /* 0x000fe200078e0205 */
[----:B------:R-:W-:-:S06]  /*0f30*/  LOP3.LUT R45, R45, R0, RZ, 0xfc, !PT ;  /* 0x000000002d2d7212 */ /* 0x000fcc00078efcff */
        /* <DEDUP_REMOVED lines=89> */
.L_x_44:
        /* <DEDUP_REMOVED lines=11> */
.L_x_224:


//--------------------- .text.tvmgen_default_fused_nn_max_pool2d_add_nn_relu_kernel --------------------------
	.section	.text.tvmgen_default_fused_nn_max_pool2d_add_nn_relu_kernel,"ax",@progbits
	.align	128
        .global         tvmgen_default_fused_nn_max_pool2d_add_nn_relu_kernel
        .type           tvmgen_default_fused_nn_max_pool2d_add_nn_relu_kernel,@function
        .size           tvmgen_default_fused_nn_max_pool2d_add_nn_relu_kernel,(.L_x_225 - tvmgen_default_fused_nn_max_pool2d_add_nn_relu_kernel)
        .other          tvmgen_default_fused_nn_max_pool2d_add_nn_relu_kernel,@"STO_CUDA_ENTRY STV_DEFAULT"
tvmgen_default_fused_nn_max_pool2d_add_nn_relu_kernel:
.text.tvmgen_default_fused_nn_max_pool2d_add_nn_relu_kernel:
[----:B------:R-:W-:Y:S01]  /*0000*/  LDC R1, c[0x0][0x37c] ;  /* 0x0000df00ff017b82 */ /* 0x000fe20000000800 */
[----:B------:R-:W0:Y:S01]  /*0010*/  S2R R5, SR_CTAID.X ;  /* 0x0000000000057919 */ /* 0x000e220000002500 */
[----:B------:R-:W1:Y:S01]  /*0020*/  LDCU.64 UR4, c[0x0][0x358] ;  /* 0x00006b00ff0477ac */ /* 0x000e620008000a00 */
[----:B------:R-:W-:Y:S01]  /*0030*/  IMAD.MOV.U32 R13, RZ, RZ, -0x800003 ;  /* 0xff7ffffdff0d7424 */ /* 0x000fe200078e00ff */
[----:B------:R-:W-:Y:S01]  /*0040*/  MOV R12, 0xff7ffffd ;  /* 0xff7ffffd000c7802 */ /* 0x000fe20000000f00 */
[----:B------:R-:W2:Y:S01]  /*0050*/  S2R R15, SR_TID.X ;  /* 0x00000000000f7919 */ /* 0x000ea20000002100 */
[C---:B0-----:R-:W-:Y:S02]  /*0060*/  IMAD.SHL.U32 R10, R5.reuse, 0x10, RZ ;  /* 0x00000010050a7824 */ /* 0x041fe400078e00ff */
[----:B------:R-:W-:Y:S01]  /*0070*/  IMAD.SHL.U32 R2, R5, 0x80, RZ ;  /* 0x0000008005027824 */ /* 0x000fe200078e00ff */
[----:B--2---:R-:W-:Y:S02]  /*0080*/  SHF.R.U32.HI R3, RZ, 0x3, R15 ;  /* 0x00000003ff037819 */ /* 0x004fe4000001160f */
[----:B------:R-:W-:-:S02]  /*0090*/  IADD3 R0, PT, PT, R10, R15, RZ ;  /* 0x0000000f0a007210 */ /* 0x000fc40007ffe0ff */
[----:B------:R-:W-:Y:S02]  /*00a0*/  LOP3.LUT R4, R2, R3, RZ, 0xfc, !PT ;  /* 0x0000000302047212 */ /* 0x000fe400078efcff */
        /* <DEDUP_REMOVED lines=8> */
[----:B------:R-:W-:Y:S01]  /*0130*/  IMAD R9, R9, -0x188, R4 ;  /* 0xfffffe7809097824 */ /* 0x000fe200078e0204 */
[----:B------:R-:W-:Y:S02]  /*0140*/  MOV R4, 0xff7ffffd ;  /* 0xff7ffffd00047802 */ /* 0x000fe40000000f00 */
[----:B------:R-:W-:Y:S01]  /*0150*/  ISETP.NE.AND P1, PT, R7, RZ, PT ;  /* 0x000000ff0700720c */ /* 0x000fe20003f25270 */
[----:B------:R-:W-:Y:S01]  /*0160*/  IMAD R6, R6, 0x70, R7 ;  /* 0x0000007006067824 */ /* 0x000fe200078e0207 */
[C---:B------:R-:W-:Y:S02]  /*0170*/  ISETP.GE.U32.AND P2, PT, R9.reuse, 0x7, PT ;  /* 0x000000070900780c */ /* 0x040fe40003f46070 */
[----:B------:R-:W-:Y:S01]  /*0180*/  ISETP.LT.U32.OR P0, PT, R9, 0x7, !P1 ;  /* 0x000000070900780c */ /* 0x000fe20004f01470 */
[----:B------:R-:W-:-:S02]  /*0190*/  IMAD.SHL.U32 R11, R6, 0x2, RZ ;  /* 0x00000002060b7824 */ /* 0x000fc400078e00ff */
[----:B------:R-:W2:Y:S02]  /*01a0*/  LDC.64 R6, c[0x0][0x390] ;  /* 0x0000e400ff067b82 */ /* 0x000ea40000000a00 */
[----:B0-----:R-:W-:Y:S01]  /*01b0*/  IMAD.WIDE.U32 R8, R11, 0x4, R2 ;  /* 0x000000040b087825 */ /* 0x001fe200078e0002 */
[----:B------:R-:W-:-:S03]  /*01c0*/  LEA.HI R14, R15, R10, RZ, 0x1a ;  /* 0x0000000a0f0e7211 */ /* 0x000fc600078fd0ff */
[----:B------:R-:W-:Y:S01]  /*01d0*/  IMAD.MOV.U32 R10, RZ, RZ, -0x800003 ;  /* 0xff7ffffdff0a7424 */ /* 0x000fe200078e00ff */
[----:B-1----:R-:W3:Y:S01]  /*01e0*/  LDG.E.CONSTANT R15, desc[UR4][R8.64+0x4] ;  /* 0x00000404080f7981 */ /* 0x002ee2000c1e9900 */
[----:B------:R-:W-:-:S03]  /*01f0*/  IMAD.WIDE R2, R11, 0x4, R2 ;  /* 0x000000040b027825 */ /* 0x000fc600078e0202 */
[----:B------:R-:W4:Y:S04]  /*0200*/  @!P0 LDG.E.CONSTANT R4, desc[UR4][R8.64+-0x1c4] ;  /* 0xfffe3c0408048981 */ /* 0x000f28000c1e9900 */
[----:B------:R-:W4:Y:S04]  /*0210*/  @P2 LDG.E.CONSTANT R13, desc[UR4][R8.64+-0x1c0] ;  /* 0xfffe4004080d2981 */ /* 0x000f28000c1e9900 */
[----:B------:R-:W5:Y:S01]  /*0220*/  @P2 LDG.E.CONSTANT R12, desc[UR4][R8.64+-0x1bc] ;  /* 0xfffe4404080c2981 */ /* 0x000f62000c1e9900 */
[----:B------:R-:W-:Y:S01]  /*0230*/  IMAD.HI.U32 R16, R14, 0x5397829d, RZ ;  /* 0x5397829d0e107827 */ /* 0x000fe200078e00ff */
[----:B------:R-:W-:-:S02]  /*0240*/  MOV R14, 0xff7ffffd ;  /* 0xff7ffffd000e7802 */ /* 0x000fc40000000f00 */
[----:B------:R0:W3:Y:S04]  /*0250*/  LDG.E.CONSTANT R11, desc[UR4][R2.64] ;  /* 0x00000004020b7981 */ /* 0x0000e8000c1e9900 */
[----:B------:R-:W3:Y:S01]  /*0260*/  @P1 LDG.E.CONSTANT R10, desc[UR4][R8.64+-0x4] ;  /* 0xfffffc04080a1981 */ /* 0x000ee2000c1e9900 */
[----:B------:R-:W-:-:S03]  /*0270*/  SHF.R.U32.HI R21, RZ, 0x4, R16 ;  /* 0x00000004ff157819 */ /* 0x000fc60000011610 */
[----:B------:R-:W3:Y:S04]  /*0280*/  @P1 LDG.E.CONSTANT R14, desc[UR4][R8.64+0x1bc] ;  /* 0x0001bc04080e1981 */ /* 0x000ee8000c1e9900 */
[----:B------:R-:W3:Y:S01]  /*0290*/  LDG.E.CONSTANT R17, desc[UR4][R8.64+0x1c0] ;  /* 0x0001c00408117981 */ /* 0x000ee2000c1e9900 */
[----:B--2---:R-:W-:Y:S01]  /*02a0*/  IMAD.WIDE.U32 R6, R21, 0x4, R6 ;  /* 0x0000000415067825 */ /* 0x004fe200078e0006 */
[----:B0-----:R-:W0:Y:S02]  /*02b0*/  LDC.64 R2, c[0x0][0x380] ;  /* 0x0000e000ff027b82 */ /* 0x001e240000000a00 */
[----:B------:R-:W2:Y:S04]  /*02c0*/  LDG.E.CONSTANT R19, desc[UR4][R8.64+0x1c4] ;  /* 0x0001c40408137981 */ /* 0x000ea8000c1e9900 */
[----:B------:R-:W2:Y:S01]  /*02d0*/  LDG.E.CONSTANT R7, desc[UR4][R6.64] ;  /* 0x0000000406077981 */ /* 0x000ea2000c1e9900 */
[----:B------:R-:W-:-:S04]  /*02e0*/  IMAD R5, R5, 0x3f0, R0 ;  /* 0x000003f005057824 */ /* 0x000fc800078e0200 */
[----:B0-----:R-:W-:Y:S01]  /*02f0*/  IMAD.WIDE.U32 R2, R5, 0x4, R2 ;  /* 0x0000000405027825 */ /* 0x001fe200078e0002 */
[----:B----4-:R-:W-:-:S04]  /*0300*/  FMNMX3 R13, R4, -3.40282306073709652508e+38, R13, !PT ;  /* 0xff7ffffd040d7876 */ /* 0x010fc8000780000d */
[----:B-----5:R-:W-:-:S04]  /*0310*/  FMNMX R12, R13, R12, !PT ;  /* 0x0000000c0d0c7209 */ /* 0x020fc80007800000 */
[----:B---3--:R-:W-:-:S04]  /*0320*/  FMNMX3 R10, R12, R10, R11, !PT ;  /* 0x0000000a0c0a7276 */ /* 0x008fc8000780000b */
[----:B------:R-:W-:-:S04]  /*0330*/  FMNMX R10, R10, R15, !PT ;  /* 0x0000000f0a0a7209 */ /* 0x000fc80007800000 */
[----:B------:R-:W-:-:S04]  /*0340*/  FMNMX3 R14, R10, R14, R17, !PT ;  /* 0x0000000e0a0e7276 */ /* 0x000fc80007800011 */
[----:B--2---:R-:W-:-:S05]  /*0350*/  FMNMX R14, R14, R19, !PT ;  /* 0x000000130e0e7209 */ /* 0x004fca0007800000 */
[----:B------:R-:W-:-:S05]  /*0360*/  FADD R14, R14, R7 ;  /* 0x000000070e0e7221 */ /* 0x000fca0000000000 */
[----:B------:R-:W-:-:S05]  /*0370*/  FMNMX R5, RZ, R14, !PT ;  /* 0x0000000eff057209 */ /* 0x000fca0007800000 */
[----:B------:R-:W-:Y:S01]  /*0380*/  STG.E desc[UR4][R2.64], R5 ;  /* 0x0000000502007986 */ /* 0x000fe2000c101904 */
[----:B------:R-:W-:Y:S05]  /*0390*/  EXIT ;  /* 0x000000000000794d */ /* 0x000fea0003800000 */
.L_x_45:
        /* <DEDUP_REMOVED lines=14> */
.L_x_225:


//--------------------- .text.tvmgen_default_fused_nn_contrib_conv2d_winograd_without_weight_transform_add_nn_relu_3_kernel_1 --------------------------
	.section	.text.tvmgen_default_fused_nn_contrib_conv2d_winograd_without_weight_transform_add_nn_relu_3_kernel_1,"ax",@progbits
	.align	128
        .global         tvmgen_default_fused_nn_contrib_conv2d_winograd_without_weight_transform_add_nn_relu_3_kernel_1
        .type           tvmgen_default_fused_nn_contrib_conv2d_winograd_without_weight_transform_add_nn_relu_3_kernel_1,@function
        .size           tvmgen_default_fused_nn_contrib_conv2d_winograd_without_weight_transform_add_nn_relu_3_kernel_1,(.L_x_226 - tvmgen_default_fused_nn_contrib_conv2d_winograd_without_weight_transform_add_nn_relu_3_kernel_1)
        .other          tvmgen_default_fused_nn_contrib_conv2d_winograd_without_weight_transform_add_nn_relu_3_kernel_1,@"STO_CUDA_ENTRY STV_DEFAULT"
tvmgen_default_fused_nn_contrib_conv2d_winograd_without_weight_transform_add_nn_relu_3_kernel_1:
.text.tvmgen_default_fused_nn_contrib_conv2d_winograd_without_weight_transform_add_nn_relu_3_kernel_1:
[----:B------:R-:W-:Y:S01]  /*0000*/  LDC R1, c[0x0][0x37c] ;  /* 0x0000df00ff017b82 */ /* 0x000fe20000000800 */
[----:B------:R-:W0:Y:S07]  /*0010*/  S2R R0, SR_CTAID.Z ;  /* 0x0000000000007919 */ /* 0x000e2e0000002700 */
[----:B------:R-:W1:Y:S01]  /*0020*/  S2UR UR6, SR_CgaCtaId ;  /* 0x00000000000679c3 */ /* 0x000e620000008800 */
[----:B------:R-:W-:Y:S01]  /*0030*/  UMOV UR4, 0x400 ;  /* 0x0000040000047882 */ /* 0x000fe20000000000 */
[----:B------:R-:W-:Y:S01]  /*0040*/  HFMA2 R28, -RZ, RZ, 0, 0 ;  /* 0x00000000ff1c7431 */ /* 0x000fe200000001ff */
[----:B------:R-:W2:Y:S01]  /*0050*/  S2R R8, SR_TID.Y ;  /* 0x0000000000087919 */ /* 0x000ea20000002200 */
[----:B------:R-:W-:Y:S01]  /*0060*/  UIADD3 UR5, UPT, UPT, UR4, 0x1000, URZ ;  /* 0x0000100004057890 */ /* 0x000fe2000fffe0ff */
[----:B------:R-:W-:-:S02]  /*0070*/  CS2R R26, SRZ ;  /* 0x00000000001a7805 */ /* 0x000fc4000001ff00 */
[----:B------:R-:W-:Y:S01]  /*0080*/  MOV R24, RZ ;  /* 0x000000ff00187202 */ /* 0x000fe20000000f00 */
[----:B------:R-:W3:Y:S01]  /*0090*/  S2R R2, SR_TID.X ;  /* 0x0000000000027919 */ /* 0x000ee20000002100 */
[----:B------:R-:W-:Y:S02]  /*00a0*/  CS2R R22, SRZ ;  /* 0x0000000000167805 */ /* 0x000fe4000001ff00 */
[----:B------:R-:W-:Y:S01]  /*00b0*/  CS2R R20, SRZ ;  /* 0x0000000000147805 */ /* 0x000fe2000001ff00 */
[----:B------:R-:W4:Y:S01]  /*00c0*/  LDCU.64 UR8, c[0x0][0x358] ;  /* 0x00006b00ff0877ac */ /* 0x000f220008000a00 */
[----:B------:R-:W5:Y:S01]  /*00d0*/  S2R R3, SR_CTAID.Y ;  /* 0x0000000000037919 */ /* 0x000f620000002600 */
[----:B-1----:R-:W-:Y:S02]  /*00e0*/  ULEA UR4, UR6, UR4, 0x18 ;  /* 0x0000000406047291 */ /* 0x002fe4000f8ec0ff */
[----:B------:R-:W-:Y:S01]  /*00f0*/  ULEA UR5, UR6, UR5, 0x18 ;  /* 0x0000000506057291 */ /* 0x000fe2000f8ec0ff */
[----:B0-----:R-:W-:-:S02]  /*0100*/  SHF.L.U32 R5, R0, 0x12, RZ ;  /* 0x0000001200057819 */ /* 0x001fc400000006ff */
[C---:B--2---:R-:W-:Y:S02]  /*0110*/  SHF.L.U32 R16, R8.reuse, 0x6, RZ ;  /* 0x0000000608107819 */ /* 0x044fe400000006ff */
[----:B------:R-:W-:Y:S02]  /*0120*/  SHF.L.U32 R7, R8, 0x3, RZ ;  /* 0x0000000308077819 */ /* 0x000fe400000006ff */
[----:B---3--:R-:W-:Y:S02]  /*0130*/  LOP3.LUT R5, R5, R2, RZ, 0xfc, !PT ;  /* 0x0000000205057212 */ /* 0x008fe400078efcff */
[----:B------:R-:W-:Y:S02]  /*0140*/  LOP3.LUT R19, R16, 0x1e00, RZ, 0xc0, !PT ;  /* 0x00001e0010137812 */ /* 0x000fe400078ec0ff */
[----:B------:R-:W-:Y:S02]  /*0150*/  LOP3.LUT R4, R7, 0x38, RZ, 0xc0, !PT ;  /* 0x0000003807047812 */ /* 0x000fe400078ec0ff */
[----:B-----5:R-:W-:-:S04]  /*0160*/  LEA R6, R3, R5, 0x6 ;  /* 0x0000000503067211 */ /* 0x020fc800078e30ff */
[----:B------:R-:W-:Y:S01]  /*0170*/  IADD3 R19, PT, PT, R4, R6, R19 ;  /* 0x0000000604137210 */ /* 0x000fe20007ffe013 */
[----:B------:R-:W-:Y:S02]  /*0180*/  IMAD R6, R0, -0x3e000, R5 ;  /* 0xfffc200000067824 */ /* 0x000fe400078e0205 */
[----:B------:R-:W-:Y:S01]  /*0190*/  HFMA2 R4, -RZ, RZ, 0, 0 ;  /* 0x00000000ff047431 */ /* 0x000fe200000001ff */
[----:B------:R-:W-:Y:S02]  /*01a0*/  LEA R5, R8, UR4, 0x4 ;  /* 0x0000000408057c11 */ /* 0x000fe4000f8e20ff */
[C---:B------:R-:W-:Y:S02]  /*01b0*/  IADD3 R17, PT, PT, R7.reuse, R6, RZ ;  /* 0x0000000607117210 */ /* 0x040fe40007ffe0ff */
[----:B------:R-:W-:-:S04]  /*01c0*/  IADD3 R6, PT, PT, R7, R2, RZ ;  /* 0x0000000207067210 */ /* 0x000fc80007ffe0ff */
[C---:B------:R-:W-:Y:S02]  /*01d0*/  LEA R7, R6.reuse, UR4, 0x2 ;  /* 0x0000000406077c11 */ /* 0x040fe4000f8e10ff */
[----:B----4-:R-:W-:-:S07]  /*01e0*/  LEA R6, R6, UR5, 0x2 ;  /* 0x0000000506067c11 */ /* 0x010fce000f8e10ff */
.L_x_46:
[----:B------:R-:W0:Y:S01]  /*01f0*/  LDC.64 R8, c[0x0][0x390] ;  /* 0x0000e400ff087b82 */ /* 0x000e220000000a00 */
[----:B------:R-:W-:-:S05]  /*0200*/  LEA R11, R4, R19, 0xd ;  /* 0x00000013040b7211 */ /* 0x000fca00078e68ff */
[----:B0-----:R-:W-:-:S05]  /*0210*/  IMAD.WIDE.U32 R10, R11, 0x4, R8 ;  /* 0x000000040b0a7825 */ /* 0x001fca00078e0008 */
[----:B------:R-:W2:Y:S04]  /*0220*/  LDG.E.CONSTANT R8, desc[UR8][R10.64+0x1000] ;  /* 0x001000080a087981 */ /* 0x000ea8000c1e9900 */
[----:B------:R-:W3:Y:S01]  /*0230*/  LDG.E.CONSTANT R13, desc[UR8][R10.64+0x2000] ;  /* 0x002000080a0d7981 */ /* 0x000ee2000c1e9900 */
[----:B------:R-:W-:Y:S06]  /*0240*/  BAR.SYNC.DEFER_BLOCKING 0x0 ;  /* 0x0000000000007b1d */ /* 0x000fec0000010000 */
[----:B------:R-:W4:Y:S04]  /*0250*/  LDG.E.CONSTANT R18, desc[UR8][R10.64] ;  /* 0x000000080a127981 */ /* 0x000f28000c1e9900 */
[----:B------:R-:W5:Y:S04]  /*0260*/  LDG.E.CONSTANT R14, desc[UR8][R10.64+0x3000] ;  /* 0x003000080a0e7981 */ /* 0x000f68000c1e9900 */
[----:B------:R-:W5:Y:S04]  /*0270*/  LDG.E.CONSTANT R25, desc[UR8][R10.64+0x4000] ;  /* 0x004000080a197981 */ /* 0x000f68000c1e9900 */
[----:B------:R-:W5:Y:S04]  /*0280*/  LDG.E.CONSTANT R12, desc[UR8][R10.64+0x5000] ;  /* 0x005000080a0c7981 */ /* 0x000f68000c1e9900 */
[----:B------:R-:W5:Y:S04]  /*0290*/  LDG.E.CONSTANT R29, desc[UR8][R10.64+0x6000] ;  /* 0x006000080a1d7981 */ /* 0x000f68000c1e9900 */
[----:B------:R-:W5:Y:S04]  /*02a0*/  LDG.E.CONSTANT R15, desc[UR8][R10.64+0x7000] ;  /* 0x007000080a0f7981 */ /* 0x000f68000c1e9900 */
[----:B--2---:R0:W-:Y:S02]  /*02b0*/  STS [R7+0x200], R8 ;  /* 0x0002000807007388 */ /* 0x0041e40000000800 */
[----:B0-----:R-:W0:Y:S02]  /*02c0*/  LDC.64 R8, c[0x0][0x388] ;  /* 0x0000e200ff087b82 */ /* 0x001e240000000a00 */
[----:B---3--:R1:W-:Y:S02]  /*02d0*/  STS [R7+0x400], R13 ;  /* 0x0004000d07007388 */ /* 0x0083e40000000800 */
[----:B-1----:R-:W-:-:S05]  /*02e0*/  LEA R13, R4, R17, 0x8 ;  /* 0x00000011040d7211 */ /* 0x002fca00078e40ff */
[----:B0-----:R-:W-:-:S05]  /*02f0*/  IMAD.WIDE.U32 R8, R13, 0x4, R8 ;  /* 0x000000040d087825 */ /* 0x001fca00078e0008 */
[----:B------:R-:W2:Y:S04]  /*0300*/  LDG.E.CONSTANT R13, desc[UR8][R8.64] ;  /* 0x00000008080d7981 */ /* 0x000ea8000c1e9900 */
[----:B------:R-:W3:Y:S04]  /*0310*/  LDG.E.CONSTANT R9, desc[UR8][R8.64+0x200] ;  /* 0x0002000808097981 */ /* 0x000ee8000c1e9900 */
[----:B----4-:R0:W-:Y:S04]  /*0320*/  STS [R7], R18 ;  /* 0x0000001207007388 */ /* 0x0101e80000000800 */
[----:B-----5:R-:W-:Y:S04]  /*0330*/  STS [R7+0x600], R14 ;  /* 0x0006000e07007388 */ /* 0x020fe80000000800 */
[----:B------:R-:W-:Y:S04]  /*0340*/  STS [R7+0x800], R25 ;  /* 0x0008001907007388 */ /* 0x000fe80000000800 */
[----:B------:R-:W-:Y:S04]  /*0350*/  STS [R7+0xa00], R12 ;  /* 0x000a000c07007388 */ /* 0x000fe80000000800 */
[----:B------:R-:W-:Y:S04]  /*0360*/  STS [R7+0xc00], R29 ;  /* 0x000c001d07007388 */ /* 0x000fe80000000800 */
[----:B------:R-:W-:Y:S01]  /*0370*/  STS [R7+0xe00], R15 ;  /* 0x000e000f07007388 */ /* 0x000fe20000000800 */
[----:B0-----:R-:W-:-:S03]  /*0380*/  LEA R18, R2, UR5, 0x3 ;  /* 0x0000000502127c11 */ /* 0x001fc6000f8e18ff */
[----:B--2---:R-:W-:Y:S04]  /*0390*/  STS [R6], R13 ;  /* 0x0000000d06007388 */ /* 0x004fe80000000800 */
[----:B---3--:R-:W-:Y:S01]  /*03a0*/  STS [R6+0x200], R9 ;  /* 0x0002000906007388 */ /* 0x008fe20000000800 */
[----:B------:R-:W-:Y:S06]  /*03b0*/  BAR.SYNC.DEFER_BLOCKING 0x0 ;  /* 0x0000000000007b1d */ /* 0x000fec0000010000 */
[----:B------:R-:W-:Y:S04]  /*03c0*/  LDS.64 R12, [R18] ;  /* 0x00000000120c7984 */ /* 0x000fe80000000a00 */
[----:B------:R-:W0:Y:S02]  /*03d0*/  LDS.128 R8, [R5] ;  /* 0x0000000005087984 */ /* 0x000e240000000c00 */
[C---:B0-----:R-:W-:Y:S01]  /*03e0*/  FFMA R14, R8.reuse, R13, R20 ;  /* 0x0000000d080e7223 */ /* 0x041fe20000000014 */
[----:B------:R-:W-:Y:S01]  /*03f0*/  FFMA R15, R8, R12, R27 ;  /* 0x0000000c080f7223 */ /* 0x000fe2000000001b */
[CC--:B------:R-:W-:Y:S01]  /*0400*/  FFMA R21, R12.reuse, R9.reuse, R21 ;  /* 0x000000090c157223 */ /* 0x0c0fe20000000015 */
[C---:B------:R-:W-:Y:S01]  /*0410*/  FFMA R20, R13.reuse, R9, R28 ;  /* 0x000000090d147223 */ /* 0x040fe2000000001c */
[CC--:B------:R-:W-:Y:S01]  /*0420*/  FFMA R23, R12.reuse, R10.reuse, R23 ;  /* 0x0000000a0c177223 */ /* 0x0c0fe20000000017 */
[C---:B------:R-:W-:Y:S01]  /*0430*/  FFMA R22, R13.reuse, R10, R22 ;  /* 0x0000000a0d167223 */ /* 0x040fe20000000016 */
[-C--:B------:R-:W-:Y:S01]  /*0440*/  FFMA R24, R12, R11.reuse, R24 ;  /* 0x0000000b0c187223 */ /* 0x080fe20000000018 */
[----:B------:R-:W-:-:S02]  /*0450*/  FFMA R26, R13, R11, R26 ;  /* 0x0000000b0d1a7223 */ /* 0x000fc4000000001a */
[----:B------:R-:W-:Y:S04]  /*0460*/  LDS.64 R12, [R18+0x40] ;  /* 0x00004000120c7984 */ /* 0x000fe80000000a00 */
[----:B------:R-:W0:Y:S02]  /*0470*/  LDS.128 R8, [R5+0x100] ;  /* 0x0001000005087984 */ /* 0x000e240000000c00 */
        /* <DEDUP_REMOVED lines=127> */
[----:B------:R-:W-:Y:S01]  /*0c70*/  FFMA R26, R13, R11, R26 ;  /* 0x0000000b0d1a7223 */ /* 0x000fe2000000001a */
[----:B------:R-:W-:Y:S04]  /*0c80*/  LDS.64 R20, [R18+0x380] ;  /* 0x0003800012147984 */ /* 0x000fe80000000a00 */
[----:B------:R-:W0:Y:S01]  /*0c90*/  LDS.128 R8, [R5+0xe00] ;  /* 0x000e000005087984 */ /* 0x000e220000000c00 */
[----:B------:R-:W-:-:S04]  /*0ca0*/  IADD3 R4, PT, PT, R4, 0x1, RZ ;  /* 0x0000000104047810 */ /* 0x000fc80007ffe0ff */
[----:B------:R-:W-:Y:S01]  /*0cb0*/  ISETP.NE.AND P0, PT, R4, 0x20, PT ;  /* 0x000000200400780c */ /* 0x000fe20003f05270 */
[C---:B0-----:R-:W-:Y:S01]  /*0cc0*/  FFMA R27, R8.reuse, R20, R15 ;  /* 0x00000014081b7223 */ /* 0x041fe2000000000f */
[----:B------:R-:W-:Y:S01]  /*0cd0*/  FFMA R29, R8, R21, R14 ;  /* 0x00000015081d7223 */ /* 0x000fe2000000000e */
[CC--:B------:R-:W-:Y:S01]  /*0ce0*/  FFMA R25, R20.reuse, R9.reuse, R25 ;  /* 0x0000000914197223 */ /* 0x0c0fe20000000019 */
[C---:B------:R-:W-:Y:S01]  /*0cf0*/  FFMA R28, R21.reuse, R9, R28 ;  /* 0x00000009151c7223 */ /* 0x040fe2000000001c */
[----:B------:R-:W-:Y:S04]  /*0d00*/  LDS.128 R12, [R5+0xf00] ;  /* 0x000f0000050c7984 */ /* 0x000fe80000000c00 */
[----:B------:R-:W0:Y:S01]  /*0d10*/  LDS.64 R8, [R18+0x3c0] ;  /* 0x0003c00012087984 */ /* 0x000e220000000a00 */
[CC--:B------:R-:W-:Y:S01]  /*0d20*/  FFMA R23, R20.reuse, R10.reuse, R23 ;  /* 0x0000000a14177223 */ /* 0x0c0fe20000000017 */
[C---:B------:R-:W-:Y:S01]  /*0d30*/  FFMA R22, R21.reuse, R10, R22 ;  /* 0x0000000a15167223 */ /* 0x040fe20000000016 */
[-C--:B------:R-:W-:Y:S01]  /*0d40*/  FFMA R24, R20, R11.reuse, R24 ;  /* 0x0000000b14187223 */ /* 0x080fe20000000018 */
[----:B------:R-:W-:Y:S01]  /*0d50*/  FFMA R26, R21, R11, R26 ;  /* 0x0000000b151a7223 */ /* 0x000fe2000000001a */
        /* <DEDUP_REMOVED lines=8> */
[----:B------:R-:W-:Y:S06]  /*0de0*/  @P0 BRA `(.L_x_46) ;  /* 0xfffffff400000947 */ /* 0x000fec000383ffff */
[----:B------:R-:W0:Y:S01]  /*0df0*/  LDC.64 R4, c[0x0][0x380] ;  /* 0x0000e000ff047b82 */ /* 0x000e220000000a00 */
[----:B------:R-:W-:-:S04]  /*0e00*/  LEA R3, R0, R3, 0x3 ;  /* 0x0000000300037211 */ /* 0x000fc800078e18ff */
[----:B------:R-:W-:-:S04]  /*0e10*/  LEA R3, R3, R16, 0xa ;  /* 0x0000001003037211 */ /* 0x000fc800078e50ff */
[----:B------:R-:W-:-:S05]  /*0e20*/  LEA R3, R2, R3, 0x1 ;  /* 0x0000000302037211 */ /* 0x000fca00078e08ff */
[----:B0-----:R-:W-:-:S05]  /*0e30*/  IMAD.WIDE.U32 R4, R3, 0x4, R4 ;  /* 0x0000000403047825 */ /* 0x001fca00078e0004 */
        /* <DEDUP_REMOVED lines=9> */
.L_x_47:
        /* <DEDUP_REMOVED lines=11> */
.L_x_226:


//--------------------- .text.tvmgen_default_fused_add_nn_relu_3_kernel --------------------------
	.section	.text.tvmgen_default_fused_add_nn_relu_3_kernel,"ax",@progbits
	.align	128
        .global         tvmgen_default_fused_add_nn_relu_3_kernel
        .type           tvmgen_default_fused_add_nn_relu_3_kernel,@function
        .size           tvmgen_default_fused_add_nn_relu_3_kernel,(.L_x_227 - tvmgen_default_fused_add_nn_relu_3_kernel)
        .other          tvmgen_default_fused_add_nn_relu_3_kernel,@"STO_CUDA_ENTRY STV_DEFAULT"
tvmgen_default_fused_add_nn_relu_3_kernel:
.text.tvmgen_default_fused_add_nn_relu_3_kernel:
[----:B------:R-:W-:Y:S01]  /*0000*/  LDC R1, c[0x0][0x37c] ;  /* 0x0000df00ff017b82 */ /* 0x000fe20000000800 */
[----:B------:R-:W0:Y:S07]  /*0010*/  S2R R9, SR_TID.X ;  /* 0x0000000000097919 */ /* 0x000e2e0000002100 */
[----:B------:R-:W1:Y:S08]  /*0020*/  S2UR UR4, SR_CTAID.X ;  /* 0x00000000000479c3 */ /* 0x000e700000002500 */
[----:B------:R-:W2:Y:S08]  /*0030*/  LDC.64 R2, c[0x0][0x388] ;  /* 0x0000e200ff027b82 */ /* 0x000eb00000000a00 */
[----:B------:R-:W3:Y:S01]  /*0040*/  LDC.64 R4, c[0x0][0x390] ;  /* 0x0000e400ff047b82 */ /* 0x000ee20000000a00 */
[----:B-1----:R-:W-:-:S06]  /*0050*/  USHF.L.U32 UR4, UR4, 0xa, URZ ;  /* 0x0000000a04047899 */ /* 0x002fcc00080006ff */
[----:B0-----:R-:W-:-:S05]  /*0060*/  LOP3.LUT R9, R9, UR4, RZ, 0xfc, !PT ;  /* 0x0000000409097c12 */ /* 0x001fca000f8efcff */
[----:B------:R-:W0:Y:S01]  /*0070*/  LDCU.64 UR4, c[0x0][0x358] ;  /* 0x00006b00ff0477ac */ /* 0x000e220008000a00 */
[----:B------:R-:W-:-:S04]  /*0080*/  IMAD.HI.U32 R0, R9, 0x5397829d, RZ ;  /* 0x5397829d09007827 */ /* 0x000fc800078e00ff */
[----:B--2---:R-:W-:Y:S01]  /*0090*/  IMAD.WIDE.U32 R2, R9, 0x4, R2 ;  /* 0x0000000409027825 */ /* 0x004fe200078e0002 */
[----:B------:R-:W-:-:S05]  /*00a0*/  SHF.R.U32.HI R7, RZ, 0x4, R0 ;  /* 0x00000004ff077819 */ /* 0x000fca0000011600 */
[----:B---3--:R-:W-:Y:S02]  /*00b0*/  IMAD.WIDE.U32 R4, R7, 0x4, R4 ;  /* 0x0000000407047825 */ /* 0x008fe400078e0004 */
[----:B------:R-:W1:Y:S01]  /*00c0*/  LDC.64 R6, c[0x0][0x380] ;  /* 0x0000e000ff067b82 */ /* 0x000e620000000a00 */
[----:B0-----:R-:W2:Y:S04]  /*00d0*/  LDG.E.CONSTANT R2, desc[UR4][R2.64] ;  /* 0x0000000402027981 */ /* 0x001ea8000c1e9900 */
[----:B------:R-:W2:Y:S01]  /*00e0*/  LDG.E.CONSTANT R5, desc[UR4][R4.64] ;  /* 0x0000000404057981 */ /* 0x000ea2000c1e9900 */
[----:B-1----:R-:W-:-:S04]  /*00f0*/  IMAD.WIDE.U32 R6, R9, 0x4, R6 ;  /* 0x0000000409067825 */ /* 0x002fc800078e0006 */
[----:B--2---:R-:W-:-:S05]  /*0100*/  FADD R0, R2, R5 ;  /* 0x0000000502007221 */ /* 0x004fca0000000000 */
[----:B------:R-:W-:-:S05]  /*0110*/  FMNMX R9, RZ, R0, !PT ;  /* 0x00000000ff097209 */ /* 0x000fca0007800000 */
[----:B------:R-:W-:Y:S01]  /*0120*/  STG.E desc[UR4][R6.64], R9 ;  /* 0x0000000906007986 */ /* 0x000fe2000c101904 */
[----:B------:R-:W-:Y:S05]  /*0130*/  EXIT ;  /* 0x000000000000794d */ /* 0x000fea0003800000 */
.L_x_48:
        /* <DEDUP_REMOVED lines=12> */
.L_x_227:


//--------------------- .text.tvmgen_default_fused_nn_conv2d_add_nn_relu_kernel --------------------------
	.section	.text.tvmgen_default_fused_nn_conv2d_add_nn_relu_kernel,"ax",@progbits
	.align	128
        .global         tvmgen_default_fused_nn_conv2d_add_nn_relu_kernel
        .type           tvmgen_default_fused_nn_conv2d_add_nn_relu_kernel,@function
        .size           tvmgen_default_fused_nn_conv2d_add_nn_relu_kernel,(.L_x_228 - tvmgen_default_fused_nn_conv2d_add_nn_relu_kernel)
        .other          tvmgen_default_fused_nn_conv2d_add_nn_relu_kernel,@"STO_CUDA_ENTRY STV_DEFAULT"
tvmgen_default_fused_nn_conv2d_add_nn_relu_kernel:
.text.tvmgen_default_fused_nn_conv2d_add_nn_relu_kernel:
[----:B------:R-:W-:Y:S01]  /*0000*/  LDC R1, c[0x0][0x37c] ;  /* 0x0000df00ff017b82 */ /* 0x000fe20000000800 */
[----:B------:R-:W0:Y:S01]  /*0010*/  S2R R3, SR_TID.X ;  /* 0x0000000000037919 */ /* 0x000e220000002100 */
[----:B------:R-:W-:Y:S01]  /*0020*/  MOV R2, 0x400 ;  /* 0x0000040000027802 */ /* 0x000fe20000000f00 */
[----:B------:R-:W-:Y:S01]  /*0030*/  HFMA2 R71, -RZ, RZ, 0, 0 ;  /* 0x00000000ff477431 */ /* 0x000fe200000001ff */
[----:B------:R-:W-:Y:S01]  /*0040*/  CS2R R62, SRZ ;  /* 0x00000000003e7805 */ /* 0x000fe2000001ff00 */
[----:B------:R-:W1:Y:S01]  /*0050*/  S2R R12, SR_CgaCtaId ;  /* 0x00000000000c7919 */ /* 0x000e620000008800 */
[----:B------:R-:W-:Y:S01]  /*0060*/  CS2R R60, SRZ ;  /* 0x00000000003c7805 */ /* 0x000fe2000001ff00 */
[----:B------:R-:W-:Y:S01]  /*0070*/  VIADD R7, R2, 0x394 ;  /* 0x0000039402077836 */ /* 0x000fe20000000000 */
[----:B------:R-:W-:Y:S01]  /*0080*/  CS2R R58, SRZ ;  /* 0x00000000003a7805 */ /* 0x000fe2000001ff00 */
[----:B------:R-:W2:Y:S01]  /*0090*/  S2R R66, SR_TID.Z ;  /* 0x0000000000427919 */ /* 0x000ea20000002300 */
[----:B------:R-:W-:-:S02]  /*00a0*/  CS2R R56, SRZ ;  /* 0x0000000000387805 */ /* 0x000fc4000001ff00 */
[----:B------:R-:W-:Y:S02]  /*00b0*/  CS2R R54, SRZ ;  /* 0x0000000000367805 */ /* 0x000fe4000001ff00 */
[----:B------:R-:W-:Y:S01]  /*00c0*/  CS2R R52, SRZ ;  /* 0x0000000000347805 */ /* 0x000fe2000001ff00 */
[----:B------:R-:W3:Y:S01]  /*00d0*/  S2R R65, SR_CTAID.Y ;  /* 0x0000000000417919 */ /* 0x000ee20000002600 */
[----:B------:R-:W-:Y:S02]  /*00e0*/  CS2R R50, SRZ ;  /* 0x0000000000327805 */ /* 0x000fe4000001ff00 */
[----:B------:R-:W-:Y:S02]  /*00f0*/  CS2R R48, SRZ ;  /* 0x0000000000307805 */ /* 0x000fe4000001ff00 */
[----:B------:R-:W-:Y:S02]  /*0100*/  CS2R R46, SRZ ;  /* 0x00000000002e7805 */ /* 0x000fe4000001ff00 */
[----:B------:R-:W-:-:S02]  /*0110*/  CS2R R44, SRZ ;  /* 0x00000000002c7805 */ /* 0x000fc4000001ff00 */
[----:B------:R-:W-:Y:S02]  /*0120*/  CS2R R42, SRZ ;  /* 0x00000000002a7805 */ /* 0x000fe4000001ff00 */
[----:B------:R-:W-:Y:S02]  /*0130*/  CS2R R40, SRZ ;  /* 0x0000000000287805 */ /* 0x000fe4000001ff00 */
        /* <DEDUP_REMOVED lines=10> */
[----:B------:R-:W-:Y:S01]  /*01e0*/  CS2R R18, SRZ ;  /* 0x0000000000127805 */ /* 0x000fe2000001ff00 */
[----:B------:R-:W-:Y:S01]  /*01f0*/  IMAD.MOV.U32 R64, RZ, RZ, RZ ;  /* 0x000000ffff407224 */ /* 0x000fe200078e00ff */
[----:B------:R-:W4:Y:S01]  /*0200*/  LDCU.64 UR6, c[0x0][0x358] ;  /* 0x00006b00ff0677ac */ /* 0x000f220008000a00 */
[C---:B0-----:R-:W-:Y:S02]  /*0210*/  SHF.L.U32 R5, R3.reuse, 0x2, RZ ;  /* 0x0000000203057819 */ /* 0x041fe400000006ff */
[----:B------:R-:W-:Y:S02]  /*0220*/  ISETP.GE.U32.AND P1, PT, R3, 0xe, PT ;  /* 0x0000000e0300780c */ /* 0x000fe40003f26070 */
[C---:B------:R-:W-:Y:S01]  /*0230*/  IADD3 R10, PT, PT, R5.reuse, 0x2, RZ ;  /* 0x00000002050a7810 */ /* 0x040fe20007ffe0ff */
[C---:B------:R-:W-:Y:S01]  /*0240*/  VIADD R6, R5.reuse, 0x1 ;  /* 0x0000000105067836 */ /* 0x040fe20000000000 */
[----:B------:R-:W-:Y:S02]  /*0250*/  LOP3.LUT R0, R5, 0xfc, RZ, 0xc0, !PT ;  /* 0x000000fc05007812 */ /* 0x000fe400078ec0ff */
[----:B------:R-:W-:-:S02]  /*0260*/  LOP3.LUT R8, R10, 0xfe, RZ, 0xc0, !PT ;  /* 0x000000fe0a087812 */ /* 0x000fc400078ec0ff */
[----:B------:R-:W-:Y:S01]  /*0270*/  LOP3.LUT R4, R6, 0xfd, RZ, 0xc0, !PT ;  /* 0x000000fd06047812 */ /* 0x000fe200078ec0ff */
[----:B------:R-:W-:Y:S01]  /*0280*/  IMAD R0, R0, 0x25, RZ ;  /* 0x0000002500007824 */ /* 0x000fe200078e02ff */
[----:B------:R-:W-:Y:S01]  /*0290*/  IADD3 R14, PT, PT, R5, 0x3, RZ ;  /* 0x00000003050e7810 */ /* 0x000fe20007ffe0ff */
[----:B------:R-:W-:Y:S01]  /*02a0*/  IMAD R9, R8, 0x25, RZ ;  /* 0x0000002508097824 */ /* 0x000fe200078e02ff */
[----:B-1----:R-:W-:Y:S01]  /*02b0*/  LEA R2, R12, R2, 0x18 ;  /* 0x000000020c027211 */ /* 0x002fe200078ec0ff */
[----:B------:R-:W-:Y:S01]  /*02c0*/  IMAD R4, R4, 0x25, RZ ;  /* 0x0000002504047824 */ /* 0x000fe200078e02ff */
[----:B------:R-:W-:Y:S02]  /*02d0*/  LOP3.LUT R11, R14, 0xff, RZ, 0xc0, !PT ;  /* 0x000000ff0e0b7812 */ /* 0x000fe400078ec0ff */
[----:B------:R-:W-:Y:S02]  /*02e0*/  SHF.R.U32.HI R0, RZ, 0x8, R0 ;  /* 0x00000008ff007819 */ /* 0x000fe40000011600 */
[----:B------:R-:W-:Y:S01]  /*02f0*/  SHF.R.U32.HI R8, RZ, 0x8, R4 ;  /* 0x00000008ff087819 */ /* 0x000fe20000011604 */
[----:B------:R-:W-:Y:S01]  /*0300*/  IMAD R11, R11, 0x25, RZ ;  /* 0x000000250b0b7824 */ /* 0x000fe200078e02ff */
[----:B------:R-:W-:-:S02]  /*0310*/  LEA R7, R12, R7, 0x18 ;  /* 0x000000070c077211 */ /* 0x000fc400078ec0ff */
[----:B------:R-:W-:Y:S01]  /*0320*/  SHF.R.U32.HI R12, RZ, 0x8, R9 ;  /* 0x00000008ff0c7819 */ /* 0x000fe20000011609 */
[----:B------:R-:W-:Y:S01]  /*0330*/  IMAD.MOV R13, RZ, RZ, -R8 ;  /* 0x000000ffff0d7224 */ /* 0x000fe200078e0a08 */
[----:B------:R-:W-:Y:S01]  /*0340*/  IADD3 R4, PT, PT, RZ, -R0, RZ ;  /* 0x80000000ff047210 */ /* 0x000fe20007ffe0ff */
[----:B--2---:R-:W-:Y:S01]  /*0350*/  IMAD R74, R66, 0x38, R7 ;  /* 0x00000038424a7824 */ /* 0x004fe200078e0207 */
[----:B------:R-:W-:Y:S02]  /*0360*/  SHF.R.U32.HI R15, RZ, 0x8, R11 ;  /* 0x00000008ff0f7819 */ /* 0x000fe4000001160b */
[----:B------:R-:W-:Y:S01]  /*0370*/  PRMT R9, R13, 0x7710, RZ ;  /* 0x000077100d097816 */ /* 0x000fe200000000ff */
[----:B------:R-:W-:Y:S01]  /*0380*/  IMAD.MOV R13, RZ, RZ, -R12 ;  /* 0x000000ffff0d7224 */ /* 0x000fe200078e0a0c */
[----:B------:R-:W-:Y:S02]  /*0390*/  PRMT R4, R4, 0x7710, RZ ;  /* 0x0000771004047816 */ /* 0x000fe400000000ff */
[----:B------:R-:W-:Y:S01]  /*03a0*/  IADD3 R17, PT, PT, RZ, -R15, RZ ;  /* 0x8000000fff117210 */ /* 0x000fe20007ffe0ff */
[----:B------:R-:W-:Y:S01]  /*03b0*/  IMAD.IADD R9, R6, 0x1, R9 ;  /* 0x0000000106097824 */ /* 0x000fe200078e0209 */
[----:B------:R-:W-:-:S02]  /*03c0*/  IADD3 R4, PT, PT, R5, R4, RZ ;  /* 0x0000000405047210 */ /* 0x000fc40007ffe0ff */
[----:B------:R-:W-:Y:S02]  /*03d0*/  PRMT R13, R13, 0x7710, RZ ;  /* 0x000077100d0d7816 */ /* 0x000fe400000000ff */
[----:B------:R-:W-:Y:S02]  /*03e0*/  PRMT R17, R17, 0x7710, RZ ;  /* 0x0000771011117816 */ /* 0x000fe400000000ff */
[----:B------:R-:W-:Y:S02]  /*03f0*/  LOP3.LUT R11, R9, 0xfe, RZ, 0xc0, !PT ;  /* 0x000000fe090b7812 */ /* 0x000fe400078ec0ff */
[----:B------:R-:W-:Y:S01]  /*0400*/  LOP3.LUT R9, R4, 0xfe, RZ, 0xc0, !PT ;  /* 0x000000fe04097812 */ /* 0x000fe200078ec0ff */
[----:B------:R-:W-:Y:S01]  /*0410*/  IMAD.IADD R4, R10, 0x1, R13 ;  /* 0x000000010a047824 */ /* 0x000fe200078e020d */
[----:B------:R-:W-:Y:S02]  /*0420*/  IADD3 R16, PT, PT, R14, R17, RZ ;  /* 0x000000110e107210 */ /* 0x000fe40007ffe0ff */
[----:B------:R-:W-:-:S02]  /*0430*/  LEA.HI R11, R11, R8, RZ, 0x1f ;  /* 0x000000080b0b7211 */ /* 0x000fc400078ff8ff */
[----:B------:R-:W-:Y:S02]  /*0440*/  LEA.HI R9, R9, R0, RZ, 0x1f ;  /* 0x0000000009097211 */ /* 0x000fe400078ff8ff */
[----:B------:R-:W-:Y:S02]  /*0450*/  LOP3.LUT R16, R16, 0xfe, RZ, 0xc0, !PT ;  /* 0x000000fe10107812 */ /* 0x000fe400078ec0ff */
[----:B------:R-:W-:Y:S02]  /*0460*/  SHF.R.U32.HI R11, RZ, 0x2, R11 ;  /* 0x00000002ff0b7819 */ /* 0x000fe4000001160b */
[----:B------:R-:W-:Y:S02]  /*0470*/  LOP3.LUT R0, R3, 0xfe, RZ, 0xc0, !PT ;  /* 0x000000fe03007812 */ /* 0x000fe400078ec0ff */
[----:B------:R-:W-:Y:S02]  /*0480*/  LOP3.LUT R13, R4, 0xfe, RZ, 0xc0, !PT ;  /* 0x000000fe040d7812 */ /* 0x000fe400078ec0ff */
[----:B------:R-:W-:-:S02]  /*0490*/  LEA.HI R16, R16, R15, RZ, 0x1f ;  /* 0x0000000f10107211 */ /* 0x000fc400078ff8ff */
[----:B------:R-:W-:Y:S02]  /*04a0*/  PRMT R4, R11, 0x9910, RZ ;  /* 0x000099100b047816 */ /* 0x000fe400000000ff */
[----:B------:R-:W-:Y:S02]  /*04b0*/  SHF.R.U32.HI R0, RZ, 0x1, R0 ;  /* 0x00000001ff007819 */ /* 0x000fe40000011600 */
[----:B------:R-:W-:Y:S02]  /*04c0*/  LEA.HI R13, R13, R12, RZ, 0x1f ;  /* 0x0000000c0d0d7211 */ /* 0x000fe400078ff8ff */
[----:B------:R-:W-:Y:S01]  /*04d0*/  PRMT R12, R0, 0x9910, RZ ;  /* 0x00009910000c7816 */ /* 0x000fe200000000ff */
[----:B------:R-:W-:Y:S01]  /*04e0*/  IMAD R0, R4, 0x7, RZ ;  /* 0x0000000704007824 */ /* 0x000fe200078e02ff */
[----:B------:R-:W-:Y:S02]  /*04f0*/  SHF.R.U32.HI R16, RZ, 0x2, R16 ;  /* 0x00000002ff107819 */ /* 0x000fe40000011610 */
[----:B------:R-:W-:Y:S01]  /*0500*/  SHF.R.U32.HI R13, RZ, 0x2, R13 ;  /* 0x00000002ff0d7819 */ /* 0x000fe2000001160d */
[----:B------:R-:W-:Y:S01]  /*0510*/  IMAD.MOV.U32 R4, RZ, RZ, R12 ;  /* 0x000000ffff047224 */ /* 0x000fe200078e000c */
[----:B------:R-:W-:-:S02]  /*0520*/  SHF.R.U32.HI R67, RZ, 0x2, R9 ;  /* 0x00000002ff437819 */ /* 0x000fc40000011609 */
[----:B------:R-:W-:Y:S02]  /*0530*/  PRMT R15, R16, 0x9910, RZ ;  /* 0x00009910100f7816 */ /* 0x000fe400000000ff */
[----:B------:R-:W-:Y:S02]  /*0540*/  PRMT R8, R13, 0x9910, RZ ;  /* 0x000099100d087816 */ /* 0x000fe400000000ff */
[----:B------:R-:W-:Y:S01]  /*0550*/  IADD3 R0, PT, PT, RZ, -R0, RZ ;  /* 0x80000000ff007210 */ /* 0x000fe20007ffe0ff */
[----:B------:R-:W-:Y:S01]  /*0560*/  IMAD.MOV.U32 R12, RZ, RZ, R15 ;  /* 0x000000ffff0c7224 */ /* 0x000fe200078e000f */
[----:B------:R-:W-:Y:S01]  /*0570*/  PRMT R9, R67, 0x9910, RZ ;  /* 0x0000991043097816 */ /* 0x000fe200000000ff */
[----:B------:R-:W-:Y:S01]  /*0580*/  IMAD R8, R8, 0x7, RZ ;  /* 0x0000000708087824 */ /* 0x000fe200078e02ff */
[----:B------:R-:W-:Y:S01]  /*0590*/  PRMT R15, R0, 0x7710, RZ ;  /* 0x00007710000f7816 */ /* 0x000fe200000000ff */
[----:B------:R-:W-:Y:S01]  /*05a0*/  IMAD R0, R4, 0x93, RZ ;  /* 0x0000009304007824 */ /* 0x000fe200078e02ff */
[----:B------:R-:W-:Y:S01]  /*05b0*/  LEA R77, R3, R2, 0x3 ;  /* 0x00000002034d7211 */ /* 0x000fe200078e18ff */
[----:B------:R-:W-:Y:S01]  /*05c0*/  IMAD R4, R9, 0x7, RZ ;  /* 0x0000000709047824 */ /* 0x000fe200078e02ff */
[----:B------:R-:W-:Y:S01]  /*05d0*/  IADD3 R6, PT, PT, R6, R15, RZ ;  /* 0x0000000f06067210 */ /* 0x000fe20007ffe0ff */
[----:B------:R-:W-:Y:S01]  /*05e0*/  IMAD R9, R12, 0x7, RZ ;  /* 0x000000070c097824 */ /* 0x000fe200078e02ff */
[----:B------:R-:W-:Y:S01]  /*05f0*/  LOP3.LUT R0, R0, 0xffff, RZ, 0xc0, !PT ;  /* 0x0000ffff00007812 */ /* 0x000fe200078ec0ff */
[----:B------:R-:W-:Y:S01]  /*0600*/  IMAD.MOV R8, RZ, RZ, -R8 ;  /* 0x000000ffff087224 */ /* 0x000fe200078e0a08 */
[----:B------:R-:W-:Y:S01]  /*0610*/  IADD3 R4, PT, PT, RZ, -R4, RZ ;  /* 0x80000004ff047210 */ /* 0x000fe20007ffe0ff */
[----:B------:R-:W-:Y:S01]  /*0620*/  IMAD.MOV R15, RZ, RZ, -R9 ;  /* 0x000000ffff0f7224 */ /* 0x000fe200078e0a09 */
[----:B------:R-:W-:Y:S01]  /*0630*/  SHF.R.U32.HI R0, RZ, 0xa, R0 ;  /* 0x0000000aff007819 */ /* 0x000fe20000011600 */
[----:B------:R-:W-:Y:S01]  /*0640*/  VIADD R77, R77, 0x180 ;  /* 0x000001804d4d7836 */ /* 0x000fe20000000000 */
[----:B------:R-:W-:-:S02]  /*0650*/  PRMT R9, R8, 0x7710, RZ ;  /* 0x0000771008097816 */ /* 0x000fc400000000ff */
[----:B------:R-:W-:Y:S02]  /*0660*/  PRMT R4, R4, 0x7710, RZ ;  /* 0x0000771004047816 */ /* 0x000fe400000000ff */
[----:B------:R-:W-:Y:S02]  /*0670*/  IADD3 R10, PT, PT, R10, R9, RZ ;  /* 0x000000090a0a7210 */ /* 0x000fe40007ffe0ff */
[----:B------:R-:W-:Y:S01]  /*0680*/  LOP3.LUT R9, R0, 0xffff, RZ, 0xc0, !PT ;  /* 0x0000ffff00097812 */ /* 0x000fe200078ec0ff */
[----:B------:R-:W-:Y:S01]  /*0690*/  IMAD.IADD R0, R5, 0x1, R4 ;  /* 0x0000000105007824 */ /* 0x000fe200078e0204 */
[----:B------:R-:W-:Y:S01]  /*06a0*/  PRMT R15, R15, 0x7710, RZ ;  /* 0x000077100f0f7816 */ /* 0x000fe200000000ff */
[----:B------:R-:W-:Y:S01]  /*06b0*/  IMAD R4, R66, 0x38, R5 ;  /* 0x0000003842047824 */ /* 0x000fe200078e0205 */
[----:B------:R-:W-:Y:S01]  /*06c0*/  LOP3.LUT R6, R6, 0xff, RZ, 0xc0, !PT ;  /* 0x000000ff06067812 */ /* 0x000fe200078ec0ff */
[----:B------:R-:W-:Y:S01]  /*06d0*/  IMAD.IADD R9, R9, 0x1, R66 ;  /* 0x0000000109097824 */ /* 0x000fe200078e0242 */
[----:B------:R-:W-:Y:S01]  /*06e0*/  IADD3 R14, PT, PT, R14, R15, RZ ;  /* 0x0000000f0e0e7210 */ /* 0x000fe20007ffe0ff */
[----:B------:R-:W-:Y:S01]  /*06f0*/  IMAD R73, R4, 0x4, R7 ;  /* 0x0000000404497824 */ /* 0x000fe200078e0207 */
[----:B------:R-:W-:Y:S01]  /*0700*/  LOP3.LUT R0, R0, 0xff, RZ, 0xc0, !PT ;  /* 0x000000ff00007812 */ /* 0x000fe200078ec0ff */
[----:B------:R-:W-:Y:S01]  /*0710*/  IMAD R68, R11, 0x93, R6 ;  /* 0x000000930b447824 */ /* 0x000fe200078e0206 */
[----:B------:R-:W-:Y:S01]  /*0720*/  ISETP.LT.U32.AND P2, PT, R9, 0x8, !P1 ;  /* 0x000000080900780c */ /* 0x000fe20004f41070 */
[----:B------:R-:W-:Y:S01]  /*0730*/  IMAD.SHL.U32 R9, R3, 0x2, RZ ;  /* 0x0000000203097824 */ /* 0x000fe200078e00ff */
[----:B------:R-:W-:Y:S01]  /*0740*/  LOP3.LUT R10, R10, 0xff, RZ, 0xc0, !PT ;  /* 0x000000ff0a0a7812 */ /* 0x000fe200078ec0ff */
[----:B------:R-:W-:Y:S01]  /*0750*/  IMAD R67, R67, 0x93, R0 ;  /* 0x0000009343437824 */ /* 0x000fe200078e0200 */
[----:B------:R-:W-:Y:S01]  /*0760*/  LOP3.LUT R15, R14, 0xff, RZ, 0xc0, !PT ;  /* 0x000000ff0e0f7812 */ /* 0x000fe200078ec0ff */
[----:B------:R-:W-:Y:S01]  /*0770*/  IMAD R9, R66, 0x1d, R9 ;  /* 0x0000001d42097824 */ /* 0x000fe200078e0209 */
[----:B------:R-:W-:Y:S01]  /*0780*/  ISETP.GE.U32.AND P0, PT, R3, 0xf, PT ;  /* 0x0000000f0300780c */ /* 0x000fe20003f06070 */
[----:B------:R-:W-:Y:S01]  /*0790*/  IMAD R69, R13, 0x93, R10 ;  /* 0x000000930d457824 */ /* 0x000fe200078e020a */
[----:B------:R-:W-:Y:S01]  /*07a0*/  CS2R R12, SRZ ;  /* 0x00000000000c7805 */ /* 0x000fe2000001ff00 */
[----:B---3--:R-:W-:Y:S01]  /*07b0*/  IMAD R80, R65, 0x1c0, R9 ;  /* 0x000001c041507824 */ /* 0x008fe200078e0209 */
[----:B------:R-:W-:Y:S01]  /*07c0*/  CS2R R10, SRZ ;  /* 0x00000000000a7805 */ /* 0x000fe2000001ff00 */
[----:B------:R-:W-:Y:S01]  /*07d0*/  IMAD R70, R16, 0x93, R15 ;  /* 0x0000009310467824 */ /* 0x000fe200078e020f */
[----:B------:R-:W-:-:S02]  /*07e0*/  CS2R R16, SRZ ;  /* 0x0000000000107805 */ /* 0x000fc4000001ff00 */
[----:B------:R-:W-:Y:S02]  /*07f0*/  CS2R R14, SRZ ;  /* 0x00000000000e7805 */ /* 0x000fe4000001ff00 */
[----:B------:R-:W-:Y:S01]  /*0800*/  MOV R0, RZ ;  /* 0x000000ff00007202 */ /* 0x000fe20000000f00 */
[----:B------:R-:W-:Y:S01]  /*0810*/  VIADD R78, R9, 0xfffffffe ;  /* 0xfffffffe094e7836 */ /* 0x000fe20000000000 */
[----:B------:R-:W-:Y:S02]  /*0820*/  LEA R72, R65, 0xfffffffd, 0x1 ;  /* 0xfffffffd41487811 */ /* 0x000fe400078e08ff */
[C---:B------:R-:W-:Y:S02]  /*0830*/  ISETP.LT.U32.AND P0, PT, R9.reuse, 0xe5, !P0 ;  /* 0x000000e50900780c */ /* 0x040fe40004701070 */
[C---:B------:R-:W-:Y:S02]  /*0840*/  ISETP.LT.U32.AND P1, PT, R9.reuse, 0xe4, !P1 ;  /* 0x000000e40900780c */ /* 0x040fe40004f21070 */
[----:B------:R-:W-:-:S02]  /*0850*/  LEA R75, R9, R2, 0x2 ;  /* 0x00000002094b7211 */ /* 0x000fc400078e10ff */
[----:B------:R-:W-:Y:S02]  /*0860*/  IADD3 R76, PT, PT, R9, -0x3, RZ ;  /* 0xfffffffd094c7810 */ /* 0x000fe40007ffe0ff */
[----:B----4-:R-:W-:-:S07]  /*0870*/  IADD3 R80, PT, PT, R80, -0x2a3, RZ ;  /* 0xfffffd5d50507810 */ /* 0x010fce0007ffe0ff */
.L_x_61:
[C---:B------:R-:W-:Y:S01]  /*0880*/  IMAD R79, R71.reuse, 0xc400, R80 ;  /* 0x0000c400474f7824 */ /* 0x040fe200078e0250 */
[----:B------:R-:W-:Y:S01]  /*0890*/  MOV R82, RZ ;  /* 0x000000ff00527202 */ /* 0x000fe20000000f00 */
[----:B------:R-:W-:Y:S02]  /*08a0*/  IMAD R81, R66, 0x18, R71 ;  /* 0x0000001842517824 */ /* 0x000fe400078e0247 */
[----:B------:R-:W-:-:S05]  /*08b0*/  VIADD R71, R71, 0x1 ;  /* 0x0000000147477836 */ /* 0x000fca0000000000 */
[----:B------:R-:W-:-:S13]  /*08c0*/  ISETP.NE.AND P3, PT, R71, 0x3, PT ;  /* 0x000000034700780c */ /* 0x000fda0003f65270 */
.L_x_60:
[----:B------:R-:W0:Y:S01]  /*08d0*/  LDC.64 R2, c[0x0][0x388] ;  /* 0x0000e200ff027b82 */ /* 0x000e220000000a00 */
[----:B------:R-:W-:Y:S01]  /*08e0*/  IMAD R5, R82, 0xe0, R79 ;  /* 0x000000e052057824 */ /* 0x000fe200078e024f */
[----:B------:R-:W-:Y:S01]  /*08f0*/  BSSY.RECONVERGENT B0, `(.L_x_49) ;  /* 0x000000d000007945 */ /* 0x000fe20003800200 */
[----:B------:R-:W-:Y:S02]  /*0900*/  IMAD.IADD R7, R72, 0x1, R82 ;  /* 0x0000000148077824 */ /* 0x000fe400078e0252 */
[----:B0-----:R-:W-:-:S03]  /*0910*/  IMAD.WIDE R2, R5, 0x4, R2 ;  /* 0x0000000405027825 */ /* 0x001fc600078e0202 */
[----:B------:R-:W-:Y:S06]  /*0920*/  BAR.SYNC.DEFER_BLOCKING 0x0 ;  /* 0x0000000000007b1d */ /* 0x000fec0000010000 */
[----:B------:R-:W-:Y:S05]  /*0930*/  @!P0 BRA `(.L_x_50) ;  /* 0x0000000000208947 */ /* 0x000fea0003800000 */
[----:B------:R-:W-:Y:S01]  /*0940*/  VIMNMX.U32 R4, PT, PT, R76, R7, !PT ;  /* 0x000000074c047248 */ /* 0x000fe20007fe0000 */
[----:B------:R-:W-:Y:S03]  /*0950*/  BSSY.RECONVERGENT B1, `(.L_x_51) ;  /* 0x0000005000017945 */ /* 0x000fe60003800200 */
[----:B------:R-:W-:Y:S01]  /*0960*/  ISETP.GT.U32.AND P4, PT, R4, 0xdf, PT ;  /* 0x000000df0400780c */ /* 0x000fe20003f84070 */
[----:B------:R-:W-:-:S12]  /*0970*/  HFMA2 R4, -RZ, RZ, 0, 0 ;  /* 0x00000000ff047431 */ /* 0x000fd800000001ff */
[----:B------:R-:W-:Y:S05]  /*0980*/  @P4 BRA `(.L_x_52) ;  /* 0x0000000000044947 */ /* 0x000fea0003800000 */
[----:B------:R0:W5:Y:S02]  /*0990*/  LDG.E.CONSTANT R4, desc[UR6][R2.64] ;  /* 0x0000000602047981 */ /* 0x000164000c1e9900 */
.L_x_52:
[----:B------:R-:W-:Y:S05]  /*09a0*/  BSYNC.RECONVERGENT B1 ;  /* 0x0000000000017941 */ /* 0x000fea0003800200 */
.L_x_51:
[----:B-----5:R1:W-:Y:S02]  /*09b0*/  STS [R75], R4 ;  /* 0x000000044b007388 */ /* 0x0203e40000000800 */
.L_x_50:
[----:B------:R-:W-:Y:S05]  /*09c0*/  BSYNC.RECONVERGENT B0 ;  /* 0x0000000000007941 */ /* 0x000fea0003800200 */
.L_x_49:
[----:B------:R-:W-:Y:S04]  /*09d0*/  BSSY.RECONVERGENT B0, `(.L_x_53) ;  /* 0x000000a000007945 */ /* 0x000fe80003800200 */
[----:B------:R-:W-:Y:S05]  /*09e0*/  @!P1 BRA `(.L_x_54) ;  /* 0x0000000000209947 */ /* 0x000fea0003800000 */
[----:B-1----:R-:W-:Y:S01]  /*09f0*/  VIMNMX.U32 R4, PT, PT, R78, R7, !PT ;  /* 0x000000074e047248 */ /* 0x002fe20007fe0000 */
[----:B------:R-:W-:Y:S03]  /*0a00*/  BSSY.RECONVERGENT B1, `(.L_x_55) ;  /* 0x0000005000017945 */ /* 0x000fe60003800200 */
[----:B------:R-:W-:Y:S01]  /*0a10*/  ISETP.GT.U32.AND P4, PT, R4, 0xdf, PT ;  /* 0x000000df0400780c */ /* 0x000fe20003f84070 */
[----:B------:R-:W-:-:S12]  /*0a20*/  IMAD.MOV.U32 R4, RZ, RZ, RZ ;  /* 0x000000ffff047224 */ /* 0x000fd800078e00ff */
[----:B------:R-:W-:Y:S05]  /*0a30*/  @P4 BRA `(.L_x_56) ;  /* 0x0000000000044947 */ /* 0x000fea0003800000 */
[----:B------:R1:W5:Y:S02]  /*0a40*/  LDG.E.CONSTANT R4, desc[UR6][R2.64+0x4] ;  /* 0x0000040602047981 */ /* 0x000364000c1e9900 */
.L_x_56:
[----:B------:R-:W-:Y:S05]  /*0a50*/  BSYNC.RECONVERGENT B1 ;  /* 0x0000000000017941 */ /* 0x000fea0003800200 */
.L_x_55:
[----:B-----5:R2:W-:Y:S02]  /*0a60*/  STS [R75+0x4], R4 ;  /* 0x000004044b007388 */ /* 0x0205e40000000800 */
.L_x_54:
[----:B------:R-:W-:Y:S05]  /*0a70*/  BSYNC.RECONVERGENT B0 ;  /* 0x0000000000007941 */ /* 0x000fea0003800200 */
.L_x_53:
[----:B------:R-:W-:Y:S04]  /*0a80*/  BSSY.RECONVERGENT B0, `(.L_x_57) ;  /* 0x0000015000007945 */ /* 0x000fe80003800200 */
[----:B------:R-:W-:Y:S05]  /*0a90*/  @!P2 BRA `(.L_x_58) ;  /* 0x00000000004ca947 */ /* 0x000fea0003800000 */
[----:B------:R-:W3:Y:S01]  /*0aa0*/  LDC.64 R8, c[0x0][0x390] ;  /* 0x0000e400ff087b82 */ /* 0x000ee20000000a00 */
[----:B01----:R-:W-:-:S04]  /*0ab0*/  IMAD R2, R81, 0x7, R82 ;  /* 0x0000000751027824 */ /* 0x003fc800078e0252 */
[----:B------:R-:W-:-:S04]  /*0ac0*/  IMAD R2, R2, 0x7, RZ ;  /* 0x0000000702027824 */ /* 0x000fc800078e02ff */
[----:B------:R-:W-:Y:S01]  /*0ad0*/  IMAD.IADD R7, R69, 0x1, R2 ;  /* 0x0000000145077824 */ /* 0x000fe200078e0202 */
[-C--:B------:R-:W-:Y:S02]  /*0ae0*/  IADD3 R3, PT, PT, R67, R2.reuse, RZ ;  /* 0x0000000243037210 */ /* 0x080fe40007ffe0ff */
[-C--:B------:R-:W-:Y:S02]  /*0af0*/  IADD3 R5, PT, PT, R68, R2.reuse, RZ ;  /* 0x0000000244057210 */ /* 0x080fe40007ffe0ff */
[----:B------:R-:W-:Y:S01]  /*0b00*/  IADD3 R83, PT, PT, R70, R2, RZ ;  /* 0x0000000246537210 */ /* 0x000fe20007ffe0ff */
[----:B---3--:R-:W-:-:S04]  /*0b10*/  IMAD.WIDE.U32 R2, R3, 0x4, R8 ;  /* 0x0000000403027825 */ /* 0x008fc800078e0008 */
[--C-:B--2---:R-:W-:Y:S02]  /*0b20*/  IMAD.WIDE.U32 R4, R5, 0x4, R8.reuse ;  /* 0x0000000405047825 */ /* 0x104fe400078e0008 */
[----:B------:R-:W2:Y:S02]  /*0b30*/  LDG.E.CONSTANT R2, desc[UR6][R2.64] ;  /* 0x0000000602027981 */ /* 0x000ea4000c1e9900 */
[--C-:B------:R-:W-:Y:S02]  /*0b40*/  IMAD.WIDE.U32 R6, R7, 0x4, R8.reuse ;  /* 0x0000000407067825 */ /* 0x100fe400078e0008 */
[----:B------:R-:W3:Y:S02]  /*0b50*/  LDG.E.CONSTANT R4, desc[UR6][R4.64] ;  /* 0x0000000604047981 */ /* 0x000ee4000c1e9900 */
[----:B------:R-:W-:Y:S02]  /*0b60*/  IMAD.WIDE.U32 R8, R83, 0x4, R8 ;  /* 0x0000000453087825 */ /* 0x000fe400078e0008 */
[----:B------:R-:W4:Y:S04]  /*0b70*/  LDG.E.CONSTANT R6, desc[UR6][R6.64] ;  /* 0x0000000606067981 */ /* 0x000f28000c1e9900 */
[----:B------:R-:W5:Y:S04]  /*0b80*/  LDG.E.CONSTANT R8, desc[UR6][R8.64] ;  /* 0x0000000608087981 */ /* 0x000f68000c1e9900 */
[----:B--2---:R0:W-:Y:S04]  /*0b90*/  STS [R73], R2 ;  /* 0x0000000249007388 */ /* 0x0041e80000000800 */
[----:B---3--:R0:W-:Y:S04]  /*0ba0*/  STS [R73+0x4], R4 ;  /* 0x0000040449007388 */ /* 0x0081e80000000800 */
[----:B----4-:R0:W-:Y:S04]  /*0bb0*/  STS [R73+0x8], R6 ;  /* 0x0000080649007388 */ /* 0x0101e80000000800 */
[----:B-----5:R0:W-:Y:S02]  /*0bc0*/  STS [R73+0xc], R8 ;  /* 0x00000c0849007388 */ /* 0x0201e40000000800 */
.L_x_58:
[----:B------:R-:W-:Y:S05]  /*0bd0*/  BSYNC.RECONVERGENT B0 ;  /* 0x0000000000007941 */ /* 0x000fea0003800200 */
.L_x_57:
[----:B------:R-:W-:Y:S01]  /*0be0*/  BAR.SYNC.DEFER_BLOCKING 0x0 ;  /* 0x0000000000007b1d */ /* 0x000fe20000010000 */
[----:B01----:R-:W-:-:S05]  /*0bf0*/  MOV R2, R77 ;  /* 0x0000004d00027202 */ /* 0x003fca0000000f00 */
[----:B------:R-:W-:-:S05]  /*0c00*/  UMOV UR4, 0x300 ;  /* 0x0000030000047882 */ /* 0x000fca0000000000 */
.L_x_59:
[----:B------:R-:W-:Y:S04]  /*0c10*/  LDS R9, [R2+-0x180] ;  /* 0xfffe800002097984 */ /* 0x000fe80000000800 */
[----:B------:R-:W0:Y:S04]  /*0c20*/  LDS R83, [R74+UR4+-0x300] ;  /* 0xfffd00044a537984 */ /* 0x000e280008000800 */
[----:B------:R-:W1:Y:S04]  /*0c30*/  LDS R8, [R2+-0x100] ;  /* 0xffff000002087984 */ /* 0x000e680000000800 */
[----:B------:R-:W3:Y:S04]  /*0c40*/  LDS R7, [R2+-0x80] ;  /* 0xffff800002077984 */ /* 0x000ee80000000800 */
[----:B------:R-:W4:Y:S04]  /*0c50*/  LDS R6, [R2] ;  /* 0x0000000002067984 */ /* 0x000f280000000800 */
[----:B------:R-:W5:Y:S04]  /*0c60*/  LDS R5, [R2+0x80] ;  /* 0x0000800002057984 */ /* 0x000f680000000800 */
[----:B--2---:R-:W2:Y:S04]  /*0c70*/  LDS R4, [R2+0x100] ;  /* 0x0001000002047984 */ /* 0x004ea80000000800 */
[----:B------:R0:W2:Y:S04]  /*0c80*/  LDS R3, [R2+0x180] ;  /* 0x0001800002037984 */ /* 0x0000a80000000800 */
[----:B------:R-:W2:Y:S04]  /*0c90*/  LDS R85, [R74+UR4+-0x140] ;  /* 0xfffec0044a557984 */ /* 0x000ea80008000800 */
[----:B------:R-:W2:Y:S01]  /*0ca0*/  LDS R87, [R74+UR4+0x80] ;  /* 0x000080044a577984 */ /* 0x000ea20008000800 */
[----:B0-----:R-:W-:-:S03]  /*0cb0*/  VIADD R2, R2, 0x4 ;  /* 0x0000000402027836 */ /* 0x001fc60000000000 */
[----:B------:R-:W0:Y:S04]  /*0cc0*/  LDS R89, [R74+UR4+0x240] ;  /* 0x000240044a597984 */ /* 0x000e280008000800 */
[----:B------:R-:W0:Y:S01]  /*0cd0*/  LDS R84, [R74+UR4+-0x2e4] ;  /* 0xfffd1c044a547984 */ /* 0x000e220008000800 */
[----:B------:R-:W-:-:S03]  /*0ce0*/  FFMA R64, R9, R83, R64 ;  /* 0x0000005309407223 */ /* 0x000fc60000000040 */
[----:B------:R-:W0:Y:S01]  /*0cf0*/  LDS R86, [R74+UR4+-0x124] ;  /* 0xfffedc044a567984 */ /* 0x000e220008000800 */
[----:B-1----:R-:W-:-:S03]  /*0d00*/  FFMA R10, R8, R83, R10 ;  /* 0x00000053080a7223 */ /* 0x002fc6000000000a */
[----:B------:R-:W1:Y:S01]  /*0d10*/  LDS R88, [R74+UR4+0x9c] ;  /* 0x00009c044a587984 */ /* 0x000e620008000800 */
[----:B---3--:R-:W-:-:S03]  /*0d20*/  FFMA R12, R7, R83, R12 ;  /* 0x00000053070c7223 */ /* 0x008fc6000000000c */
[----:B------:R-:W3:Y:S01]  /*0d30*/  LDS R90, [R74+UR4+0x25c] ;  /* 0x00025c044a5a7984 */ /* 0x000ee20008000800 */
[----:B------:R-:W-:Y:S01]  /*0d40*/  UIADD3 UR4, UPT, UPT, UR4, 0x4, URZ ;  /* 0x0000000404047890 */ /* 0x000fe2000fffe0ff */
[-C--:B----4-:R-:W-:Y:S01]  /*0d50*/  FFMA R14, R6, R83.reuse, R14 ;  /* 0x00000053060e7223 */ /* 0x090fe2000000000e */
[-C--:B-----5:R-:W-:Y:S02]  /*0d60*/  FFMA R16, R5, R83.reuse, R16 ;  /* 0x0000005305107223 */ /* 0x0a0fe40000000010 */
[----:B------:R-:W-:Y:S01]  /*0d70*/  UISETP.NE.AND UP0, UPT, UR4, 0x31c, UPT ;  /* 0x0000031c0400788c */ /* 0x000fe2000bf05270 */
[-C--:B--2---:R-:W-:Y:S01]  /*0d80*/  FFMA R18, R4, R83.reuse, R18 ;  /* 0x0000005304127223 */ /* 0x084fe20000000012 */
[----:B------:R-:W-:Y:S01]  /*0d90*/  FFMA R20, R3, R83, R20 ;  /* 0x0000005303147223 */ /* 0x000fe20000000014 */
[-C--:B------:R-:W-:Y:S01]  /*0da0*/  FFMA R22, R9, R85.reuse, R22 ;  /* 0x0000005509167223 */ /* 0x080fe20000000016 */
[-C--:B------:R-:W-:Y:S01]  /*0db0*/  FFMA R24, R8, R85.reuse, R24 ;  /* 0x0000005508187223 */ /* 0x080fe20000000018 */
[-C--:B------:R-:W-:Y:S01]  /*0dc0*/  FFMA R26, R7, R85.reuse, R26 ;  /* 0x00000055071a7223 */ /* 0x080fe2000000001a */
[-C--:B------:R-:W-:Y:S01]  /*0dd0*/  FFMA R28, R6, R85.reuse, R28 ;  /* 0x00000055061c7223 */ /* 0x080fe2000000001c */
[-C--:B------:R-:W-:Y:S01]  /*0de0*/  FFMA R30, R5, R85.reuse, R30 ;  /* 0x00000055051e7223 */ /* 0x080fe2000000001e */
[-C--:B------:R-:W-:Y:S01]  /*0df0*/  FFMA R32, R4, R85.reuse, R32 ;  /* 0x0000005504207223 */ /* 0x080fe20000000020 */
        /* <DEDUP_REMOVED lines=8> */
[-C--:B0-----:R-:W-:Y:S01]  /*0e80*/  FFMA R50, R9, R89.reuse, R50 ;  /* 0x0000005909327223 */ /* 0x081fe20000000032 */
        /* <DEDUP_REMOVED lines=20> */
[-C--:B-1----:R-:W-:Y:S01]  /*0fd0*/  FFMA R37, R9, R88.reuse, R37 ;  /* 0x0000005809257223 */ /* 0x082fe20000000025 */
[-C--:B------:R-:W-:Y:S01]  /*0fe0*/  FFMA R39, R8, R88.reuse, R39 ;  /* 0x0000005808277223 */ /* 0x080fe20000000027 */
[-C--:B------:R-:W-:Y:S01]  /*0ff0*/  FFMA R41, R7, R88.reuse, R41 ;  /* 0x0000005807297223 */ /* 0x080fe20000000029 */
[-C--:B------:R-:W-:Y:S01]  /*1000*/  FFMA R43, R6, R88.reuse, R43 ;  /* 0x00000058062b7223 */ /* 0x080fe2000000002b */
[-C--:B------:R-:W-:Y:S01]  /*1010*/  FFMA R45, R5, R88.reuse, R45 ;  /* 0x00000058052d7223 */ /* 0x080fe2000000002d */
[-C--:B------:R-:W-:Y:S01]  /*1020*/  FFMA R47, R4, R88.reuse, R47 ;  /* 0x00000058042f7223 */ /* 0x080fe2000000002f */
[----:B------:R-:W-:Y:S01]  /*1030*/  FFMA R49, R3, R88, R49 ;  /* 0x0000005803317223 */ /* 0x000fe20000000031 */
[-C--:B---3--:R-:W-:Y:S01]  /*1040*/  FFMA R51, R9, R90.reuse, R51 ;  /* 0x0000005a09337223 */ /* 0x088fe20000000033 */
[-C--:B------:R-:W-:Y:S01]  /*1050*/  FFMA R53, R8, R90.reuse, R53 ;  /* 0x0000005a08357223 */ /* 0x080fe20000000035 */
[-C--:B------:R-:W-:Y:S01]  /*1060*/  FFMA R55, R7, R90.reuse, R55 ;  /* 0x0000005a07377223 */ /* 0x080fe20000000037 */
[-C--:B------:R-:W-:Y:S01]  /*1070*/  FFMA R57, R6, R90.reuse, R57 ;  /* 0x0000005a06397223 */ /* 0x080fe20000000039 */
[-C--:B------:R-:W-:Y:S01]  /*1080*/  FFMA R59, R5, R90.reuse, R59 ;  /* 0x0000005a053b7223 */ /* 0x080fe2000000003b */
[-C--:B------:R-:W-:Y:S01]  /*1090*/  FFMA R61, R4, R90.reuse, R61 ;  /* 0x0000005a043d7223 */ /* 0x080fe2000000003d */
[----:B------:R-:W-:Y:S01]  /*10a0*/  FFMA R63, R3, R90, R63 ;  /* 0x0000005a033f7223 */ /* 0x000fe2000000003f */
[----:B------:R-:W-:Y:S06]  /*10b0*/  BRA.U UP0, `(.L_x_59) ;  /* 0xfffffff900d47547 */ /* 0x000fec000b83ffff */
[----:B------:R-:W-:-:S04]  /*10c0*/  IADD3 R82, PT, PT, R82, 0x1, RZ ;  /* 0x0000000152527810 */ /* 0x000fc80007ffe0ff */
[----:B------:R-:W-:-:S13]  /*10d0*/  ISETP.NE.AND P4, PT, R82, 0x7, PT ;  /* 0x000000075200780c */ /* 0x000fda0003f85270 */
[----:B------:R-:W-:Y:S05]  /*10e0*/  @P4 BRA `(.L_x_60) ;  /* 0xfffffff400f84947 */ /* 0x000fea000383ffff */
[----:B------:R-:W-:Y:S05]  /*10f0*/  @P3 BRA `(.L_x_61) ;  /* 0xfffffff400e03947 */ /* 0x000fea000383ffff */
[----:B------:R-:W0:Y:S01]  /*1100*/  LDC.64 R2, c[0x0][0x398] ;  /* 0x0000e600ff027b82 */ /* 0x000e220000000a00 */
[----:B------:R-:W-:-:S05]  /*1110*/  SHF.L.U32 R5, R66, 0x1, RZ ;  /* 0x0000000142057819 */ /* 0x000fca00000006ff */
[----:B0-----:R-:W-:Y:S01]  /*1120*/  IMAD.WIDE.U32 R2, R5, 0x4, R2 ;  /* 0x0000000405027825 */ /* 0x001fe200078e0002 */
[----:B------:R-:W0:Y:S01]  /*1130*/  S2R R71, SR_TID.X ;  /* 0x0000000000477919 */ /* 0x000e220000002100 */
[----:B------:R-:W1:Y:S03]  /*1140*/  LDC.64 R4, c[0x0][0x380] ;  /* 0x0000e000ff047b82 */ /* 0x000e660000000a00 */
[----:B------:R-:W2:Y:S04]  /*1150*/  LDG.E.CONSTANT R69, desc[UR6][R2.64] ;  /* 0x0000000602457981 */ /* 0x000ea8000c1e9900 */
[----:B------:R-:W3:Y:S04]  /*1160*/  LDG.E.CONSTANT R67, desc[UR6][R2.64+0x40] ;  /* 0x0000400602437981 */ /* 0x000ee8000c1e9900 */
[----:B------:R-:W4:Y:S04]  /*1170*/  LDG.E.CONSTANT R9, desc[UR6][R2.64+0x80] ;  /* 0x0000800602097981 */ /* 0x000f28000c1e9900 */
[----:B------:R-:W5:Y:S04]  /*1180*/  LDG.E.CONSTANT R7, desc[UR6][R2.64+0xc0] ;  /* 0x0000c00602077981 */ /* 0x000f68000c1e9900 */
[----:B------:R-:W5:Y:S04]  /*1190*/  LDG.E.CONSTANT R68, desc[UR6][R2.64+0x4] ;  /* 0x0000040602447981 */ /* 0x000f68000c1e9900 */
[----:B------:R-:W5:Y:S04]  /*11a0*/  LDG.E.CONSTANT R8, desc[UR6][R2.64+0x44] ;  /* 0x0000440602087981 */ /* 0x000f68000c1e9900 */
[----:B------:R-:W5:Y:S04]  /*11b0*/  LDG.E.CONSTANT R6, desc[UR6][R2.64+0x84] ;  /* 0x0000840602067981 */ /* 0x000f68000c1e9900 */
[----:B------:R3:W5:Y:S01]  /*11c0*/  LDG.E.CONSTANT R70, desc[UR6][R2.64+0xc4] ;  /* 0x0000c40602467981 */ /* 0x000762000c1e9900 */
[----:B0-----:R-:W-:-:S04]  /*11d0*/  IMAD R66, R66, 0x6200, R71 ;  /* 0x0000620042427824 */ /* 0x001fc800078e0247 */
[----:B------:R-:W-:-:S04]  /*11e0*/  IMAD R65, R65, 0x70, R66 ;  /* 0x0000007041417824 */ /* 0x000fc800078e0242 */
[----:B-1----:R-:W-:-:S04]  /*11f0*/  IMAD.WIDE.U32 R4, R65, 0x4, R4 ;  /* 0x0000000441047825 */ /* 0x002fc800078e0004 */
[--C-:B--2---:R-:W-:Y:S01]  /*1200*/  FADD R10, R10, R69.reuse ;  /* 0x000000450a0a7221 */ /* 0x104fe20000000000 */
[--C-:B------:R-:W-:Y:S01]  /*1210*/  FADD R64, R64, R69.reuse ;  /* 0x0000004540407221 */ /* 0x100fe20000000000 */
[--C-:B------:R-:W-:Y:S01]  /*1220*/  FADD R12, R12, R69.reuse ;  /* 0x000000450c0c7221 */ /* 0x100fe20000000000 */
[----:B------:R-:W-:Y:S01]  /*1230*/  FADD R14, R14, R69 ;  /* 0x000000450e0e7221 */ /* 0x000fe20000000000 */
[----:B---3--:R-:W-:Y:S01]  /*1240*/  FADD R22, R22, R67 ;  /* 0x0000004316167221 */ /* 0x008fe20000000000 */
[----:B------:R-:W-:Y:S01]  /*1250*/  FMNMX R3, RZ, R10, !PT ;  /* 0x0000000aff037209 */ /* 0x000fe20007800000 */
[--C-:B------:R-:W-:Y:S01]  /*1260*/  FADD R16, R16, R69.reuse ;  /* 0x0000004510107221 */ /* 0x100fe20000000000 */
[----:B------:R-:W-:Y:S01]  /*1270*/  FADD R18, R18, R69 ;  /* 0x0000004512127221 */ /* 0x000fe20000000000 */
[----:B----4-:R-:W-:Y:S01]  /*1280*/  FADD R36, R36, R9 ;  /* 0x0000000924247221 */ /* 0x010fe20000000000 */
[----:B------:R-:W-:Y:S01]  /*1290*/  FADD R20, R20, R69 ;  /* 0x0000004514147221 */ /* 0x000fe20000000000 */
[----:B------:R0:W-:Y:S01]  /*12a0*/  STG.E desc[UR6][R4.64+0x40], R3 ;  /* 0x0000400304007986 */ /* 0x0001e2000c101906 */
[----:B------:R-:W-:Y:S01]  /*12b0*/  FMNMX R65, RZ, R64, !PT ;  /* 0x00000040ff417209 */ /* 0x000fe20007800000 */
[----:B-----5:R-:W-:Y:S01]  /*12c0*/  FADD R50, R50, R7 ;  /* 0x0000000732327221 */ /* 0x020fe20000000000 */
[----:B------:R-:W-:Y:S01]  /*12d0*/  FMNMX R69, RZ, R12, !PT ;  /* 0x0000000cff457209 */ /* 0x000fe20007800000 */
[--C-:B------:R-:W-:Y:S01]  /*12e0*/  FADD R24, R24, R67.reuse ;  /* 0x0000004318187221 */ /* 0x100fe20000000000 */
[----:B------:R-:W-:Y:S01]  /*12f0*/  FMNMX R71, RZ, R14, !PT ;  /* 0x0000000eff477209 */ /* 0x000fe20007800000 */
[--C-:B------:R-:W-:Y:S01]  /*1300*/  FADD R26, R26, R67.reuse ;  /* 0x000000431a1a7221 */ /* 0x100fe20000000000 */
[--C-:B------:R-:W-:Y:S01]  /*1310*/  FADD R28, R28, R67.reuse ;  /* 0x000000431c1c7221 */ /* 0x100fe20000000000 */
[--C-:B------:R-:W-:Y:S01]  /*1320*/  FADD R30, R30, R67.reuse ;  /* 0x000000431e1e7221 */ /* 0x100fe20000000000 */
[----:B------:R-:W-:Y:S01]  /*1330*/  FADD R0, R0, R68 ;  /* 0x0000004400007221 */ /* 0x000fe20000000000 */
[----:B------:R1:W-:Y:S01]  /*1340*/  STG.E desc[UR6][R4.64], R65 ;  /* 0x0000004104007986 */ /* 0x0003e2000c101906 */
[--C-:B------:R-:W-:Y:S01]  /*1350*/  FADD R32, R32, R67.reuse ;  /* 0x0000004320207221 */ /* 0x100fe20000000000 */
[----:B0-----:R-:W-:Y:S01]  /*1360*/  FMNMX R3, RZ, R22, !PT ;  /* 0x00000016ff037209 */ /* 0x001fe20007800000 */
[----:B------:R-:W-:Y:S01]  /*1370*/  FADD R34, R34, R67 ;  /* 0x0000004322227221 */ /* 0x000fe20000000000 */
[----:B------:R0:W-:Y:S01]  /*1380*/  STG.E desc[UR6][R4.64+0x80], R69 ;  /* 0x0000804504007986 */ /* 0x0001e2000c101906 */
[----:B------:R-:W-:Y:S01]  /*1390*/  FMNMX R73, RZ, R16, !PT ;  /* 0x00000010ff497209 */ /* 0x000fe20007800000 */
[--C-:B------:R-:W-:Y:S01]  /*13a0*/  FADD R23, R23, R8.reuse ;  /* 0x0000000817177221 */ /* 0x100fe20000000000 */
[----:B------:R-:W-:Y:S01]  /*13b0*/  FMNMX R67, RZ, R26, !PT ;  /* 0x0000001aff437209 */ /* 0x000fe20007800000 */
[----:B------:R2:W-:Y:S01]  /*13c0*/  STG.E desc[UR6][R4.64+0xc4000], R3 ;  /* 0x0c40000304007986 */ /* 0x0005e2000c101906 */
[--C-:B------:R-:W-:Y:S01]  /*13d0*/  FADD R25, R25, R8.reuse ;  /* 0x0000000819197221 */ /* 0x100fe20000000000 */
[--C-:B------:R-:W-:Y:S01]  /*13e0*/  FADD R27, R27, R8.reuse ;  /* 0x000000081b1b7221 */ /* 0x100fe20000000000 */
[--C-:B------:R-:W-:Y:S01]  /*13f0*/  FADD R29, R29, R8.reuse ;  /* 0x000000081d1d7221 */ /* 0x100fe20000000000 */
[----:B------:R3:W-:Y:S01]  /*1400*/  STG.E desc[UR6][R4.64+0xc0], R71 ;  /* 0x0000c04704007986 */ /* 0x0007e2000c101906 */
[----:B-1----:R-:W-:Y:S01]  /*1410*/  FMNMX R65, RZ, R24, !PT ;  /* 0x00000018ff417209 */ /* 0x002fe20007800000 */
[--C-:B------:R-:W-:Y:S01]  /*1420*/  FADD R31, R31, R8.reuse ;  /* 0x000000081f1f7221 */ /* 0x100fe20000000000 */
[--C-:B------:R-:W-:Y:S01]  /*1430*/  FADD R33, R33, R8.reuse ;  /* 0x0000000821217221 */ /* 0x100fe20000000000 */
[----:B0-----:R-:W-:Y:S01]  /*1440*/  FMNMX R69, RZ, R28, !PT ;  /* 0x0000001cff457209 */ /* 0x001fe20007800000 */
[--C-:B------:R-:W-:Y:S01]  /*1450*/  FADD R38, R38, R9.reuse ;  /* 0x0000000926267221 */ /* 0x100fe20000000000 */
[--C-:B------:R-:W-:Y:S01]  /*1460*/  FADD R40, R40, R9.reuse ;  /* 0x0000000928287221 */ /* 0x100fe20000000000 */
[--C-:B------:R-:W-:Y:S01]  /*1470*/  FADD R42, R42, R9.reuse ;  /* 0x000000092a2a7221 */ /* 0x100fe20000000000 */
[----:B--2---:R-:W-:Y:S01]  /*1480*/  FMNMX R3, RZ, R36, !PT ;  /* 0x00000024ff037209 */ /* 0x004fe20007800000 */
[--C-:B------:R-:W-:Y:S01]  /*1490*/  FADD R44, R44, R9.reuse ;  /* 0x000000092c2c7221 */ /* 0x100fe20000000000 */
[--C-:B------:R-:W-:Y:S01]  /*14a0*/  FADD R46, R46, R9.reuse ;  /* 0x000000092e2e7221 */ /* 0x100fe20000000000 */
[----:B------:R-:W-:Y:S01]  /*14b0*/  FADD R8, R35, R8 ;  /* 0x0000000823087221 */ /* 0x000fe20000000000 */
[----:B---3--:R-:W-:Y:S01]  /*14c0*/  FMNMX R71, RZ, R30, !PT ;  /* 0x0000001eff477209 */ /* 0x008fe20007800000 */
[----:B------:R0:W-:Y:S01]  /*14d0*/  STG.E desc[UR6][R4.64+0x188000], R3 ;  /* 0x1880000304007986 */ /* 0x0001e2000c101906 */
[----:B------:R-:W-:Y:S01]  /*14e0*/  FADD R48, R48, R9 ;  /* 0x0000000930307221 */ /* 0x000fe20000000000 */
[----:B------:R-:W-:Y:S01]  /*14f0*/  FMNMX R75, RZ, R18, !PT ;  /* 0x00000012ff4b7209 */ /* 0x000fe20007800000 */
[--C-:B------:R-:W-:Y:S01]  /*1500*/  FADD R37, R37, R6.reuse ;  /* 0x0000000625257221 */ /* 0x100fe20000000000 */
[----:B------:R1:W-:Y:S01]  /*1510*/  STG.E desc[UR6][R4.64+0x100], R73 ;  /* 0x0001004904007986 */ /* 0x0003e2000c101906 */
[----:B------:R-:W-:Y:S01]  /*1520*/  FMNMX R9, RZ, R40, !PT ;  /* 0x00000028ff097209 */ /* 0x000fe20007800000 */
[--C-:B------:R-:W-:Y:S01]  /*1530*/  FADD R39, R39, R6.reuse ;  /* 0x0000000627277221 */ /* 0x100fe20000000000 */
[--C-:B------:R-:W-:Y:S01]  /*1540*/  FADD R41, R41, R6.reuse ;  /* 0x0000000629297221 */ /* 0x100fe20000000000 */
[----:B------:R2:W-:Y:S01]  /*1550*/  STG.E desc[UR6][R4.64+0xc4040], R65 ;  /* 0x0c40404104007986 */ /* 0x0005e2000c101906 */
[--C-:B------:R-:W-:Y:S01]  /*1560*/  FADD R43, R43, R6.reuse ;  /* 0x000000062b2b7221 */ /* 0x100fe20000000000 */
[--C-:B------:R-:W-:Y:S01]  /*1570*/  FADD R45, R45, R6.reuse ;  /* 0x000000062d2d7221 */ /* 0x100fe20000000000 */
[----:B------:R-:W-:Y:S01]  /*1580*/  FADD R47, R47, R6 ;  /* 0x000000062f2f7221 */ /* 0x000fe20000000000 */
[----:B0-----:R-:W-:Y:S01]  /*1590*/  FMNMX R3, RZ, R50, !PT ;  /* 0x00000032ff037209 */ /* 0x001fe20007800000 */
[----:B------:R0:W-:Y:S01]  /*15a0*/  STG.E desc[UR6][R4.64+0xc4080], R67 ;  /* 0x0c40804304007986 */ /* 0x0001e2000c101906 */
[--C-:B------:R-:W-:Y:S01]  /*15b0*/  FADD R52, R52, R7.reuse ;  /* 0x0000000734347221 */ /* 0x100fe20000000000 */
[--C-:B------:R-:W-:Y:S01]  /*15c0*/  FADD R54, R54, R7.reuse ;  /* 0x0000000736367221 */ /* 0x100fe20000000000 */
[----:B-1----:R-:W-:Y:S01]  /*15d0*/  FMNMX R73, RZ, R32, !PT ;  /* 0x00000020ff497209 */ /* 0x002fe20007800000 */
[----:B------:R1:W-:Y:S01]  /*15e0*/  STG.E desc[UR6][R4.64+0x24c000], R3 ;  /* 0x24c0000304007986 */ /* 0x0003e2000c101906 */
[--C-:B------:R-:W-:Y:S01]  /*15f0*/  FADD R56, R56, R7.reuse ;  /* 0x0000000738387221 */ /* 0x100fe20000000000 */
[--C-:B------:R-:W-:Y:S01]  /*1600*/  FADD R58, R58, R7.reuse ;  /* 0x000000073a3a7221 */ /* 0x100fe20000000000 */
[----:B--2---:R-:W-:Y:S01]  /*1610*/  FMNMX R65, RZ, R38, !PT ;  /* 0x00000026ff417209 */ /* 0x004fe20007800000 */
[----:B------:R2:W-:Y:S01]  /*1620*/  STG.E desc[UR6][R4.64+0xc40c0], R69 ;  /* 0x0c40c04504007986 */ /* 0x0005e2000c101906 */
[--C-:B------:R-:W-:Y:S01]  /*1630*/  FADD R60, R60, R7.reuse ;  /* 0x000000073c3c7221 */ /* 0x100fe20000000000 */
[----:B------:R-:W-:Y:S01]  /*1640*/  FADD R62, R62, R7 ;  /* 0x000000073e3e7221 */ /* 0x000fe20000000000 */
[--C-:B------:R-:W-:Y:S01]  /*1650*/  FADD R11, R11, R68.reuse ;  /* 0x000000440b0b7221 */ /* 0x100fe20000000000 */
[----:B------:R3:W-:Y:S01]  /*1660*/  STG.E desc[UR6][R4.64+0xc4100], R71 ;  /* 0x0c41004704007986 */ /* 0x0007e2000c101906 */
[----:B0-----:R-:W-:Y:S01]  /*1670*/  FMNMX R67, RZ, R42, !PT ;  /* 0x0000002aff437209 */ /* 0x001fe20007800000 */
[--C-:B------:R-:W-:Y:S01]  /*1680*/  FADD R13, R13, R68.reuse ;  /* 0x000000440d0d7221 */ /* 0x100fe20000000000 */
[--C-:B------:R-:W-:Y:S01]  /*1690*/  FADD R15, R15, R68.reuse ;  /* 0x000000440f0f7221 */ /* 0x100fe20000000000 */
[----:B-1----:R-:W-:Y:S01]  /*16a0*/  FMNMX R3, RZ, R0, !PT ;  /* 0x00000000ff037209 */ /* 0x002fe20007800000 */
[--C-:B------:R-:W-:Y:S01]  /*16b0*/  FADD R17, R17, R68.reuse ;  /* 0x0000004411117221 */ /* 0x100fe20000000000 */
[--C-:B------:R-:W-:Y:S01]  /*16c0*/  FADD R19, R19, R68.reuse ;  /* 0x0000004413137221 */ /* 0x100fe20000000000 */
[----:B------:R-:W-:Y:S01]  /*16d0*/  FADD R21, R21, R68 ;  /* 0x0000004415157221 */ /* 0x000fe20000000000 */
[----:B--2---:R-:W-:Y:S01]  /*16e0*/  FMNMX R69, RZ, R44, !PT ;  /* 0x0000002cff457209 */ /* 0x004fe20007800000 */
[----:B------:R0:W-:Y:S01]  /*16f0*/  STG.E desc[UR6][R4.64+0xc400], R3 ;  /* 0x00c4000304007986 */ /* 0x0001e2000c101906 */
[----:B------:R-:W-:Y:S01]  /*1700*/  FADD R6, R49, R6 ;  /* 0x0000000631067221 */ /* 0x000fe20000000000 */
[--C-:B------:R-:W-:Y:S01]  /*1710*/  FADD R51, R51, R70.reuse ;  /* 0x0000004633337221 */ /* 0x100fe20000000000 */
[----:B---3--:R-:W-:Y:S01]  /*1720*/  FMNMX R71, RZ, R46, !PT ;  /* 0x0000002eff477209 */ /* 0x008fe20007800000 */
[--C-:B------:R-:W-:Y:S01]  /*1730*/  FADD R53, R53, R70.reuse ;  /* 0x0000004635357221 */ /* 0x100fe20000000000 */
[--C-:B------:R-:W-:Y:S01]  /*1740*/  FADD R55, R55, R70.reuse ;  /* 0x0000004637377221 */ /* 0x100fe20000000000 */
[--C-:B------:R-:W-:Y:S01]  /*1750*/  FADD R57, R57, R70.reuse ;  /* 0x0000004639397221 */ /* 0x100fe20000000000 */
[--C-:B------:R-:W-:Y:S01]  /*1760*/  FADD R59, R59, R70.reuse ;  /* 0x000000463b3b7221 */ /* 0x100fe20000000000 */
[--C-:B------:R-:W-:Y:S01]  /*1770*/  FADD R61, R61, R70.reuse ;  /* 0x000000463d3d7221 */ /* 0x100fe20000000000 */
[----:B------:R-:W-:Y:S01]  /*1780*/  FADD R63, R63, R70 ;  /* 0x000000463f3f7221 */ /* 0x000fe20000000000 */
[----:B------:R1:W-:Y:S01]  /*1790*/  STG.E desc[UR6][R4.64+0x140], R75 ;  /* 0x0001404b04007986 */ /* 0x0003e2000c101906 */
[----:B------:R-:W-:-:S02]  /*17a0*/  FMNMX R77, RZ, R20, !PT ;  /* 0x00000014ff4d7209 */ /* 0x000fc40007800000 */
[----:B0-----:R-:W-:Y:S01]  /*17b0*/  FMNMX R3, RZ, R8, !PT ;  /* 0x00000008ff037209 */ /* 0x001fe20007800000 */
[----:B------:R0:W-:Y:S01]  /*17c0*/  STG.E desc[UR6][R4.64+0xc4140], R73 ;  /* 0x0c41404904007986 */ /* 0x0001e2000c101906 */
[----:B------:R-:W-:Y:S02]  /*17d0*/  FMNMX R7, RZ, R54, !PT ;  /* 0x00000036ff077209 */ /* 0x000fe40007800000 */
[----:B------:R-:W-:Y:S01]  /*17e0*/  FMNMX R11, RZ, R11, !PT ;  /* 0x0000000bff0b7209 */ /* 0x000fe20007800000 */
[----:B------:R2:W-:Y:S01]  /*17f0*/  STG.E desc[UR6][R4.64+0x188040], R65 ;  /* 0x1880404104007986 */ /* 0x0005e2000c101906 */
[----:B------:R-:W-:Y:S02]  /*1800*/  FMNMX R13, RZ, R13, !PT ;  /* 0x0000000dff0d7209 */ /* 0x000fe40007800000 */
[----:B------:R-:W-:Y:S01]  /*1810*/  FMNMX R15, RZ, R15, !PT ;  /* 0x0000000fff0f7209 */ /* 0x000fe20007800000 */
[----:B------:R3:W-:Y:S01]  /*1820*/  STG.E desc[UR6][R4.64+0x188080], R9 ;  /* 0x1880800904007986 */ /* 0x0007e2000c101906 */
[----:B-1----:R-:W-:-:S02]  /*1830*/  FMNMX R75, RZ, R34, !PT ;  /* 0x00000022ff4b7209 */ /* 0x002fc40007800000 */
[----:B------:R-:W-:Y:S01]  /*1840*/  FMNMX R17, RZ, R17, !PT ;  /* 0x00000011ff117209 */ /* 0x000fe20007800000 */
[----:B------:R1:W-:Y:S01]  /*1850*/  STG.E desc[UR6][R4.64+0x1880c0], R67 ;  /* 0x1880c04304007986 */ /* 0x0003e2000c101906 */
[----:B0-----:R-:W-:Y:S02]  /*1860*/  FMNMX R73, RZ, R48, !PT ;  /* 0x00000030ff497209 */ /* 0x001fe40007800000 */
[----:B------:R-:W-:Y:S01]  /*1870*/  FMNMX R19, RZ, R19, !PT ;  /* 0x00000013ff137209 */ /* 0x000fe20007800000 */
[----:B------:R0:W-:Y:S01]  /*1880*/  STG.E desc[UR6][R4.64+0x188100], R69 ;  /* 0x1881004504007986 */ /* 0x0001e2000c101906 */
[----:B--2---:R-:W-:Y:S02]  /*1890*/  FMNMX R65, RZ, R56, !PT ;  /* 0x00000038ff417209 */ /* 0x004fe40007800000 */
[----:B------:R-:W-:Y:S01]  /*18a0*/  FMNMX R21, RZ, R21, !PT ;  /* 0x00000015ff157209 */ /* 0x000fe20007800000 */
[----:B------:R2:W-:Y:S01]  /*18b0*/  STG.E desc[UR6][R4.64+0x188140], R71 ;  /* 0x1881404704007986 */ /* 0x0005e2000c101906 */
[----:B---3--:R-:W-:-:S02]  /*18c0*/  FMNMX R9, RZ, R52, !PT ;  /* 0x00000034ff097209 */ /* 0x008fc40007800000 */
[----:B------:R-:W-:Y:S01]  /*18d0*/  FMNMX R23, RZ, R23, !PT ;  /* 0x00000017ff177209 */ /* 0x000fe20007800000 */
[----:B------:R3:W-:Y:S01]  /*18e0*/  STG.E desc[UR6][R4.64+0xd0580], R3 ;  /* 0x0d05800304007986 */ /* 0x0007e2000c101906 */
[----:B-1----:R-:W-:Y:S02]  /*18f0*/  FMNMX R67, RZ, R58, !PT ;  /* 0x0000003aff437209 */ /* 0x002fe40007800000 */
[----:B------:R-:W-:Y:S01]  /*1900*/  FMNMX R25, RZ, R25, !PT ;  /* 0x00000019ff197209 */ /* 0x000fe20007800000 */
[----:B------:R-:W-:Y:S01]  /*1910*/  STG.E desc[UR6][R4.64+0x180], R77 ;  /* 0x0001804d04007986 */ /* 0x000fe2000c101906 */
[----:B0-----:R-:W-:Y:S02]  /*1920*/  FMNMX R69, RZ, R60, !PT ;  /* 0x0000003cff457209 */ /* 0x001fe40007800000 */
[----:B------:R-:W-:Y:S01]  /*1930*/  FMNMX R27, RZ, R27, !PT ;  /* 0x0000001bff1b7209 */ /* 0x000fe20007800000 */
[----:B------:R-:W-:Y:S01]  /*1940*/  STG.E desc[UR6][R4.64+0xc4180], R75 ;  /* 0x0c41804b04007986 */ /* 0x000fe2000c101906 */
[----:B--2---:R-:W-:-:S02]  /*1950*/  FMNMX R71, RZ, R62, !PT ;  /* 0x0000003eff477209 */ /* 0x004fc40007800000 */
[----:B------:R-:W-:Y:S01]  /*1960*/  FMNMX R29, RZ, R29, !PT ;  /* 0x0000001dff1d7209 */ /* 0x000fe20007800000 */
[----:B------:R-:W-:Y:S01]  /*1970*/  STG.E desc[UR6][R4.64+0x188180], R73 ;  /* 0x1881804904007986 */ /* 0x000fe2000c101906 */
[----:B------:R-:W-:Y:S02]  /*1980*/  FMNMX R31, RZ, R31, !PT ;  /* 0x0000001fff1f7209 */ /* 0x000fe40007800000 */
[----:B------:R-:W-:Y:S01]  /*1990*/  FMNMX R33, RZ, R33, !PT ;  /* 0x00000021ff217209 */ /* 0x000fe20007800000 */
[----:B------:R-:W-:Y:S01]  /*19a0*/  STG.E desc[UR6][R4.64+0x24c040], R9 ;  /* 0x24c0400904007986 */ /* 0x000fe2000c101906 */
[----:B------:R-:W-:Y:S02]  /*19b0*/  FMNMX R37, RZ, R37, !PT ;  /* 0x00000025ff257209 */ /* 0x000fe40007800000 */
        /* <DEDUP_REMOVED lines=8> */
[----:B---3--:R-:W-:Y:S02]  /*1a40*/  FMNMX R3, RZ, R6, !PT ;  /* 0x00000006ff037209 */ /* 0x008fe40007800000 */
        /* <DEDUP_REMOVED lines=36> */
.L_x_62:
        /* <DEDUP_REMOVED lines=15> */
.L_x_228:


//--------------------- .text.tvmgen_default_fused_nn_contrib_conv2d_winograd_without_weight_transform_add_nn_relu_1_kernel_1 --------------------------
	.section	.text.tvmgen_default_fused_nn_contrib_conv2d_winograd_without_weight_transform_add_nn_relu_1_kernel_1,"ax",@progbits
	.align	128
        .global         tvmgen_default_fused_nn_contrib_conv2d_winograd_without_weight_transform_add_nn_relu_1_kernel_1
        .type           tvmgen_default_fused_nn_contrib_conv2d_winograd_without_weight_transform_add_nn_relu_1_kernel_1,@function
        .size           tvmgen_default_fused_nn_contrib_conv2d_winograd_without_weight_transform_add_nn_relu_1_kernel_1,(.L_x_229 - tvmgen_default_fused_nn_contrib_conv2d_winograd_without_weight_transform_add_nn_relu_1_kernel_1)
        .other          tvmgen_default_fused_nn_contrib_conv2d_winograd_without_weight_transform_add_nn_relu_1_kernel_1,@"STO_CUDA_ENTRY STV_DEFAULT"
tvmgen_default_fused_nn_contrib_conv2d_winograd_without_weight_transform_add_nn_relu_1_kernel_1:
.text.tvmgen_default_fused_nn_contrib_conv2d_winograd_without_weight_transform_add_nn_relu_1_kernel_1:
[----:B------:R-:W-:Y:S01]  /*0000*/  LDC R1, c[0x0][0x37c] ;  /* 0x0000df00ff017b82 */ /* 0x000fe20000000800 */
[----:B------:R-:W0:Y:S07]  /*0010*/  S2R R3, SR_TID.X ;  /* 0x0000000000037919 */ /* 0x000e2e0000002100 */
[----:B------:R-:W1:Y:S01]  /*0020*/  S2UR UR4, SR_CTAID.Z ;  /* 0x00000000000479c3 */ /* 0x000e620000002700 */
[----:B------:R-:W-:Y:S01]  /*0030*/  HFMA2 R29, -RZ, RZ, 0, 0 ;  /* 0x00000000ff1d7431 */ /* 0x000fe200000001ff */
[----:B------:R-:W-:Y:S01]  /*0040*/  CS2R R20, SRZ ;  /* 0x0000000000147805 */ /* 0x000fe2000001ff00 */
[----:B------:R-:W2:Y:S01]  /*0050*/  S2R R36, SR_TID.Y ;  /* 0x0000000000247919 */ /* 0x000ea20000002200 */
[----:B------:R-:W-:-:S02]  /*0060*/  MOV R22, RZ ;  /* 0x000000ff00167202 */ /* 0x000fc40000000f00 */
[----:B------:R-:W-:Y:S02]  /*0070*/  CS2R R16, SRZ ;  /* 0x0000000000107805 */ /* 0x000fe4000001ff00 */
[----:B------:R-:W-:Y:S01]  /*0080*/  CS2R R8, SRZ ;  /* 0x0000000000087805 */ /* 0x000fe2000001ff00 */
[----:B------:R-:W3:Y:S01]  /*0090*/  S2R R0, SR_CTAID.X ;  /* 0x0000000000007919 */ /* 0x000ee20000002500 */
[----:B------:R-:W4:Y:S01]  /*00a0*/  S2UR UR6, SR_CgaCtaId ;  /* 0x00000000000679c3 */ /* 0x000f220000008800 */
[----:B------:R-:W-:Y:S02]  /*00b0*/  CS2R R10, SRZ ;  /* 0x00000000000a7805 */ /* 0x000fe4000001ff00 */
[----:B------:R-:W-:Y:S01]  /*00c0*/  CS2R R12, SRZ ;  /* 0x00000000000c7805 */ /* 0x000fe2000001ff00 */
[----:B------:R-:W5:Y:S01]  /*00d0*/  S2R R37, SR_CTAID.Y ;  /* 0x0000000000257919 */ /* 0x000f620000002600 */
[----:B------:R-:W2:Y:S01]  /*00e0*/  LDCU.64 UR8, c[0x0][0x358] ;  /* 0x00006b00ff0877ac */ /* 0x000ea20008000a00 */
[----:B-1----:R-:W-:-:S06]  /*00f0*/  UIMAD UR4, UR4, 0x6200, URZ ;  /* 0x00006200040478a4 */ /* 0x002fcc000f8e02ff */
[----:B0-----:R-:W-:Y:S01]  /*0100*/  LOP3.LUT R35, R3, UR4, RZ, 0xfc, !PT ;  /* 0x0000000403237c12 */ /* 0x001fe2000f8efcff */
[----:B------:R-:W-:Y:S02]  /*0110*/  UMOV UR4, 0x400 ;  /* 0x0000040000047882 */ /* 0x000fe40000000000 */
[----:B------:R-:W-:Y:S01]  /*0120*/  UIADD3 UR5, UPT, UPT, UR4, 0x800, URZ ;  /* 0x0000080004057890 */ /* 0x000fe2000fffe0ff */
[----:B--2---:R-:W-:Y:S01]  /*0130*/  SHF.R.U32.HI R2, RZ, 0x1, R36 ;  /* 0x00000001ff027819 */ /* 0x004fe20000011624 */
[----:B----4-:R-:W-:Y:S01]  /*0140*/  ULEA UR4, UR6, UR4, 0x18 ;  /* 0x0000000406047291 */ /* 0x010fe2000f8ec0ff */
[----:B------:R-:W-:Y:S01]  /*0150*/  LOP3.LUT R4, R36, 0x1, RZ, 0xc0, !PT ;  /* 0x0000000124047812 */ /* 0x000fe200078ec0ff */
[----:B------:R-:W-:Y:S01]  /*0160*/  ULEA UR5, UR6, UR5, 0x18 ;  /* 0x0000000506057291 */ /* 0x000fe2000f8ec0ff */
[----:B---3--:R-:W-:Y:S02]  /*0170*/  IMAD R5, R0, 0x62, R35 ;  /* 0x0000006200057824 */ /* 0x008fe400078e0223 */
[----:B------:R-:W-:Y:S01]  /*0180*/  IMAD R0, R36, 0x31, R3 ;  /* 0x0000003124007824 */ /* 0x000fe200078e0203 */
[----:B------:R-:W-:Y:S01]  /*0190*/  ISETP.NE.U32.AND P1, PT, R4, 0x1, PT ;  /* 0x000000010400780c */ /* 0x000fe20003f25070 */
[----:B------:R-:W-:Y:S01]  /*01a0*/  IMAD R6, R2, 0xc4, R5 ;  /* 0x000000c402067824 */ /* 0x000fe200078e0205 */
[----:B-----5:R-:W-:-:S02]  /*01b0*/  SHF.L.U32 R5, R37, 0x5, RZ ;  /* 0x0000000525057819 */ /* 0x020fc400000006ff */
[C---:B------:R-:W-:Y:S02]  /*01c0*/  IADD3 R2, PT, PT, R0.reuse, 0x4, RZ ;  /* 0x0000000400027810 */ /* 0x040fe40007ffe0ff */
[C---:B------:R-:W-:Y:S02]  /*01d0*/  SHF.L.U32 R28, R0.reuse, 0x2, RZ ;  /* 0x00000002001c7819 */ /* 0x040fe400000006ff */
[C---:B------:R-:W-:Y:S02]  /*01e0*/  ISETP.GE.U32.AND P0, PT, R0.reuse, 0x78, PT ;  /* 0x000000780000780c */ /* 0x040fe40003f06070 */
[C---:B------:R-:W-:Y:S02]  /*01f0*/  LOP3.LUT R7, R5.reuse, 0x1f, R0, 0xf8, !PT ;  /* 0x0000001f05077812 */ /* 0x040fe400078ef800 */
[----:B------:R-:W-:Y:S02]  /*0200*/  IADD3 R4, PT, PT, R0, 0x8, RZ ;  /* 0x0000000800047810 */ /* 0x000fe40007ffe0ff */
[----:B------:R-:W-:-:S02]  /*0210*/  LOP3.LUT R33, R5, 0x1f, R2, 0xf8, !PT ;  /* 0x0000001f05217812 */ /* 0x000fc400078ef802 */
[C---:B------:R-:W-:Y:S02]  /*0220*/  IADD3 R0, PT, PT, R28.reuse, 0x310, RZ ;  /* 0x000003101c007810 */ /* 0x040fe40007ffe0ff */
[----:B------:R-:W-:Y:S02]  /*0230*/  IADD3 R2, PT, PT, R28, 0x620, RZ ;  /* 0x000006201c027810 */ /* 0x000fe40007ffe0ff */
[----:B------:R-:W-:Y:S02]  /*0240*/  LOP3.LUT R5, R5, 0x1f, R4, 0xf8, !PT ;  /* 0x0000001f05057812 */ /* 0x000fe400078ef804 */
[----:B------:R-:W-:Y:S02]  /*0250*/  LOP3.LUT R0, R0, 0x3ff80, RZ, 0xc0, !PT ;  /* 0x0003ff8000007812 */ /* 0x000fe400078ec0ff */
[----:B------:R-:W-:Y:S02]  /*0260*/  LOP3.LUT R2, R2, 0xf80, RZ, 0xc0, !PT ;  /* 0x00000f8002027812 */ /* 0x000fe400078ec0ff */
[----:B------:R-:W-:-:S02]  /*0270*/  LOP3.LUT R34, R28, 0x1ff80, RZ, 0xc0, !PT ;  /* 0x0001ff801c227812 */ /* 0x000fc400078ec0ff */
[----:B------:R-:W-:Y:S02]  /*0280*/  LEA R31, R3, UR5, 0x2 ;  /* 0x00000005031f7c11 */ /* 0x000fe4000f8e10ff */
[----:B------:R-:W-:Y:S01]  /*0290*/  IADD3 R33, PT, PT, R0, R33, RZ ;  /* 0x0000002100217210 */ /* 0x000fe20007ffe0ff */
[----:B------:R-:W-:Y:S01]  /*02a0*/  HFMA2 R0, -RZ, RZ, 0, 0 ;  /* 0x00000000ff007431 */ /* 0x000fe200000001ff */
[----:B------:R-:W-:Y:S01]  /*02b0*/  IADD3 R32, PT, PT, R2, R5, RZ ;  /* 0x0000000502207210 */ /* 0x000fe20007ffe0ff */
[----:B------:R-:W-:Y:S01]  /*02c0*/  HFMA2 R5, -RZ, RZ, 0, 0 ;  /* 0x00000000ff057431 */ /* 0x000fe200000001ff */
[----:B------:R-:W-:Y:S02]  /*02d0*/  IADD3 R30, PT, PT, R6, 0x31, RZ ;  /* 0x00000031061e7810 */ /* 0x000fe40007ffe0ff */
[----:B------:R-:W-:Y:S02]  /*02e0*/  IADD3 R34, PT, PT, R34, R7, RZ ;  /* 0x0000000722227210 */ /* 0x000fe40007ffe0ff */
[----:B------:R-:W-:-:S02]  /*02f0*/  @P1 IADD3 R30, PT, PT, R6, RZ, RZ ;  /* 0x000000ff061e1210 */ /* 0x000fc40007ffe0ff */
[----:B------:R-:W-:Y:S02]  /*0300*/  CS2R R6, SRZ ;  /* 0x0000000000067805 */ /* 0x000fe4000001ff00 */
[----:B------:R-:W-:Y:S02]  /*0310*/  MOV R2, RZ ;  /* 0x000000ff00027202 */ /* 0x000fe40000000f00 */
[----:B------:R-:W-:Y:S02]  /*0320*/  ISETP.LT.U32.AND P0, PT, R36, 0x3, !P0 ;  /* 0x000000032400780c */ /* 0x000fe40004701070 */
[----:B------:R-:W-:-:S11]  /*0330*/  IADD3 R31, PT, PT, R31, 0x188, RZ ;  /* 0x000001881f1f7810 */ /* 0x000fd60007ffe0ff */
.L_x_64:
[----:B------:R-:W0:Y:S01]  /*0340*/  S2R R4, SR_CTAID.Z ;  /* 0x0000000000047919 */ /* 0x000e220000002700 */
[----:B------:R-:W1:Y:S01]  /*0350*/  LDC.64 R18, c[0x0][0x390] ;  /* 0x0000e400ff127b82 */ /* 0x000e620000000a00 */
[----:B0-----:R-:W-:-:S04]  /*0360*/  LEA R3, R4, R29, 0x3 ;  /* 0x0000001d04037211 */ /* 0x001fc800078e18ff */
[----:B------:R-:W-:-:S04]  /*0370*/  SHF.L.U32 R3, R3, 0xb, RZ ;  /* 0x0000000b03037819 */ /* 0x000fc800000006ff */
[-C--:B------:R-:W-:Y:S02]  /*0380*/  IADD3 R25, PT, PT, R34, R3.reuse, RZ ;  /* 0x0000000322197210 */ /* 0x080fe40007ffe0ff */
[-C--:B------:R-:W-:Y:S02]  /*0390*/  IADD3 R15, PT, PT, R33, R3.reuse, RZ ;  /* 0x00000003210f7210 */ /* 0x080fe40007ffe0ff */
[----:B------:R-:W-:Y:S01]  /*03a0*/  @P0 IADD3 R3, PT, PT, R32, R3, RZ ;  /* 0x0000000320030210 */ /* 0x000fe20007ffe0ff */
[----:B-1----:R-:W-:-:S04]  /*03b0*/  IMAD.WIDE.U32 R24, R25, 0x4, R18 ;  /* 0x0000000419187825 */ /* 0x002fc800078e0012 */
[----:B------:R-:W-:-:S04]  /*03c0*/  IMAD.WIDE.U32 R14, R15, 0x4, R18 ;  /* 0x000000040f0e7825 */ /* 0x000fc800078e0012 */
[----:B------:R-:W-:Y:S01]  /*03d0*/  @P0 IMAD.WIDE.U32 R18, R3, 0x4, R18 ;  /* 0x0000000403120825 */ /* 0x000fe200078e0012 */
[----:B------:R-:W2:Y:S04]  /*03e0*/  LDG.E.CONSTANT R23, desc[UR8][R14.64] ;  /* 0x000000080e177981 */ /* 0x000ea8000c1e9900 */
[----:B------:R0:W3:Y:S04]  /*03f0*/  LDG.E.CONSTANT R3, desc[UR8][R24.64] ;  /* 0x0000000818037981 */ /* 0x0000e8000c1e9900 */
[----:B------:R-:W4:Y:S01]  /*0400*/  @P0 LDG.E.CONSTANT R19, desc[UR8][R18.64] ;  /* 0x0000000812130981 */ /* 0x000f22000c1e9900 */
[----:B------:R-:W-:Y:S08]  /*0410*/  BAR.SYNC.DEFER_BLOCKING 0x0 ;  /* 0x0000000000007b1d */ /* 0x000ff00000010000 */
[----:B0-----:R-:W0:Y:S01]  /*0420*/  LDC.64 R24, c[0x0][0x388] ;  /* 0x0000e200ff187b82 */ /* 0x001e220000000a00 */
[----:B------:R-:W-:-:S04]  /*0430*/  IMAD R27, R29, 0xc40, R30 ;  /* 0x00000c401d1b7824 */ /* 0x000fc800078e021e */
[----:B0-----:R-:W-:-:S05]  /*0440*/  IMAD.WIDE.U32 R14, R27, 0x4, R24 ;  /* 0x000000041b0e7825 */ /* 0x001fca00078e0018 */
[----:B------:R-:W5:Y:S04]  /*0450*/  LDG.E.CONSTANT R27, desc[UR8][R14.64] ;  /* 0x000000080e1b7981 */ /* 0x000f68000c1e9900 */
[----:B------:R-:W5:Y:S04]  /*0460*/  LDG.E.CONSTANT R4, desc[UR8][R14.64+0x620] ;  /* 0x000620080e047981 */ /* 0x000f68000c1e9900 */
[----:B------:R-:W5:Y:S04]  /*0470*/  LDG.E.CONSTANT R25, desc[UR8][R14.64+0xc40] ;  /* 0x000c40080e197981 */ /* 0x000f68000c1e9900 */
[----:B------:R-:W5:Y:S04]  /*0480*/  LDG.E.CONSTANT R24, desc[UR8][R14.64+0x1260] ;  /* 0x001260080e187981 */ /* 0x000f68000c1e9900 */
[----:B------:R-:W5:Y:S04]  /*0490*/  LDG.E.CONSTANT R18, desc[UR8][R14.64+0x1880] ;  /* 0x001880080e127981 */ /* 0x000f68000c1e9900 */
[----:B------:R-:W5:Y:S04]  /*04a0*/  LDG.E.CONSTANT R26, desc[UR8][R14.64+0x1ea0] ;  /* 0x001ea0080e1a7981 */ /* 0x000f68000c1e9900 */
[----:B--2---:R0:W-:Y:S04]  /*04b0*/  STS [R28+UR4+0x310], R23 ;  /* 0x000310171c007988 */ /* 0x0041e80008000804 */
[----:B----4-:R1:W-:Y:S04]  /*04c0*/  @P0 STS [R28+UR4+0x620], R19 ;  /* 0x000620131c000988 */ /* 0x0103e80008000804 */
[----:B0-----:R-:W2:Y:S04]  /*04d0*/  LDG.E.CONSTANT R23, desc[UR8][R14.64+0x2ae0] ;  /* 0x002ae0080e177981 */ /* 0x001ea8000c1e9900 */
[----:B-1----:R-:W4:Y:S01]  /*04e0*/  LDG.E.CONSTANT R19, desc[UR8][R14.64+0x24c0] ;  /* 0x0024c0080e137981 */ /* 0x002f22000c1e9900 */
[----:B------:R-:W0:Y:S03]  /*04f0*/  S2UR UR7, SR_CgaCtaId ;  /* 0x00000000000779c3 */ /* 0x000e260000008800 */
[----:B---3--:R1:W-:Y:S01]  /*0500*/  STS [R28+UR4], R3 ;  /* 0x000000031c007988 */ /* 0x0083e20008000804 */
[----:B------:R-:W-:-:S03]  /*0510*/  UMOV UR6, 0x400 ;  /* 0x0000040000067882 */ /* 0x000fc60000000000 */
[----:B-----5:R-:W-:Y:S04]  /*0520*/  STS [R28+UR5], R27 ;  /* 0x0000001b1c007988 */ /* 0x020fe80008000805 */
[----:B------:R3:W-:Y:S04]  /*0530*/  STS [R28+UR5+0x310], R4 ;  /* 0x000310041c007988 */ /* 0x0007e80008000805 */
[----:B------:R0:W-:Y:S04]  /*0540*/  STS [R28+UR5+0x620], R25 ;  /* 0x000620191c007988 */ /* 0x0001e80008000805 */
[----:B------:R1:W-:Y:S04]  /*0550*/  STS [R28+UR5+0x930], R24 ;  /* 0x000930181c007988 */ /* 0x0003e80008000805 */
[----:B------:R2:W-:Y:S04]  /*0560*/  STS [R28+UR5+0xc40], R18 ;  /* 0x000c40121c007988 */ /* 0x0005e80008000805 */
[----:B------:R2:W-:Y:S01]  /*0570*/  STS [R28+UR5+0xf50], R26 ;  /* 0x000f501a1c007988 */ /* 0x0005e20008000805 */
[----:B0-----:R-:W-:Y:S01]  /*0580*/  ULEA UR6, UR7, UR6, 0x18 ;  /* 0x0000000607067291 */ /* 0x001fe2000f8ec0ff */
[----:B-1----:R-:W-:-:S05]  /*0590*/  MOV R3, R31 ;  /* 0x0000001f00037202 */ /* 0x002fca0000000f00 */
[----:B---3--:R-:W-:Y:S01]  /*05a0*/  LEA R4, R36, UR6, 0x3 ;  /* 0x0000000624047c11 */ /* 0x008fe2000f8e18ff */
[----:B------:R-:W-:-:S03]  /*05b0*/  UMOV UR6, 0x80 ;  /* 0x0000008000067882 */ /* 0x000fc60000000000 */
[----:B------:R-:W-:Y:S01]  /*05c0*/  IADD3 R4, PT, PT, R4, 0x80, RZ ;  /* 0x0000008004047810 */ /* 0x000fe20007ffe0ff */
[----:B--2---:R0:W-:Y:S04]  /*05d0*/  STS [R28+UR5+0x1570], R23 ;  /* 0x001570171c007988 */ /* 0x0041e80008000805 */
[----:B----4-:R0:W-:Y:S01]  /*05e0*/  STS [R28+UR5+0x1260], R19 ;  /* 0x001260131c007988 */ /* 0x0101e20008000805 */
[----:B------:R-:W-:Y:S06]  /*05f0*/  BAR.SYNC.DEFER_BLOCKING 0x0 ;  /* 0x0000000000007b1d */ /* 0x000fec0000010000 */
.L_x_63:
[----:B------:R-:W-:Y:S01]  /*0600*/  LDS R15, [R3+-0x188] ;  /* 0xfffe7800030f7984 */ /* 0x000fe20000000800 */
[----:B------:R-:W-:-:S03]  /*0610*/  UIADD3 UR6, UPT, UPT, UR6, 0x400, URZ ;  /* 0x0000040006067890 */ /* 0x000fc6000fffe0ff */
[----:B0-----:R-:W0:Y:S01]  /*0620*/  LDS.64 R18, [R4+-0x80] ;  /* 0xffff800004127984 */ /* 0x001e220000000a00 */
[----:B------:R-:W-:-:S03]  /*0630*/  UISETP.NE.AND UP0, UPT, UR6, 0x880, UPT ;  /* 0x000008800600788c */ /* 0x000fc6000bf05270 */
[----:B------:R-:W1:Y:S01]  /*0640*/  LDS R14, [R3+-0xc4] ;  /* 0xffff3c00030e7984 */ /* 0x000e620000000800 */
[C---:B0-----:R-:W-:Y:S01]  /*0650*/  FFMA R24, R18.reuse, R15, R21 ;  /* 0x0000000f12187223 */ /* 0x041fe20000000015 */
[CC--:B------:R-:W-:Y:S02]  /*0660*/  FFMA R26, R15.reuse, R19.reuse, R22 ;  /* 0x000000130f1a7223 */ /* 0x0c0fe40000000016 */
[----:B------:R-:W0:Y:S01]  /*0670*/  LDS.64 R22, [R4+-0x40] ;  /* 0xffffc00004167984 */ /* 0x000e220000000a00 */
[----:B-1----:R-:W-:Y:S01]  /*0680*/  FFMA R18, R18, R14, R20 ;  /* 0x0000000e12127223 */ /* 0x002fe20000000014 */
[----:B------:R-:W-:Y:S02]  /*0690*/  FFMA R17, R14, R19, R17 ;  /* 0x000000130e117223 */ /* 0x000fe40000000011 */
[----:B------:R-:W1:Y:S01]  /*06a0*/  LDS.64 R20, [R4+-0x60] ;  /* 0xffffa00004147984 */ /* 0x000e620000000a00 */
[C---:B0-----:R-:W-:Y:S01]  /*06b0*/  FFMA R0, R15.reuse, R22, R0 ;  /* 0x000000160f007223 */ /* 0x041fe20000000000 */
[----:B------:R-:W-:Y:S01]  /*06c0*/  FFMA R7, R22, R14, R7 ;  /* 0x0000000e16077223 */ /* 0x000fe20000000007 */
[C---:B------:R-:W-:Y:S01]  /*06d0*/  FFMA R6, R15.reuse, R23, R6 ;  /* 0x000000170f067223 */ /* 0x040fe20000000006 */
[----:B------:R-:W-:Y:S01]  /*06e0*/  LDS R22, [R3] ;  /* 0x0000000003167984 */ /* 0x000fe20000000800 */
[C---:B-1----:R-:W-:Y:S01]  /*06f0*/  FFMA R16, R15.reuse, R20, R16 ;  /* 0x000000140f107223 */ /* 0x042fe20000000010 */
[----:B------:R-:W-:Y:S01]  /*0700*/  FFMA R8, R20, R14, R8 ;  /* 0x0000000e14087223 */ /* 0x000fe20000000008 */
[CC--:B------:R-:W-:Y:S01]  /*0710*/  FFMA R5, R15.reuse, R21.reuse, R5 ;  /* 0x000000150f057223 */ /* 0x0c0fe20000000005 */
[C---:B------:R-:W-:Y:S01]  /*0720*/  FFMA R2, R14.reuse, R21, R2 ;  /* 0x000000150e027223 */ /* 0x040fe20000000002 */
[----:B------:R-:W-:Y:S01]  /*0730*/  FFMA R9, R14, R23, R9 ;  /* 0x000000170e097223 */ /* 0x000fe20000000009 */
[----:B------:R-:W0:Y:S02]  /*0740*/  LDS.64 R20, [R4+-0x20] ;  /* 0xffffe00004147984 */ /* 0x000e240000000a00 */
[C---:B0-----:R-:W-:Y:S01]  /*0750*/  FFMA R10, R15.reuse, R20, R10 ;  /* 0x000000140f0a7223 */ /* 0x041fe2000000000a */
[----:B------:R-:W-:Y:S01]  /*0760*/  FFMA R11, R20, R14, R11 ;  /* 0x0000000e140b7223 */ /* 0x000fe2000000000b */
[-C--:B------:R-:W-:Y:S01]  /*0770*/  FFMA R12, R15, R21.reuse, R12 ;  /* 0x000000150f0c7223 */ /* 0x080fe2000000000c */
[----:B------:R-:W-:Y:S01]  /*0780*/  FFMA R13, R14, R21, R13 ;  /* 0x000000150e0d7223 */ /* 0x000fe2000000000d */
[----:B------:R-:W-:Y:S04]  /*0790*/  LDS R15, [R3+0xc4] ;  /* 0x0000c400030f7984 */ /* 0x000fe80000000800 */
[----:B------:R-:W0:Y:S02]  /*07a0*/  LDS.64 R20, [R4] ;  /* 0x0000000004147984 */ /* 0x000e240000000a00 */
[C---:B0-----:R-:W-:Y:S01]  /*07b0*/  FFMA R14, R20.reuse, R22, R24 ;  /* 0x00000016140e7223 */ /* 0x041fe20000000018 */
[----:B------:R-:W-:Y:S01]  /*07c0*/  FFMA R20, R20, R15, R18 ;  /* 0x0000000f14147223 */ /* 0x000fe20000000012 */
[CC--:B------:R-:W-:Y:S01]  /*07d0*/  FFMA R26, R22.reuse, R21.reuse, R26 ;  /* 0x00000015161a7223 */ /* 0x0c0fe2000000001a */
[----:B------:R-:W0:Y:S01]  /*07e0*/  LDS.64 R18, [R4+0x20] ;  /* 0x0000200004127984 */ /* 0x000e220000000a00 */
[C---:B------:R-:W-:Y:S01]  /*07f0*/  FFMA R21, R15.reuse, R21, R17 ;  /* 0x000000150f157223 */ /* 0x040fe20000000011 */
[----:B0-----:R-:W-:Y:S01]  /*0800*/  FFMA R23, R22, R18, R16 ;  /* 0x0000001216177223 */ /* 0x001fe20000000010 */
[----:B------:R-:W-:Y:S01]  /*0810*/  FFMA R8, R18, R15, R8 ;  /* 0x0000000f12087223 */ /* 0x000fe20000000008 */
[CC--:B------:R-:W-:Y:S01]  /*0820*/  FFMA R25, R22.reuse, R19.reuse, R5 ;  /* 0x0000001316197223 */ /* 0x0c0fe20000000005 */
[C---:B------:R-:W-:Y:S01]  /*0830*/  FFMA R2, R15.reuse, R19, R2 ;  /* 0x000000130f027223 */ /* 0x040fe20000000002 */
[----:B------:R-:W0:Y:S04]  /*0840*/  LDS.64 R16, [R4+0x40] ;  /* 0x0000400004107984 */ /* 0x000e280000000a00 */
[----:B------:R-:W1:Y:S04]  /*0850*/  LDS.64 R18, [R4+0x60] ;  /* 0x0000600004127984 */ /* 0x000e680000000a00 */
[----:B------:R-:W-:Y:S01]  /*0860*/  LDS R5, [R3+0x24c] ;  /* 0x00024c0003057984 */ /* 0x000fe20000000800 */
[----:B0-----:R-:W-:Y:S01]  /*0870*/  FFMA R0, R22, R16, R0 ;  /* 0x0000001016007223 */ /* 0x001fe20000000000 */
[----:B------:R-:W-:Y:S01]  /*0880*/  FFMA R7, R16, R15, R7 ;  /* 0x0000000f10077223 */ /* 0x000fe20000000007 */
[CC--:B------:R-:W-:Y:S01]  /*0890*/  FFMA R6, R22.reuse, R17.reuse, R6 ;  /* 0x0000001116067223 */ /* 0x0c0fe20000000006 */
[C---:B------:R-:W-:Y:S01]  /*08a0*/  FFMA R9, R15.reuse, R17, R9 ;  /* 0x000000110f097223 */ /* 0x040fe20000000009 */
[----:B-1----:R-:W-:Y:S01]  /*08b0*/  FFMA R10, R22, R18, R10 ;  /* 0x00000012160a7223 */ /* 0x002fe2000000000a */
[----:B------:R-:W-:Y:S01]  /*08c0*/  FFMA R11, R18, R15, R11 ;  /* 0x0000000f120b7223 */ /* 0x000fe2000000000b */
[-C--:B------:R-:W-:Y:S01]  /*08d0*/  FFMA R12, R22, R19.reuse, R12 ;  /* 0x00000013160c7223 */ /* 0x080fe2000000000c */
[----:B------:R-:W-:Y:S01]  /*08e0*/  FFMA R13, R15, R19, R13 ;  /* 0x000000130f0d7223 */ /* 0x000fe2000000000d */
[----:B------:R-:W0:Y:S04]  /*08f0*/  LDS.64 R16, [R4+0x80] ;  /* 0x0000800004107984 */ /* 0x000e280000000a00 */
[----:B------:R-:W1:Y:S04]  /*0900*/  LDS R15, [R3+0x188] ;  /* 0x00018800030f7984 */ /* 0x000e680000000800 */
[----:B------:R-:W2:Y:S04]  /*0910*/  LDS.64 R18, [R4+0xa0] ;  /* 0x0000a00004127984 */ /* 0x000ea80000000a00 */
[----:B------:R-:W-:Y:S01]  /*0920*/  LDS R22, [R3+0x7a8] ;  /* 0x0007a80003167984 */ /* 0x000fe20000000800 */
[C---:B0-----:R-:W-:Y:S01]  /*0930*/  FFMA R20, R16.reuse, R5, R20 ;  /* 0x0000000510147223 */ /* 0x041fe20000000014 */
[----:B------:R-:W-:Y:S01]  /*0940*/  FFMA R21, R5, R17, R21 ;  /* 0x0000001105157223 */ /* 0x000fe20000000015 */
[----:B-1----:R-:W-:Y:S01]  /*0950*/  FFMA R14, R16, R15, R14 ;  /* 0x0000000f100e7223 */ /* 0x002fe2000000000e */
[----:B------:R-:W-:-:S02]  /*0960*/  FFMA R26, R15, R17, R26 ;  /* 0x000000110f1a7223 */ /* 0x000fc4000000001a */
[----:B------:R-:W0:Y:S01]  /*0970*/  LDS.64 R16, [R4+0xc0] ;  /* 0x0000c00004107984 */ /* 0x000e220000000a00 */
[C---:B--2---:R-:W-:Y:S01]  /*0980*/  FFMA R23, R15.reuse, R18, R23 ;  /* 0x000000120f177223 */ /* 0x044fe20000000017 */
[----:B------:R-:W-:Y:S01]  /*0990*/  FFMA R8, R18, R5, R8 ;  /* 0x0000000512087223 */ /* 0x000fe20000000008 */
[-C--:B------:R-:W-:Y:S01]  /*09a0*/  FFMA R25, R15, R19.reuse, R25 ;  /* 0x000000130f197223 */ /* 0x080fe20000000019 */
[----:B------:R-:W-:Y:S02]  /*09b0*/  FFMA R2, R5, R19, R2 ;  /* 0x0000001305027223 */ /* 0x000fe40000000002 */
[----:B------:R-:W1:Y:S01]  /*09c0*/  LDS.64 R18, [R4+0xe0] ;  /* 0x0000e00004127984 */ /* 0x000e620000000a00 */
[C---:B0-----:R-:W-:Y:S01]  /*09d0*/  FFMA R0, R15.reuse, R16, R0 ;  /* 0x000000100f007223 */ /* 0x041fe20000000000 */
[----:B------:R-:W-:Y:S01]  /*09e0*/  FFMA R7, R16, R5, R7 ;  /* 0x0000000510077223 */ /* 0x000fe20000000007 */
[-C--:B------:R-:W-:Y:S01]  /*09f0*/  FFMA R6, R15, R17.reuse, R6 ;  /* 0x000000110f067223 */ /* 0x080fe20000000006 */
[----:B------:R-:W-:-:S02]  /*0a00*/  FFMA R9, R5, R17, R9 ;  /* 0x0000001105097223 */ /* 0x000fc40000000009 */
[----:B------:R-:W-:Y:S01]  /*0a10*/  LDS.64 R16, [R4+0x100] ;  /* 0x0001000004107984 */ /* 0x000fe20000000a00 */
[C---:B-1----:R-:W-:Y:S01]  /*0a20*/  FFMA R10, R15.reuse, R18, R10 ;  /* 0x000000120f0a7223 */ /* 0x042fe2000000000a */
[----:B------:R-:W-:Y:S01]  /*0a30*/  FFMA R11, R18, R5, R11 ;  /* 0x00000005120b7223 */ /* 0x000fe2000000000b */
[-C--:B------:R-:W-:Y:S01]  /*0a40*/  FFMA R12, R15, R19.reuse, R12 ;  /* 0x000000130f0c7223 */ /* 0x080fe2000000000c */
[----:B------:R-:W-:Y:S01]  /*0a50*/  FFMA R13, R5, R19, R13 ;  /* 0x00000013050d7223 */ /* 0x000fe2000000000d */
[----:B------:R-:W0:Y:S04]  /*0a60*/  LDS R15, [R3+0x310] ;  /* 0x00031000030f7984 */ /* 0x000e280000000800 */
[----:B------:R-:W1:Y:S04]  /*0a70*/  LDS R5, [R3+0x3d4] ;  /* 0x0003d40003057984 */ /* 0x000e680000000800 */
[----:B------:R-:W2:Y:S01]  /*0a80*/  LDS.64 R18, [R4+0x120] ;  /* 0x0001200004127984 */ /* 0x000ea20000000a00 */
        /* <DEDUP_REMOVED lines=58> */
[----:B------:R-:W-:Y:S01]  /*0e30*/  LDS R17, [R3+0x86c] ;  /* 0x00086c0003117984 */ /* 0x000fe20000000800 */
[-C--:B-1----:R-:W-:Y:S01]  /*0e40*/  FFMA R16, R15, R19.reuse, R12 ;  /* 0x000000130f107223 */ /* 0x082fe2000000000c */
[----:B------:R-:W-:Y:S01]  /*0e50*/  FFMA R19, R5, R19, R13 ;  /* 0x0000001305137223 */ /* 0x000fe2000000000d */
[----:B------:R-:W-:Y:S01]  /*0e60*/  FFMA R24, R15, R18, R10 ;  /* 0x000000120f187223 */ /* 0x000fe2000000000a */
[----:B------:R-:W0:Y:S01]  /*0e70*/  LDS.64 R12, [R4+0x280] ;  /* 0x00028000040c7984 */ /* 0x000e220000000a00 */
[----:B------:R-:W-:Y:S01]  /*0e80*/  FFMA R18, R18, R5, R11 ;  /* 0x0000000512127223 */ /* 0x000fe2000000000b */
[----:B0-----:R-:W-:Y:S01]  /*0e90*/  FFMA R11, R12, R22, R14 ;  /* 0x000000160c0b7223 */ /* 0x001fe2000000000e */
[----:B------:R-:W-:Y:S01]  /*0ea0*/  FFMA R27, R22, R13, R26 ;  /* 0x0000000d161b7223 */ /* 0x000fe2000000001a */
[----:B------:R-:W0:Y:S01]  /*0eb0*/  LDS.64 R14, [R4+0x2a0] ;  /* 0x0002a000040e7984 */ /* 0x000e220000000a00 */
[----:B------:R-:W-:Y:S01]  /*0ec0*/  FFMA R20, R12, R17, R20 ;  /* 0x000000110c147223 */ /* 0x000fe20000000014 */
[----:B------:R-:W-:-:S02]  /*0ed0*/  FFMA R10, R17, R13, R21 ;  /* 0x0000000d110a7223 */ /* 0x000fc40000000015 */
[----:B------:R-:W1:Y:S01]  /*0ee0*/  LDS.64 R12, [R4+0x2c0] ;  /* 0x0002c000040c7984 */ /* 0x000e620000000a00 */
[----:B0-----:R-:W-:Y:S01]  /*0ef0*/  FFMA R5, R22, R14, R23 ;  /* 0x0000000e16057223 */ /* 0x001fe20000000017 */
[----:B------:R-:W-:Y:S01]  /*0f00*/  FFMA R8, R14, R17, R8 ;  /* 0x000000110e087223 */ /* 0x000fe20000000008 */
[CC--:B------:R-:W-:Y:S01]  /*0f10*/  FFMA R26, R22.reuse, R15.reuse, R25 ;  /* 0x0000000f161a7223 */ /* 0x0c0fe20000000019 */
[C---:B------:R-:W-:Y:S01]  /*0f20*/  FFMA R2, R17.reuse, R15, R2 ;  /* 0x0000000f11027223 */ /* 0x040fe20000000002 */
[----:B-1----:R-:W-:Y:S01]  /*0f30*/  FFMA R0, R22, R12, R0 ;  /* 0x0000000c16007223 */ /* 0x002fe20000000000 */
[----:B------:R-:W0:Y:S01]  /*0f40*/  LDS.64 R14, [R4+0x2e0] ;  /* 0x0002e000040e7984 */ /* 0x000e220000000a00 */
[----:B------:R-:W-:Y:S01]  /*0f50*/  FFMA R12, R12, R17, R7 ;  /* 0x000000110c0c7223 */ /* 0x000fe20000000007 */
[CC--:B------:R-:W-:Y:S01]  /*0f60*/  FFMA R9, R17.reuse, R13.reuse, R9 ;  /* 0x0000000d11097223 */ /* 0x0c0fe20000000009 */
[C---:B------:R-:W-:Y:S02]  /*0f70*/  FFMA R25, R22.reuse, R13, R6 ;  /* 0x0000000d16197223 */ /* 0x040fe40000000006 */
[----:B------:R-:W-:Y:S01]  /*0f80*/  LDS.64 R6, [R4+0x320] ;  /* 0x0003200004067984 */ /* 0x000fe20000000a00 */
[----:B0-----:R-:W-:Y:S01]  /*0f90*/  FFMA R24, R22, R14, R24 ;  /* 0x0000000e16187223 */ /* 0x001fe20000000018 */
[----:B------:R-:W-:Y:S01]  /*0fa0*/  FFMA R23, R14, R17, R18 ;  /* 0x000000110e177223 */ /* 0x000fe20000000012 */
[-C--:B------:R-:W-:Y:S01]  /*0fb0*/  FFMA R18, R22, R15.reuse, R16 ;  /* 0x0000000f16127223 */ /* 0x080fe20000000010 */
[----:B------:R-:W-:-:S02]  /*0fc0*/  FFMA R14, R17, R15, R19 ;  /* 0x0000000f110e7223 */ /* 0x000fc40000000013 */
[----:B------:R-:W-:Y:S04]  /*0fd0*/  LDS R19, [R3+0x930] ;  /* 0x0009300003137984 */ /* 0x000fe80000000800 */
[----:B------:R-:W0:Y:S04]  /*0fe0*/  LDS.64 R16, [R4+0x300] ;  /* 0x0003000004107984 */ /* 0x000e280000000a00 */
[----:B------:R1:W2:Y:S02]  /*0ff0*/  LDS R15, [R3+0x9f4] ;  /* 0x0009f400030f7984 */ /* 0x0002a40000000800 */
[----:B-1----:R-:W-:Y:S01]  /*1000*/  IADD3 R3, PT, PT, R3, 0xc40, RZ ;  /* 0x00000c4003037810 */ /* 0x002fe20007ffe0ff */
[----:B0-----:R-:W-:Y:S01]  /*1010*/  FFMA R22, R19, R17, R27 ;  /* 0x0000001113167223 */ /* 0x001fe2000000001b */
[C---:B------:R-:W-:Y:S01]  /*1020*/  FFMA R21, R16.reuse, R19, R11 ;  /* 0x0000001310157223 */ /* 0x040fe2000000000b */
[----:B--2---:R-:W-:Y:S01]  /*1030*/  FFMA R17, R15, R17, R10 ;  /* 0x000000110f117223 */ /* 0x004fe2000000000a */
[----:B------:R-:W-:Y:S01]  /*1040*/  FFMA R20, R16, R15, R20 ;  /* 0x0000000f10147223 */ /* 0x000fe20000000014 */
[----:B------:R-:W0:Y:S01]  /*1050*/  LDS.64 R10, [R4+0x340] ;  /* 0x00034000040a7984 */ /* 0x000e220000000a00 */
[C---:B------:R-:W-:Y:S01]  /*1060*/  FFMA R16, R19.reuse, R6, R5 ;  /* 0x0000000613107223 */ /* 0x040fe20000000005 */
[-C--:B------:R-:W-:Y:S01]  /*1070*/  FFMA R5, R19, R7.reuse, R26 ;  /* 0x0000000713057223 */ /* 0x080fe2000000001a */
[----:B------:R-:W-:Y:S01]  /*1080*/  FFMA R2, R15, R7, R2 ;  /* 0x000000070f027223 */ /* 0x000fe20000000002 */
[-C--:B------:R-:W-:Y:S01]  /*1090*/  FFMA R8, R6, R15.reuse, R8 ;  /* 0x0000000f06087223 */ /* 0x080fe20000000008 */
[----:B0-----:R-:W-:Y:S01]  /*10a0*/  FFMA R7, R10, R15, R12 ;  /* 0x0000000f0a077223 */ /* 0x001fe2000000000c */
[C---:B------:R-:W-:Y:S01]  /*10b0*/  FFMA R0, R19.reuse, R10, R0 ;  /* 0x0000000a13007223 */ /* 0x040fe20000000000 */
[----:B------:R0:W1:Y:S01]  /*10c0*/  LDS.64 R12, [R4+0x360] ;  /* 0x00036000040c7984 */ /* 0x0000620000000a00 */
[-C--:B------:R-:W-:Y:S01]  /*10d0*/  FFMA R6, R19, R11.reuse, R25 ;  /* 0x0000000b13067223 */ /* 0x080fe20000000019 */
[----:B------:R-:W-:Y:S01]  /*10e0*/  FFMA R9, R15, R11, R9 ;  /* 0x0000000b0f097223 */ /* 0x000fe20000000009 */
[----:B0-----:R-:W-:Y:S01]  /*10f0*/  IADD3 R4, PT, PT, R4, 0x400, RZ ;  /* 0x0000040004047810 */ /* 0x001fe20007ffe0ff */
[C---:B-1----:R-:W-:Y:S01]  /*1100*/  FFMA R10, R19.reuse, R12, R24 ;  /* 0x0000000c130a7223 */ /* 0x042fe20000000018 */
[----:B------:R-:W-:Y:S01]  /*1110*/  FFMA R11, R12, R15, R23 ;  /* 0x0000000f0c0b7223 */ /* 0x000fe20000000017 */
[-C--:B------:R-:W-:Y:S01]  /*1120*/  FFMA R12, R19, R13.reuse, R18 ;  /* 0x0000000d130c7223 */ /* 0x080fe20000000012 */
[----:B------:R-:W-:Y:S01]  /*1130*/  FFMA R13, R15, R13, R14 ;  /* 0x0000000d0f0d7223 */ /* 0x000fe2000000000e */
[----:B------:R-:W-:Y:S06]  /*1140*/  BRA.U UP0, `(.L_x_63) ;  /* 0xfffffff5002c7547 */ /* 0x000fec000b83ffff */
[----:B------:R-:W-:-:S04]  /*1150*/  IADD3 R29, PT, PT, R29, 0x1, RZ ;  /* 0x000000011d1d7810 */ /* 0x000fc80007ffe0ff */
[----:B------:R-:W-:-:S13]  /*1160*/  ISETP.NE.AND P1, PT, R29, 0x8, PT ;  /* 0x000000081d00780c */ /* 0x000fda0003f25270 */
[----:B------:R-:W-:Y:S05]  /*1170*/  @P1 BRA `(.L_x_64) ;  /* 0xfffffff000701947 */ /* 0x000fea000383ffff */
[----:B------:R-:W0:Y:S01]  /*1180*/  S2R R27, SR_CTAID.X ;  /* 0x00000000001b7919 */ /* 0x000e220000002500 */
[----:B------:R-:W1:Y:S01]  /*1190*/  LDC.64 R14, c[0x0][0x380] ;  /* 0x0000e000ff0e7b82 */ /* 0x000e620000000a00 */
[----:B------:R-:W-:-:S04]  /*11a0*/  IMAD R35, R37, 0x1880, R35 ;  /* 0x0000188025237824 */ /* 0x000fc800078e0223 */
        /* <DEDUP_REMOVED lines=20> */
.L_x_65:
        /* <DEDUP_REMOVED lines=9> */
.L_x_229:


//--------------------- .text.tvmgen_default_fused_nn_conv2d_add_multiply_add_nn_relu_kernel --------------------------
	.section	.text.tvmgen_default_fused_nn_conv2d_add_multiply_add_nn_relu_kernel,"ax",@progbits
	.align	128
        .global         tvmgen_default_fused_nn_conv2d_add_multiply_add_nn_relu_kernel
        .type           tvmgen_default_fused_nn_conv2d_add_multiply_add_nn_relu_kernel,@function
        .size           tvmgen_default_fused_nn_conv2d_add_multiply_add_nn_relu_kernel,(.L_x_230 - tvmgen_default_fused_nn_conv2d_add_multiply_add_nn_relu_kernel)
        .other          tvmgen_default_fused_nn_conv2d_add_multiply_add_nn_relu_kernel,@"STO_CUDA_ENTRY STV_DEFAULT"
tvmgen_default_fused_nn_conv2d_add_multiply_add_nn_relu_kernel:
.text.tvmgen_default_fused_nn_conv2d_add_multiply_add_nn_relu_kernel:
[----:B------:R-:W-:Y:S01]  /*0000*/  LDC R1, c[0x0][0x37c] ;  /* 0x0000df00ff017b82 */ /* 0x000fe20000000800 */
[----:B------:R-:W0:Y:S01]  /*0010*/  S2R R11, SR_TID.Y ;  /* 0x00000000000b7919 */ /* 0x000e220000002200 */
[----:B------:R-:W-:Y:S02]  /*0020*/  MOV R10, 0x400 ;  /* 0x00000400000a7802 */ /* 0x000fe40000000f00 */
[----:B------:R-:W-:Y:S02]  /*0030*/  CS2R R28, SRZ ;  /* 0x00000000001c7805 */ /* 0x000fe4000001ff00 */
[----:B------:R-:W-:Y:S01]  /*0040*/  CS2R R26, SRZ ;  /* 0x00000000001a7805 */ /* 0x000fe2000001ff00 */
[----:B------:R-:W1:Y:S01]  /*0050*/  S2R R3, SR_CgaCtaId ;  /* 0x0000000000037919 */ /* 0x000e620000008800 */
[----:B------:R-:W-:Y:S02]  /*0060*/  IADD3 R2, PT, PT, R10, 0xc40, RZ ;  /* 0x00000c400a027810 */ /* 0x000fe40007ffe0ff */
[----:B------:R-:W-:-:S02]  /*0070*/  CS2R R24, SRZ ;  /* 0x0000000000187805 */ /* 0x000fc4000001ff00 */
[----:B------:R-:W-:Y:S01]  /*0080*/  CS2R R22, SRZ ;  /* 0x0000000000167805 */ /* 0x000fe2000001ff00 */
[----:B------:R-:W2:Y:S01]  /*0090*/  S2R R0, SR_TID.Z ;  /* 0x0000000000007919 */ /* 0x000ea20000002300 */
[----:B------:R-:W-:Y:S02]  /*00a0*/  CS2R R20, SRZ ;  /* 0x0000000000147805 */ /* 0x000fe4000001ff00 */
[----:B------:R-:W-:Y:S01]  /*00b0*/  CS2R R18, SRZ ;  /* 0x0000000000127805 */ /* 0x000fe2000001ff00 */
[----:B------:R-:W3:Y:S01]  /*00c0*/  LDCU.64 UR6, c[0x0][0x358] ;  /* 0x00006b00ff0677ac */ /* 0x000ee20008000a00 */
[C---:B0-----:R-:W-:Y:S02]  /*00d0*/  LEA R7, R11.reuse, R11, 0x2 ;  /* 0x0000000b0b077211 */ /* 0x041fe400078e10ff */
[----:B------:R-:W-:Y:S02]  /*00e0*/  ISETP.GE.U32.AND P0, PT, R11, 0x7, PT ;  /* 0x000000070b00780c */ /* 0x000fe40003f06070 */
[----:B-1----:R-:W-:Y:S01]  /*00f0*/  LEA R4, R3, R2, 0x18 ;  /* 0x0000000203047211 */ /* 0x002fe200078ec0ff */
[----:B------:R-:W-:Y:S01]  /*0100*/  IMAD R2, R11, 0xa0, RZ ;  /* 0x000000a00b027824 */ /* 0x000fe200078e02ff */
[----:B------:R-:W-:-:S02]  /*0110*/  IADD3 R9, PT, PT, R7, 0x1, RZ ;  /* 0x0000000107097810 */ /* 0x000fc40007ffe0ff */
[C---:B------:R-:W-:Y:S02]  /*0120*/  LOP3.LUT R5, R7.reuse, 0xf, RZ, 0xc0, !PT ;  /* 0x0000000f07057812 */ /* 0x040fe400078ec0ff */
[-C--:B--2---:R-:W-:Y:S02]  /*0130*/  LEA.HI R6, R7, R0.reuse, RZ, 0x1b ;  /* 0x0000000007067211 */ /* 0x084fe400078fd8ff */
[----:B------:R-:W-:Y:S02]  /*0140*/  LEA.HI R8, R9, R0, RZ, 0x1b ;  /* 0x0000000009087211 */ /* 0x000fe400078fd8ff */
[----:B------:R-:W-:Y:S02]  /*0150*/  LOP3.LUT R2, R5, 0x200, R2, 0xf8, !PT ;  /* 0x0000020005027812 */ /* 0x000fe400078ef802 */
[----:B------:R-:W-:Y:S02]  /*0160*/  IADD3 R5, PT, PT, R7, 0x2, RZ ;  /* 0x0000000207057810 */ /* 0x000fe40007ffe0ff */
[----:B------:R-:W-:-:S02]  /*0170*/  ISETP.LT.U32.AND P2, PT, R6, 0x10, !P0 ;  /* 0x000000100600780c */ /* 0x000fc40004741070 */
[----:B------:R-:W-:Y:S02]  /*0180*/  ISETP.LT.U32.AND P0, PT, R8, 0x10, !P0 ;  /* 0x000000100800780c */ /* 0x000fe40004701070 */
[C---:B------:R-:W-:Y:S02]  /*0190*/  LEA.HI R8, R5.reuse, R0, RZ, 0x1b ;  /* 0x0000000005087211 */ /* 0x040fe400078fd8ff */
[C---:B------:R-:W-:Y:S02]  /*01a0*/  SHF.L.U32 R6, R5.reuse, 0x5, RZ ;  /* 0x0000000505067819 */ /* 0x040fe400000006ff */
[----:B------:R-:W-:Y:S02]  /*01b0*/  LOP3.LUT R5, R5, 0xf, RZ, 0xc0, !PT ;  /* 0x0000000f05057812 */ /* 0x000fe400078ec0ff */
[----:B------:R-:W-:Y:S02]  /*01c0*/  LEA R10, R3, R10, 0x18 ;  /* 0x0000000a030a7211 */ /* 0x000fe400078ec0ff */
[----:B------:R-:W-:-:S02]  /*01d0*/  LEA R3, R0, R7, 0x5 ;  /* 0x0000000700037211 */ /* 0x000fc400078e28ff */
[----:B------:R-:W-:Y:S01]  /*01e0*/  LOP3.LUT R5, R5, 0x200, R6, 0xf8, !PT ;  /* 0x0000020005057812 */ /* 0x000fe200078ef806 */
[----:B------:R-:W-:Y:S01]  /*01f0*/  IMAD R10, R11, 0x1c, R10 ;  /* 0x0000001c0b0a7824 */ /* 0x000fe200078e020a */
[----:B------:R-:W0:Y:S01]  /*0200*/  S2R R6, SR_CTAID.Z ;  /* 0x0000000000067919 */ /* 0x000e220000002700 */
[----:B------:R-:W-:Y:S02]  /*0210*/  LEA R3, R3, R4, 0x2 ;  /* 0x0000000403037211 */ /* 0x000fe400078e10ff */
[C---:B------:R-:W-:Y:S02]  /*0220*/  SHF.L.U32 R4, R9.reuse, 0x5, RZ ;  /* 0x0000000509047819 */ /* 0x040fe400000006ff */
[----:B------:R-:W-:Y:S02]  /*0230*/  LOP3.LUT R9, R9, 0xf, RZ, 0xc0, !PT ;  /* 0x0000000f09097812 */ /* 0x000fe400078ec0ff */
[----:B------:R-:W-:Y:S01]  /*0240*/  ISETP.GE.U32.AND P1, PT, R11, 0x6, PT ;  /* 0x000000060b00780c */ /* 0x000fe20003f26070 */
[----:B------:R-:W-:Y:S01]  /*0250*/  IMAD R11, R0, 0x7, R11 ;  /* 0x00000007000b7824 */ /* 0x000fe200078e020b */
[----:B------:R-:W-:-:S02]  /*0260*/  LOP3.LUT R4, R9, 0x200, R4, 0xf8, !PT ;  /* 0x0000020009047812 */ /* 0x000fc400078ef804 */
[C---:B------:R-:W-:Y:S02]  /*0270*/  IADD3 R9, PT, PT, R7.reuse, 0x3, RZ ;  /* 0x0000000307097810 */ /* 0x040fe40007ffe0ff */
[----:B------:R-:W-:Y:S02]  /*0280*/  IADD3 R13, PT, PT, R7, 0x4, RZ ;  /* 0x00000004070d7810 */ /* 0x000fe40007ffe0ff */
[----:B------:R-:W-:Y:S02]  /*0290*/  ISETP.LT.U32.AND P3, PT, R8, 0x10, !P1 ;  /* 0x000000100800780c */ /* 0x000fe40004f61070 */
[C---:B------:R-:W-:Y:S02]  /*02a0*/  LEA.HI R14, R9.reuse, R0, RZ, 0x1b ;  /* 0x00000000090e7211 */ /* 0x040fe400078fd8ff */
[C---:B------:R-:W-:Y:S02]  /*02b0*/  SHF.L.U32 R7, R9.reuse, 0x5, RZ ;  /* 0x0000000509077819 */ /* 0x040fe400000006ff */
[----:B------:R-:W-:-:S02]  /*02c0*/  LOP3.LUT R8, R9, 0xf, RZ, 0xc0, !PT ;  /* 0x0000000f09087812 */ /* 0x000fc400078ec0ff */
[C---:B------:R-:W-:Y:S02]  /*02d0*/  SHF.L.U32 R9, R13.reuse, 0x5, RZ ;  /* 0x000000050d097819 */ /* 0x040fe400000006ff */
[C---:B------:R-:W-:Y:S02]  /*02e0*/  LOP3.LUT R12, R13.reuse, 0xf, RZ, 0xc0, !PT ;  /* 0x0000000f0d0c7812 */ /* 0x040fe400078ec0ff */
[----:B------:R-:W-:Y:S02]  /*02f0*/  LEA.HI R15, R13, R0, RZ, 0x1b ;  /* 0x000000000d0f7211 */ /* 0x000fe400078fd8ff */
[----:B------:R-:W-:Y:S02]  /*0300*/  LOP3.LUT R7, R8, 0x200, R7, 0xf8, !PT ;  /* 0x0000020008077812 */ /* 0x000fe400078ef807 */
[----:B------:R-:W-:Y:S01]  /*0310*/  LOP3.LUT R8, R12, 0x200, R9, 0xf8, !PT ;  /* 0x000002000c087812 */ /* 0x000fe200078ef809 */
[----:B------:R-:W-:Y:S01]  /*0320*/  HFMA2 R9, -RZ, RZ, 0, 0 ;  /* 0x00000000ff097431 */ /* 0x000fe200000001ff */
[----:B------:R-:W-:-:S02]  /*0330*/  ISETP.LT.U32.AND P4, PT, R14, 0x10, !P1 ;  /* 0x000000100e00780c */ /* 0x000fc40004f81070 */
[----:B------:R-:W-:Y:S02]  /*0340*/  ISETP.LT.U32.AND P1, PT, R15, 0x10, !P1 ;  /* 0x000000100f00780c */ /* 0x000fe40004f21070 */
[----:B------:R-:W-:Y:S02]  /*0350*/  CS2R R14, SRZ ;  /* 0x00000000000e7805 */ /* 0x000fe4000001ff00 */
[----:B------:R-:W-:Y:S02]  /*0360*/  LEA R11, R11, -R11, 0x3 ;  /* 0x8000000b0b0b7211 */ /* 0x000fe400078e18ff */
[----:B0--3--:R-:W-:-:S07]  /*0370*/  IADD3 R12, PT, PT, R10, 0xdc, RZ ;  /* 0x000000dc0a0c7810 */ /* 0x009fce0007ffe0ff */
.L_x_67:
[----:B------:R-:W0:Y:S01]  /*0380*/  LDC.64 R16, c[0x0][0x388] ;  /* 0x0000e200ff107b82 */ /* 0x000e220000000a00 */
[----:B------:R-:W-:-:S07]  /*0390*/  IMAD R13, R9, 0x310, R11 ;  /* 0x00000310090d7824 */ /* 0x000fce00078e020b */
[----:B------:R-:W1:Y:S01]  /*03a0*/  S2UR UR5, SR_CgaCtaId ;  /* 0x00000000000579c3 */ /* 0x000e620000008800 */
[----:B------:R-:W-:-:S07]  /*03b0*/  UMOV UR4, 0x400 ;  /* 0x0000040000047882 */ /* 0x000fce0000000000 */
[----:B------:R-:W2:Y:S01]  /*03c0*/  @P0 LDC.64 R34, c[0x0][0x390] ;  /* 0x0000e400ff220b82 */ /* 0x000ea20000000a00 */
[----:B0-----:R-:W-:-:S05]  /*03d0*/  IMAD.WIDE.U32 R16, R13, 0x4, R16 ;  /* 0x000000040d107825 */ /* 0x001fca00078e0010 */
[----:B------:R-:W3:Y:S04]  /*03e0*/  LDG.E.CONSTANT R30, desc[UR6][R16.64+0x8] ;  /* 0x00000806101e7981 */ /* 0x000ee8000c1e9900 */
[----:B------:R-:W4:Y:S04]  /*03f0*/  LDG.E.CONSTANT R13, desc[UR6][R16.64+0xc] ;  /* 0x00000c06100d7981 */ /* 0x000f28000c1e9900 */
[----:B------:R-:W5:Y:S04]  /*0400*/  LDG.E.CONSTANT R31, desc[UR6][R16.64] ;  /* 0x00000006101f7981 */ /* 0x000f68000c1e9900 */
[----:B------:R-:W2:Y:S04]  /*0410*/  LDG.E.CONSTANT R33, desc[UR6][R16.64+0x4] ;  /* 0x0000040610217981 */ /* 0x000ea8000c1e9900 */
[----:B------:R-:W2:Y:S04]  /*0420*/  LDG.E.CONSTANT R37, desc[UR6][R16.64+0x14] ;  /* 0x0000140610257981 */ /* 0x000ea8000c1e9900 */
[----:B------:R-:W2:Y:S01]  /*0430*/  LDG.E.CONSTANT R36, desc[UR6][R16.64+0x10] ;  /* 0x0000100610247981 */ /* 0x000ea2000c1e9900 */
[----:B-1----:R-:W-:-:S03]  /*0440*/  ULEA UR8, UR5, UR4, 0x18 ;  /* 0x0000000405087291 */ /* 0x002fc6000f8ec0ff */
[----:B------:R0:W2:Y:S03]  /*0450*/  LDG.E.CONSTANT R32, desc[UR6][R16.64+0x18] ;  /* 0x0000180610207981 */ /* 0x0000a6000c1e9900 */
[----:B------:R-:W-:Y:S01]  /*0460*/  LEA R10, R11, UR8, 0x2 ;  /* 0x000000080b0a7c11 */ /* 0x000fe2000f8e10ff */
[----:B------:R-:W-:Y:S08]  /*0470*/  BAR.SYNC.DEFER_BLOCKING 0x0 ;  /* 0x0000000000007b1d */ /* 0x000ff00000010000 */
[----:B0-----:R-:W0:Y:S01]  /*0480*/  @P2 LDC.64 R16, c[0x0][0x390] ;  /* 0x0000e400ff102b82 */ /* 0x001e220000000a00 */
[----:B---3--:R1:W-:Y:S04]  /*0490*/  STS [R10+0x8], R30 ;  /* 0x0000081e0a007388 */ /* 0x0083e80000000800 */
[----:B----4-:R3:W-:Y:S01]  /*04a0*/  STS [R10+0xc], R13 ;  /* 0x00000c0d0a007388 */ /* 0x0107e20000000800 */
[----:B-1----:R-:W-:-:S04]  /*04b0*/  LEA R30, R6, R0, 0x4 ;  /* 0x00000000061e7211 */ /* 0x002fc800078e20ff */
[----:B---3--:R-:W-:Y:S01]  /*04c0*/  LEA R13, R30, R9, 0x6 ;  /* 0x000000091e0d7211 */ /* 0x008fe200078e30ff */
[----:B-----5:R1:W-:Y:S03]  /*04d0*/  STS [R10], R31 ;  /* 0x0000001f0a007388 */ /* 0x0203e60000000800 */
[----:B------:R-:W-:-:S04]  /*04e0*/  SHF.L.U32 R13, R13, 0x4, RZ ;  /* 0x000000040d0d7819 */ /* 0x000fc800000006ff */
[----:B-1----:R-:W-:-:S05]  /*04f0*/  @P2 IADD3 R31, PT, PT, R2, R13, RZ ;  /* 0x0000000d021f2210 */ /* 0x002fca0007ffe0ff */
[----:B0-----:R-:W-:Y:S02]  /*0500*/  @P2 IMAD.WIDE.U32 R16, R31, 0x4, R16 ;  /* 0x000000041f102825 */ /* 0x001fe400078e0010 */
[----:B------:R-:W0:Y:S01]  /*0510*/  @P3 LDC.64 R30, c[0x0][0x390] ;  /* 0x0000e400ff1e3b82 */ /* 0x000e220000000a00 */
[----:B--2---:R1:W-:Y:S02]  /*0520*/  STS [R10+0x4], R33 ;  /* 0x000004210a007388 */ /* 0x0043e40000000800 */
[----:B-1----:R-:W-:-:S05]  /*0530*/  @P0 IADD3 R33, PT, PT, R4, R13, RZ ;  /* 0x0000000d04210210 */ /* 0x002fca0007ffe0ff */
[----:B------:R-:W-:Y:S02]  /*0540*/  @P0 IMAD.WIDE.U32 R34, R33, 0x4, R34 ;  /* 0x0000000421220825 */ /* 0x000fe400078e0022 */
[----:B------:R1:W2:Y:S04]  /*0550*/  @P2 LDG.E.CONSTANT R33, desc[UR6][R16.64] ;  /* 0x0000000610212981 */ /* 0x0002a8000c1e9900 */
[----:B------:R3:W-:Y:S04]  /*0560*/  STS [R10+0x14], R37 ;  /* 0x000014250a007388 */ /* 0x0007e80000000800 */
[----:B------:R4:W-:Y:S01]  /*0570*/  STS [R10+0x10], R36 ;  /* 0x000010240a007388 */ /* 0x0009e20000000800 */
[----:B-1----:R-:W-:-:S03]  /*0580*/  @P3 IADD3 R17, PT, PT, R5, R13, RZ ;  /* 0x0000000d05113210 */ /* 0x002fc60007ffe0ff */
[----:B------:R-:W5:Y:S02]  /*0590*/  @P0 LDG.E.CONSTANT R34, desc[UR6][R34.64] ;  /* 0x0000000622220981 */ /* 0x000f64000c1e9900 */
[----:B0-----:R-:W-:Y:S02]  /*05a0*/  @P3 IMAD.WIDE.U32 R30, R17, 0x4, R30 ;  /* 0x00000004111e3825 */ /* 0x001fe400078e001e */
[----:B------:R-:W0:Y:S01]  /*05b0*/  @P4 LDC.64 R16, c[0x0][0x390] ;  /* 0x0000e400ff104b82 */ /* 0x000e220000000a00 */
[----:B---3--:R-:W-:-:S03]  /*05c0*/  @P4 IADD3 R37, PT, PT, R7, R13, RZ ;  /* 0x0000000d07254210 */ /* 0x008fc60007ffe0ff */
[----:B------:R-:W3:Y:S02]  /*05d0*/  @P3 LDG.E.CONSTANT R30, desc[UR6][R30.64] ;  /* 0x000000061e1e3981 */ /* 0x000ee4000c1e9900 */
[----:B0-----:R-:W-:-:S05]  /*05e0*/  @P4 IMAD.WIDE.U32 R16, R37, 0x4, R16 ;  /* 0x0000000425104825 */ /* 0x001fca00078e0010 */
[----:B----4-:R0:W4:Y:S02]  /*05f0*/  @P4 LDG.E.CONSTANT R36, desc[UR6][R16.64] ;  /* 0x0000000610244981 */ /* 0x010124000c1e9900 */
[----:B0-----:R-:W0:Y:S01]  /*0600*/  @P1 LDC.64 R16, c[0x0][0x390] ;  /* 0x0000e400ff101b82 */ /* 0x001e220000000a00 */
[----:B------:R-:W-:-:S05]  /*0610*/  @P1 IADD3 R13, PT, PT, R8, R13, RZ ;  /* 0x0000000d080d1210 */ /* 0x000fca0007ffe0ff */
[----:B0-----:R-:W-:-:S05]  /*0620*/  @P1 IMAD.WIDE.U32 R16, R13, 0x4, R16 ;  /* 0x000000040d101825 */ /* 0x001fca00078e0010 */
[----:B------:R-:W4:Y:S04]  /*0630*/  @P1 LDG.E.CONSTANT R35, desc[UR6][R16.64] ;  /* 0x0000000610231981 */ /* 0x000f28000c1e9900 */
[----:B------:R0:W-:Y:S01]  /*0640*/  STS [R10+0x18], R32 ;  /* 0x000018200a007388 */ /* 0x0001e20000000800 */
[----:B------:R-:W-:-:S04]  /*0650*/  UIADD3 UR4, UPT, UPT, UR4, 0xc40, URZ ;  /* 0x00000c4004047890 */ /* 0x000fc8000fffe0ff */
[----:B------:R-:W-:Y:S01]  /*0660*/  ULEA UR4, UR5, UR4, 0x18 ;  /* 0x0000000405047291 */ /* 0x000fe2000f8ec0ff */
[----:B------:R-:W-:-:S05]  /*0670*/  MOV R13, R12 ;  /* 0x0000000c000d7202 */ /* 0x000fca0000000f00 */
[----:B------:R-:W-:Y:S01]  /*0680*/  LEA R31, R0, UR4, 0x6 ;  /* 0x00000004001f7c11 */ /* 0x000fe2000f8e30ff */
[----:B------:R-:W-:-:S03]  /*0690*/  UMOV UR4, 0x400 ;  /* 0x0000040000047882 */ /* 0x000fc60000000000 */
[----:B0-----:R-:W-:Y:S01]  /*06a0*/  IADD3 R10, PT, PT, R31, 0x404, RZ ;  /* 0x000004041f0a7810 */ /* 0x001fe20007ffe0ff */
[----:B--2---:R0:W-:Y:S04]  /*06b0*/  @P2 STS [R3], R33 ;  /* 0x0000002103002388 */ /* 0x0041e80000000800 */
[----:B-----5:R0:W-:Y:S04]  /*06c0*/  @P0 STS [R3+0x4], R34 ;  /* 0x0000042203000388 */ /* 0x0201e80000000800 */
[----:B---3--:R0:W-:Y:S04]  /*06d0*/  @P3 STS [R3+0x8], R30 ;  /* 0x0000081e03003388 */ /* 0x0081e80000000800 */
[----:B----4-:R0:W-:Y:S04]  /*06e0*/  @P4 STS [R3+0xc], R36 ;  /* 0x00000c2403004388 */ /* 0x0101e80000000800 */
[----:B------:R0:W-:Y:S01]  /*06f0*/  @P1 STS [R3+0x10], R35 ;  /* 0x0000102303001388 */ /* 0x0001e20000000800 */
[----:B------:R-:W-:Y:S06]  /*0700*/  BAR.SYNC.DEFER_BLOCKING 0x0 ;  /* 0x0000000000007b1d */ /* 0x000fec0000010000 */
.L_x_66:
[----:B------:R-:W-:Y:S01]  /*0710*/  LDS R31, [R10+-0x404] ;  /* 0xfffbfc000a1f7984 */ /* 0x000fe20000000800 */
[----:B------:R-:W-:-:S03]  /*0720*/  UIADD3 UR4, UPT, UPT, UR4, 0x20, URZ ;  /* 0x0000002004047890 */ /* 0x000fc6000fffe0ff */
[----:B------:R-:W1:Y:S01]  /*0730*/  LDS R16, [R13+-0xdc] ;  /* 0xffff24000d107984 */ /* 0x000e620000000800 */
[----:B------:R-:W-:-:S03]  /*0740*/  UISETP.NE.AND UP0, UPT, UR4, 0x440, UPT ;  /* 0x000004400400788c */ /* 0x000fc6000bf05270 */
[----:B0-----:R-:W0:Y:S04]  /*0750*/  LDS R30, [R10+-0x4] ;  /* 0xfffffc000a1e7984 */ /* 0x001e280000000800 */
[----:B------:R-:W2:Y:S04]  /*0760*/  LDS R32, [R13+-0xd8] ;  /* 0xffff28000d207984 */ /* 0x000ea80000000800 */
[----:B------:R-:W3:Y:S04]  /*0770*/  LDS R33, [R13+-0xd0] ;  /* 0xffff30000d217984 */ /* 0x000ee80000000800 */
[----:B------:R-:W4:Y:S04]  /*0780*/  LDS R17, [R13+-0xcc] ;  /* 0xffff34000d117984 */ /* 0x000f280000000800 */
[----:B------:R-:W5:Y:S04]  /*0790*/  LDS R35, [R13+-0xd4] ;  /* 0xffff2c000d237984 */ /* 0x000f680000000800 */
[----:B------:R-:W-:Y:S01]  /*07a0*/  LDS R34, [R13+-0x18] ;  /* 0xffffe8000d227984 */ /* 0x000fe20000000800 */
[-C--:B-1----:R-:W-:Y:S01]  /*07b0*/  FFMA R18, R31, R16.reuse, R18 ;  /* 0x000000101f127223 */ /* 0x082fe20000000012 */
[----:B0-----:R-:W-:-:S02]  /*07c0*/  FFMA R19, R30, R16, R19 ;  /* 0x000000101e137223 */ /* 0x001fc40000000013 */
[----:B------:R-:W0:Y:S01]  /*07d0*/  LDS R16, [R13+-0xc8] ;  /* 0xffff38000d107984 */ /* 0x000e220000000800 */
[CC--:B--2---:R-:W-:Y:S01]  /*07e0*/  FFMA R20, R31.reuse, R32.reuse, R20 ;  /* 0x000000201f147223 */ /* 0x0c4fe20000000014 */
[C---:B------:R-:W-:Y:S02]  /*07f0*/  FFMA R21, R30.reuse, R32, R21 ;  /* 0x000000201e157223 */ /* 0x040fe40000000015 */
[----:B------:R-:W1:Y:S01]  /*0800*/  LDS R32, [R13+-0xc4] ;  /* 0xffff3c000d207984 */ /* 0x000e620000000800 */
[CC--:B---3--:R-:W-:Y:S01]  /*0810*/  FFMA R24, R31.reuse, R33.reuse, R24 ;  /* 0x000000211f187223 */ /* 0x0c8fe20000000018 */
[C---:B------:R-:W-:Y:S02]  /*0820*/  FFMA R25, R30.reuse, R33, R25 ;  /* 0x000000211e197223 */ /* 0x040fe40000000019 */
[----:B------:R-:W-:Y:S01]  /*0830*/  LDS R33, [R13+-0x14] ;  /* 0xffffec000d217984 */ /* 0x000fe20000000800 */
[-C--:B----4-:R-:W-:Y:S01]  /*0840*/  FFMA R26, R31, R17.reuse, R26 ;  /* 0x000000111f1a7223 */ /* 0x090fe2000000001a */
[----:B------:R-:W-:-:S02]  /*0850*/  FFMA R27, R30, R17, R27 ;  /* 0x000000111e1b7223 */ /* 0x000fc4000000001b */
[----:B------:R-:W2:Y:S01]  /*0860*/  LDS R17, [R10] ;  /* 0x000000000a117984 */ /* 0x000ea20000000800 */
[CC--:B-----5:R-:W-:Y:S01]  /*0870*/  FFMA R22, R31.reuse, R35.reuse, R22 ;  /* 0x000000231f167223 */ /* 0x0e0fe20000000016 */
[C---:B------:R-:W-:Y:S02]  /*0880*/  FFMA R23, R30.reuse, R35, R23 ;  /* 0x000000231e177223 */ /* 0x040fe40000000017 */
[----:B------:R-:W3:Y:S01]  /*0890*/  LDS R35, [R13+-0xc] ;  /* 0xfffff4000d237984 */ /* 0x000ee20000000800 */
[CC--:B0-----:R-:W-:Y:S01]  /*08a0*/  FFMA R28, R31.reuse, R16.reuse, R28 ;  /* 0x000000101f1c7223 */ /* 0x0c1fe2000000001c */
[C---:B------:R-:W-:Y:S02]  /*08b0*/  FFMA R29, R30.reuse, R16, R29 ;  /* 0x000000101e1d7223 */ /* 0x040fe4000000001d */
[----:B------:R-:W0:Y:S01]  /*08c0*/  LDS R16, [R10+-0x400] ;  /* 0xfffc00000a107984 */ /* 0x000e220000000800 */
[-C--:B-1----:R-:W-:Y:S01]  /*08d0*/  FFMA R15, R31, R32.reuse, R15 ;  /* 0x000000201f0f7223 */ /* 0x082fe2000000000f */
[----:B------:R-:W-:-:S02]  /*08e0*/  FFMA R14, R30, R32, R14 ;  /* 0x000000201e0e7223 */ /* 0x000fc4000000000e */
[----:B------:R-:W1:Y:S04]  /*08f0*/  LDS R31, [R13+-0x4] ;  /* 0xfffffc000d1f7984 */ /* 0x000e680000000800 */
[----:B------:R-:W4:Y:S01]  /*0900*/  LDS R32, [R13+-0x10] ;  /* 0xfffff0000d207984 */ /* 0x000f220000000800 */
[C---:B--2---:R-:W-:Y:S01]  /*0910*/  FFMA R21, R17.reuse, R33, R21 ;  /* 0x0000002111157223 */ /* 0x044fe20000000015 */
[CC--:B------:R-:W-:Y:S02]  /*0920*/  FFMA R19, R17.reuse, R34.reuse, R19 ;  /* 0x0000002211137223 */ /* 0x0c0fe40000000013 */
[----:B------:R-:W-:Y:S01]  /*0930*/  LDS R30, [R13] ;  /* 0x000000000d1e7984 */ /* 0x000fe20000000800 */
[C---:B---3--:R-:W-:Y:S01]  /*0940*/  FFMA R25, R17.reuse, R35, R25 ;  /* 0x0000002311197223 */ /* 0x048fe20000000019 */
[C---:B0-----:R-:W-:Y:S01]  /*0950*/  FFMA R20, R16.reuse, R33, R20 ;  /* 0x0000002110147223 */ /* 0x041fe20000000014 */
[C---:B------:R-:W-:Y:S01]  /*0960*/  FFMA R18, R16.reuse, R34, R18 ;  /* 0x0000002210127223 */ /* 0x040fe20000000012 */
[----:B------:R-:W0:Y:S01]  /*0970*/  LDS R33, [R13+-0x8] ;  /* 0xfffff8000d217984 */ /* 0x000e220000000800 */
[C---:B------:R-:W-:Y:S01]  /*0980*/  FFMA R24, R16.reuse, R35, R24 ;  /* 0x0000002310187223 */ /* 0x040fe20000000018 */
[CC--:B-1----:R-:W-:Y:S01]  /*0990*/  FFMA R28, R16.reuse, R31.reuse, R28 ;  /* 0x0000001f101c7223 */ /* 0x0c2fe2000000001c */
[C---:B------:R-:W-:Y:S01]  /*09a0*/  FFMA R29, R17.reuse, R31, R29 ;  /* 0x0000001f111d7223 */ /* 0x040fe2000000001d */
[----:B------:R-:W-:Y:S01]  /*09b0*/  LDS R35, [R13+0xb0] ;  /* 0x0000b0000d237984 */ /* 0x000fe20000000800 */
[-C--:B----4-:R-:W-:Y:S01]  /*09c0*/  FFMA R22, R16, R32.reuse, R22 ;  /* 0x0000002010167223 */ /* 0x090fe20000000016 */
[----:B------:R-:W-:-:S02]  /*09d0*/  FFMA R23, R17, R32, R23 ;  /* 0x0000002011177223 */ /* 0x000fc40000000017 */
[----:B------:R-:W1:Y:S04]  /*09e0*/  LDS R31, [R10+-0x3fc] ;  /* 0xfffc04000a1f7984 */ /* 0x000e680000000800 */
[----:B------:R-:W2:Y:S04]  /*09f0*/  LDS R32, [R13+0xac] ;  /* 0x0000ac000d207984 */ /* 0x000ea80000000800 */
[----:B------:R-:W-:Y:S01]  /*0a00*/  LDS R34, [R13+0x174] ;  /* 0x000174000d227984 */ /* 0x000fe20000000800 */
[CC--:B0-----:R-:W-:Y:S01]  /*0a10*/  FFMA R26, R16.reuse, R33.reuse, R26 ;  /* 0x00000021101a7223 */ /* 0x0c1fe2000000001a */
[C---:B------:R-:W-:Y:S01]  /*0a20*/  FFMA R27, R17.reuse, R33, R27 ;  /* 0x00000021111b7223 */ /* 0x040fe2000000001b */
[-C--:B------:R-:W-:Y:S01]  /*0a30*/  FFMA R16, R16, R30.reuse, R15 ;  /* 0x0000001e10107223 */ /* 0x080fe2000000000f */
[----:B------:R-:W-:Y:S01]  /*0a40*/  FFMA R17, R17, R30, R14 ;  /* 0x0000001e11117223 */ /* 0x000fe2000000000e */
[----:B------:R-:W0:Y:S04]  /*0a50*/  LDS R33, [R13+0xb4] ;  /* 0x0000b4000d217984 */ /* 0x000e280000000800 */
[----:B------:R-:W3:Y:S01]  /*0a60*/  LDS R30, [R10+0x4] ;  /* 0x000004000a1e7984 */ /* 0x000ee20000000800 */
[----:B-1----:R-:W-:-:S03]  /*0a70*/  FFMA R20, R31, R35, R20 ;  /* 0x000000231f147223 */ /* 0x002fc60000000014 */
[----:B------:R-:W1:Y:S01]  /*0a80*/  LDS R15, [R13+0xb8] ;  /* 0x0000b8000d0f7984 */ /* 0x000e620000000800 */
[----:B--2---:R-:W-:-:S03]  /*0a90*/  FFMA R18, R31, R32, R18 ;  /* 0x000000201f127223 */ /* 0x004fc60000000012 */
[----:B------:R-:W2:Y:S01]  /*0aa0*/  LDS R14, [R13+0xbc] ;  /* 0x0000bc000d0e7984 */ /* 0x000ea20000000800 */
[C---:B0-----:R-:W-:Y:S01]  /*0ab0*/  FFMA R22, R31.reuse, R33, R22 ;  /* 0x000000211f167223 */ /* 0x041fe20000000016 */
[C---:B---3--:R-:W-:Y:S01]  /*0ac0*/  FFMA R19, R30.reuse, R32, R19 ;  /* 0x000000201e137223 */ /* 0x048fe20000000013 */
[C---:B------:R-:W-:Y:S01]  /*0ad0*/  FFMA R21, R30.reuse, R35, R21 ;  /* 0x000000231e157223 */ /* 0x040fe20000000015 */
[C---:B------:R-:W-:Y:S01]  /*0ae0*/  FFMA R23, R30.reuse, R33, R23 ;  /* 0x000000211e177223 */ /* 0x040fe20000000017 */
[----:B------:R-:W0:Y:S01]  /*0af0*/  LDS R35, [R13+0xc4] ;  /* 0x0000c4000d237984 */ /* 0x000e220000000800 */
[CC--:B-1----:R-:W-:Y:S01]  /*0b00*/  FFMA R24, R31.reuse, R15.reuse, R24 ;  /* 0x0000000f1f187223 */ /* 0x0c2fe20000000018 */
[C---:B------:R-:W-:Y:S02]  /*0b10*/  FFMA R25, R30.reuse, R15, R25 ;  /* 0x0000000f1e197223 */ /* 0x040fe40000000019 */
[----:B------:R-:W1:Y:S01]  /*0b20*/  LDS R33, [R13+0xc0] ;  /* 0x0000c0000d217984 */ /* 0x000e620000000800 */
[-C--:B--2---:R-:W-:Y:S01]  /*0b30*/  FFMA R26, R31, R14.reuse, R26 ;  /* 0x0000000e1f1a7223 */ /* 0x084fe2000000001a */
[----:B------:R-:W-:-:S02]  /*0b40*/  FFMA R27, R30, R14, R27 ;  /* 0x0000000e1e1b7223 */ /* 0x000fc4000000001b */
[----:B------:R-:W2:Y:S04]  /*0b50*/  LDS R14, [R10+-0x3f8] ;  /* 0xfffc08000a0e7984 */ /* 0x000ea80000000800 */
[----:B------:R-:W3:Y:S04]  /*0b60*/  LDS R32, [R13+0x170] ;  /* 0x000170000d207984 */ /* 0x000ee80000000800 */
[----:B------:R-:W4:Y:S01]  /*0b70*/  LDS R15, [R10+0x8] ;  /* 0x000008000a0f7984 */ /* 0x000f220000000800 */
[-C--:B0-----:R-:W-:Y:S01]  /*0b80*/  FFMA R16, R31, R35.reuse, R16 ;  /* 0x000000231f107223 */ /* 0x081fe20000000010 */
[----:B------:R-:W-:-:S02]  /*0b90*/  FFMA R17, R30, R35, R17 ;  /* 0x000000231e117223 */ /* 0x000fc40000000011 */
[----:B------:R-:W-:Y:S01]  /*0ba0*/  LDS R35, [R13+0x240] ;  /* 0x000240000d237984 */ /* 0x000fe20000000800 */
[-C--:B-1----:R-:W-:Y:S01]  /*0bb0*/  FFMA R28, R31, R33.reuse, R28 ;  /* 0x000000211f1c7223 */ /* 0x082fe2000000001c */
[----:B------:R-:W-:Y:S02]  /*0bc0*/  FFMA R29, R30, R33, R29 ;  /* 0x000000211e1d7223 */ /* 0x000fe4000000001d */
[----:B------:R-:W0:Y:S01]  /*0bd0*/  LDS R33, [R13+0x178] ;  /* 0x000178000d217984 */ /* 0x000e220000000800 */
[----:B--2---:R-:W-:-:S03]  /*0be0*/  FFMA R20, R14, R34, R20 ;  /* 0x000000220e147223 */ /* 0x004fc60000000014 */
[----:B------:R-:W1:Y:S01]  /*0bf0*/  LDS R31, [R13+0x180] ;  /* 0x000180000d1f7984 */ /* 0x000e620000000800 */
[----:B---3--:R-:W-:-:S03]  /*0c00*/  FFMA R18, R14, R32, R18 ;  /* 0x000000200e127223 */ /* 0x008fc60000000012 */
[----:B------:R-:W2:Y:S01]  /*0c10*/  LDS R30, [R13+0x184] ;  /* 0x000184000d1e7984 */ /* 0x000ea20000000800 */
[C---:B----4-:R-:W-:Y:S01]  /*0c20*/  FFMA R19, R15.reuse, R32, R19 ;  /* 0x000000200f137223 */ /* 0x050fe20000000013 */
[C---:B------:R-:W-:Y:S02]  /*0c30*/  FFMA R21, R15.reuse, R34, R21 ;  /* 0x000000220f157223 */ /* 0x040fe40000000015 */
[----:B------:R-:W3:Y:S04]  /*0c40*/  LDS R32, [R13+0x17c] ;  /* 0x00017c000d207984 */ /* 0x000ee80000000800 */
[----:B------:R-:W-:Y:S01]  /*0c50*/  LDS R34, [R13+0x234] ;  /* 0x000234000d227984 */ /* 0x000fe20000000800 */
[-C--:B0-----:R-:W-:Y:S01]  /*0c60*/  FFMA R22, R14, R33.reuse, R22 ;  /* 0x000000210e167223 */ /* 0x081fe20000000016 */
[----:B------:R-:W-:-:S02]  /*0c70*/  FFMA R23, R15, R33, R23 ;  /* 0x000000210f177223 */ /* 0x000fc40000000017 */
[----:B------:R-:W-:Y:S01]  /*0c80*/  LDS R33, [R13+0x238] ;  /* 0x000238000d217984 */ /* 0x000fe20000000800 */
[CC--:B-1----:R-:W-:Y:S01]  /*0c90*/  FFMA R26, R14.reuse, R31.reuse, R26 ;  /* 0x0000001f0e1a7223 */ /* 0x0c2fe2000000001a */
[C---:B------:R-:W-:Y:S02]  /*0ca0*/  FFMA R27, R15.reuse, R31, R27 ;  /* 0x0000001f0f1b7223 */ /* 0x040fe4000000001b */
[----:B------:R-:W0:Y:S01]  /*0cb0*/  LDS R31, [R10+-0x3f4] ;  /* 0xfffc0c000a1f7984 */ /* 0x000e220000000800 */
[CC--:B--2---:R-:W-:Y:S01]  /*0cc0*/  FFMA R28, R14.reuse, R30.reuse, R28 ;  /* 0x0000001e0e1c7223 */ /* 0x0c4fe2000000001c */
[C---:B------:R-:W-:Y:S02]  /*0cd0*/  FFMA R29, R15.reuse, R30, R29 ;  /* 0x0000001e0f1d7223 */ /* 0x040fe4000000001d */
[----:B------:R-:W1:Y:S01]  /*0ce0*/  LDS R30, [R10+0xc] ;  /* 0x00000c000a1e7984 */ /* 0x000e620000000800 */
[-C--:B---3--:R-:W-:Y:S01]  /*0cf0*/  FFMA R24, R14, R32.reuse, R24 ;  /* 0x000000200e187223 */ /* 0x088fe20000000018 */
[----:B------:R-:W-:-:S02]  /*0d00*/  FFMA R25, R15, R32, R25 ;  /* 0x000000200f197223 */ /* 0x000fc40000000019 */
[----:B------:R-:W2:Y:S01]  /*0d10*/  LDS R32, [R13+0x188] ;  /* 0x000188000d207984 */ /* 0x000ea20000000800 */
[C---:B0-----:R-:W-:Y:S01]  /*0d20*/  FFMA R20, R31.reuse, R33, R20 ;  /* 0x000000211f147223 */ /* 0x041fe20000000014 */
[CC--:B------:R-:W-:Y:S01]  /*0d30*/  FFMA R18, R31.reuse, R34.reuse, R18 ;  /* 0x000000221f127223 */ /* 0x0c0fe20000000012 */
[----:B------:R-:W-:Y:S01]  /*0d40*/  FFMA R24, R31, R35, R24 ;  /* 0x000000231f187223 */ /* 0x000fe20000000018 */
[C---:B-1----:R-:W-:Y:S01]  /*0d50*/  FFMA R21, R30.reuse, R33, R21 ;  /* 0x000000211e157223 */ /* 0x042fe20000000015 */
[C---:B------:R-:W-:Y:S01]  /*0d60*/  FFMA R19, R30.reuse, R34, R19 ;  /* 0x000000221e137223 */ /* 0x040fe20000000013 */
[----:B------:R-:W0:Y:S01]  /*0d70*/  LDS R33, [R13+0x244] ;  /* 0x000244000d217984 */ /* 0x000e220000000800 */
[----:B------:R-:W-:Y:S01]  /*0d80*/  FFMA R25, R30, R35, R25 ;  /* 0x000000231e197223 */ /* 0x000fe20000000019 */
[-C--:B--2---:R-:W-:Y:S01]  /*0d90*/  FFMA R16, R14, R32.reuse, R16 ;  /* 0x000000200e107223 */ /* 0x084fe20000000010 */
[----:B------:R-:W-:Y:S01]  /*0da0*/  FFMA R17, R15, R32, R17 ;  /* 0x000000200f117223 */ /* 0x000fe20000000011 */
[----:B------:R-:W1:Y:S04]  /*0db0*/  LDS R14, [R13+0x24c] ;  /* 0x00024c000d0e7984 */ /* 0x000e680000000800 */
[----:B------:R-:W2:Y:S04]  /*0dc0*/  LDS R32, [R13+0x23c] ;  /* 0x00023c000d207984 */ /* 0x000ea80000000800 */
[----:B------:R-:W3:Y:S04]  /*0dd0*/  LDS R15, [R13+0x248] ;  /* 0x000248000d0f7984 */ /* 0x000ee80000000800 */
[----:B------:R-:W-:Y:S04]  /*0de0*/  LDS R35, [R13+0x2fc] ;  /* 0x0002fc000d237984 */ /* 0x000fe80000000800 */
[----:B------:R-:W-:Y:S01]  /*0df0*/  LDS R34, [R13+0x3c0] ;  /* 0x0003c0000d227984 */ /* 0x000fe20000000800 */
[-C--:B0-----:R-:W-:Y:S01]  /*0e00*/  FFMA R26, R31, R33.reuse, R26 ;  /* 0x000000211f1a7223 */ /* 0x081fe2000000001a */
[----:B------:R-:W-:-:S02]  /*0e10*/  FFMA R27, R30, R33, R27 ;  /* 0x000000211e1b7223 */ /* 0x000fc4000000001b */
[----:B------:R-:W-:Y:S01]  /*0e20*/  LDS R33, [R13+0x300] ;  /* 0x000300000d217984 */ /* 0x000fe20000000800 */
[CC--:B-1----:R-:W-:Y:S01]  /*0e30*/  FFMA R16, R31.reuse, R14.reuse, R16 ;  /* 0x0000000e1f107223 */ /* 0x0c2fe20000000010 */
[C---:B------:R-:W-:Y:S02]  /*0e40*/  FFMA R17, R30.reuse, R14, R17 ;  /* 0x0000000e1e117223 */ /* 0x040fe40000000011 */
[----:B------:R-:W0:Y:S01]  /*0e50*/  LDS R14, [R10+0x10] ;  /* 0x000010000a0e7984 */ /* 0x000e220000000800 */
[CC--:B--2---:R-:W-:Y:S01]  /*0e60*/  FFMA R22, R31.reuse, R32.reuse, R22 ;  /* 0x000000201f167223 */ /* 0x0c4fe20000000016 */
[C---:B------:R-:W-:Y:S02]  /*0e70*/  FFMA R23, R30.reuse, R32, R23 ;  /* 0x000000201e177223 */ /* 0x040fe40000000017 */
[----:B------:R-:W1:Y:S01]  /*0e80*/  LDS R32, [R13+0x2f8] ;  /* 0x0002f8000d207984 */ /* 0x000e620000000800 */
[-C--:B---3--:R-:W-:Y:S01]  /*0e90*/  FFMA R28, R31, R15.reuse, R28 ;  /* 0x0000000f1f1c7223 */ /* 0x088fe2000000001c */
[----:B------:R-:W-:-:S02]  /*0ea0*/  FFMA R29, R30, R15, R29 ;  /* 0x0000000f1e1d7223 */ /* 0x000fc4000000001d */
[----:B------:R-:W2:Y:S04]  /*0eb0*/  LDS R15, [R10+-0x3f0] ;  /* 0xfffc10000a0f7984 */ /* 0x000ea80000000800 */
[----:B------:R-:W3:Y:S04]  /*0ec0*/  LDS R31, [R13+0x304] ;  /* 0x000304000d1f7984 */ /* 0x000ee80000000800 */
[----:B------:R-:W4:Y:S01]  /*0ed0*/  LDS R30, [R13+0x308] ;  /* 0x000308000d1e7984 */ /* 0x000f220000000800 */
[C---:B0-----:R-:W-:Y:S01]  /*0ee0*/  FFMA R21, R14.reuse, R35, R21 ;  /* 0x000000230e157223 */ /* 0x041fe20000000015 */
[C---:B------:R-:W-:Y:S01]  /*0ef0*/  FFMA R23, R14.reuse, R33, R23 ;  /* 0x000000210e177223 */ /* 0x040fe20000000017 */
[CC--:B-1----:R-:W-:Y:S01]  /*0f00*/  FFMA R19, R14.reuse, R32.reuse, R19 ;  /* 0x000000200e137223 */ /* 0x0c2fe20000000013 */
[C---:B--2---:R-:W-:Y:S01]  /*0f10*/  FFMA R18, R15.reuse, R32, R18 ;  /* 0x000000200f127223 */ /* 0x044fe20000000012 */
[C---:B------:R-:W-:Y:S01]  /*0f20*/  FFMA R20, R15.reuse, R35, R20 ;  /* 0x000000230f147223 */ /* 0x040fe20000000014 */
[C---:B------:R-:W-:Y:S01]  /*0f30*/  FFMA R22, R15.reuse, R33, R22 ;  /* 0x000000210f167223 */ /* 0x040fe20000000016 */
[----:B------:R-:W0:Y:S01]  /*0f40*/  LDS R35, [R13+0x310] ;  /* 0x000310000d237984 */ /* 0x000e220000000800 */
[-C--:B---3--:R-:W-:Y:S01]  /*0f50*/  FFMA R24, R15, R31.reuse, R24 ;  /* 0x0000001f0f187223 */ /* 0x088fe20000000018 */
[----:B------:R-:W-:-:S02]  /*0f60*/  FFMA R25, R14, R31, R25 ;  /* 0x0000001f0e197223 */ /* 0x000fc40000000019 */
[----:B------:R-:W1:Y:S01]  /*0f70*/  LDS R33, [R13+0x30c] ;  /* 0x00030c000d217984 */ /* 0x000e620000000800 */
[CC--:B----4-:R-:W-:Y:S01]  /*0f80*/  FFMA R26, R15.reuse, R30.reuse, R26 ;  /* 0x0000001e0f1a7223 */ /* 0x0d0fe2000000001a */
[C---:B------:R-:W-:Y:S02]  /*0f90*/  FFMA R27, R14.reuse, R30, R27 ;  /* 0x0000001e0e1b7223 */ /* 0x040fe4000000001b */
        /* <DEDUP_REMOVED lines=25> */
[----:B------:R1:W2:Y:S01]  /*1130*/  LDS R14, [R10+0x18] ;  /* 0x000018000a0e7984 */ /* 0x0002a20000000800 */
[-C--:B---3--:R-:W-:Y:S01]  /*1140*/  FFMA R24, R31, R32.reuse, R24 ;  /* 0x000000201f187223 */ /* 0x088fe20000000018 */
[----:B------:R-:W-:-:S02]  /*1150*/  FFMA R25, R30, R32, R25 ;  /* 0x000000201e197223 */ /* 0x000fc40000000019 */
[----:B------:R-:W3:Y:S01]  /*1160*/  LDS R32, [R13+0x3d4] ;  /* 0x0003d4000d207984 */ /* 0x000ee20000000800 */
[----:B-1----:R-:W-:Y:S01]  /*1170*/  IADD3 R10, PT, PT, R10, 0x20, RZ ;  /* 0x000000200a0a7810 */ /* 0x002fe20007ffe0ff */
[C---:B0-----:R-:W-:Y:S01]  /*1180*/  FFMA R20, R15.reuse, R33, R20 ;  /* 0x000000210f147223 */ /* 0x041fe20000000014 */
[CC--:B------:R-:W-:Y:S01]  /*1190*/  FFMA R18, R15.reuse, R34.reuse, R18 ;  /* 0x000000220f127223 */ /* 0x0c0fe20000000012 */
[----:B------:R-:W-:Y:S01]  /*11a0*/  FFMA R24, R15, R35, R24 ;  /* 0x000000230f187223 */ /* 0x000fe20000000018 */
[C---:B--2---:R-:W-:Y:S01]  /*11b0*/  FFMA R21, R14.reuse, R33, R21 ;  /* 0x000000210e157223 */ /* 0x044fe20000000015 */
[C---:B------:R-:W-:Y:S01]  /*11c0*/  FFMA R19, R14.reuse, R34, R19 ;  /* 0x000000220e137223 */ /* 0x040fe20000000013 */
[----:B------:R-:W0:Y:S01]  /*11d0*/  LDS R33, [R13+0x490] ;  /* 0x000490000d217984 */ /* 0x000e220000000800 */
[----:B------:R-:W-:Y:S01]  /*11e0*/  FFMA R25, R14, R35, R25 ;  /* 0x000000230e197223 */ /* 0x000fe20000000019 */
[-C--:B---3--:R-:W-:Y:S01]  /*11f0*/  FFMA R16, R31, R32.reuse, R16 ;  /* 0x000000201f107223 */ /* 0x088fe20000000010 */
[----:B------:R-:W-:Y:S01]  /*1200*/  FFMA R17, R30, R32, R17 ;  /* 0x000000201e117223 */ /* 0x000fe20000000011 */
[----:B------:R-:W1:Y:S04]  /*1210*/  LDS R31, [R13+0x494] ;  /* 0x000494000d1f7984 */ /* 0x000e680000000800 */
[----:B------:R-:W2:Y:S04]  /*1220*/  LDS R32, [R13+0x488] ;  /* 0x000488000d207984 */ /* 0x000ea80000000800 */
[----:B------:R3:W4:Y:S02]  /*1230*/  LDS R30, [R13+0x498] ;  /* 0x000498000d1e7984 */ /* 0x0007240000000800 */
[----:B---3--:R-:W-:Y:S01]  /*1240*/  IADD3 R13, PT, PT, R13, 0x620, RZ ;  /* 0x000006200d0d7810 */ /* 0x008fe20007ffe0ff */
[CC--:B0-----:R-:W-:Y:S01]  /*1250*/  FFMA R26, R15.reuse, R33.reuse, R26 ;  /* 0x000000210f1a7223 */ /* 0x0c1fe2000000001a */
[C---:B------:R-:W-:Y:S01]  /*1260*/  FFMA R27, R14.reuse, R33, R27 ;  /* 0x000000210e1b7223 */ /* 0x040fe2000000001b */
[CC--:B-1----:R-:W-:Y:S01]  /*1270*/  FFMA R28, R15.reuse, R31.reuse, R28 ;  /* 0x0000001f0f1c7223 */ /* 0x0c2fe2000000001c */
[C---:B------:R-:W-:Y:S01]  /*1280*/  FFMA R29, R14.reuse, R31, R29 ;  /* 0x0000001f0e1d7223 */ /* 0x040fe2000000001d */
[CC--:B--2---:R-:W-:Y:S01]  /*1290*/  FFMA R22, R15.reuse, R32.reuse, R22 ;  /* 0x000000200f167223 */ /* 0x0c4fe20000000016 */
[C---:B------:R-:W-:Y:S01]  /*12a0*/  FFMA R23, R14.reuse, R32, R23 ;  /* 0x000000200e177223 */ /* 0x040fe20000000017 */
[-C--:B----4-:R-:W-:Y:S01]  /*12b0*/  FFMA R15, R15, R30.reuse, R16 ;  /* 0x0000001e0f0f7223 */ /* 0x090fe20000000010 */
[----:B------:R-:W-:Y:S01]  /*12c0*/  FFMA R14, R14, R30, R17 ;  /* 0x0000001e0e0e7223 */ /* 0x000fe20000000011 */
[----:B------:R-:W-:Y:S06]  /*12d0*/  BRA.U UP0, `(.L_x_66) ;  /* 0xfffffff5000c7547 */ /* 0x000fec000b83ffff */
[----:B------:R-:W-:-:S04]  /*12e0*/  IADD3 R9, PT, PT, R9, 0x1, RZ ;  /* 0x0000000109097810 */ /* 0x000fc80007ffe0ff */
[----:B------:R-:W-:-:S13]  /*12f0*/  ISETP.NE.AND P5, PT, R9, 0x20, PT ;  /* 0x000000200900780c */ /* 0x000fda0003fa5270 */
[----:B------:R-:W-:Y:S05]  /*1300*/  @P5 BRA `(.L_x_67) ;  /* 0xfffffff0001c5947 */ /* 0x000fea000383ffff */
[----:B------:R-:W0:Y:S01]  /*1310*/  LDC.64 R2, c[0x0][0x398] ;  /* 0x0000e600ff027b82 */ /* 0x000e220000000a00 */
[----:B------:R-:W-:-:S07]  /*1320*/  IMAD R11, R6, 0x620, R11 ;  /* 0x00000620060b7824 */ /* 0x000fce00078e020b */
[----:B------:R-:W1:Y:S08]  /*1330*/  LDC.64 R4, c[0x0][0x3a8] ;  /* 0x0000ea00ff047b82 */ /* 0x000e700000000a00 */
[----:B------:R-:W2:Y:S01]  /*1340*/  LDC.64 R12, c[0x0][0x3a0] ;  /* 0x0000e800ff0c7b82 */ /* 0x000ea20000000a00 */
[----:B------:R-:W-:Y:S01]  /*1350*/  LEA R7, R6, R0, 0x5 ;  /* 0x0000000006077211 */ /* 0x000fe200078e28ff */
[----:B0-----:R-:W-:-:S05]  /*1360*/  IMAD.WIDE.U32 R2, R11, 0x4, R2 ;  /* 0x000000040b027825 */ /* 0x001fca00078e0002 */
[----:B------:R-:W3:Y:S01]  /*1370*/  LDG.E.CONSTANT R8, desc[UR6][R2.64] ;  /* 0x0000000602087981 */ /* 0x000ee2000c1e9900 */
[----:B-1----:R-:W-:-:S03]  /*1380*/  IMAD.WIDE.U32 R4, R7, 0x4, R4 ;  /* 0x0000000407047825 */ /* 0x002fc600078e0004 */
[----:B------:R-:W4:Y:S04]  /*1390*/  LDG.E.CONSTANT R32, desc[UR6][R2.64+0x4] ;  /* 0x0000040602207981 */ /* 0x000f28000c1e9900 */
[----:B------:R-:W5:Y:S01]  /*13a0*/  LDG.E.CONSTANT R0, desc[UR6][R4.64] ;  /* 0x0000000604007981 */ /* 0x000f62000c1e9900 */
[----:B--2---:R-:W-:-:S03]  /*13b0*/  IMAD.WIDE.U32 R6, R7, 0x4, R12 ;  /* 0x0000000407067825 */ /* 0x004fc600078e000c */
[----:B------:R-:W2:Y:S04]  /*13c0*/  LDG.E.CONSTANT R31, desc[UR6][R2.64+0x8] ;  /* 0x00000806021f7981 */ /* 0x000ea8000c1e9900 */
        /* <DEDUP_REMOVED lines=16> */
[----:B---3--:R-:W-:Y:S01]  /*14d0*/  FADD R8, R18, R8 ;  /* 0x0000000812087221 */ /* 0x008fe20000000000 */
[----:B----4-:R-:W-:Y:S01]  /*14e0*/  FADD R37, R20, R32 ;  /* 0x0000002014257221 */ /* 0x010fe20000000000 */
[----:B--2---:R-:W-:Y:S02]  /*14f0*/  FADD R31, R22, R31 ;  /* 0x0000001f161f7221 */ /* 0x004fe40000000000 */
[----:B-----5:R-:W-:Y:S01]  /*1500*/  FFMA R8, R13, R8, R0 ;  /* 0x000000080d087223 */ /* 0x020fe20000000000 */
[----:B------:R-:W-:Y:S01]  /*1510*/  FADD R30, R24, R30 ;  /* 0x0000001e181e7221 */ /* 0x000fe20000000000 */
[----:B------:R-:W-:Y:S01]  /*1520*/  FADD R17, R26, R17 ;  /* 0x000000111a117221 */ /* 0x000fe20000000000 */
[----:B------:R-:W-:Y:S01]  /*1530*/  FADD R10, R28, R10 ;  /* 0x0000000a1c0a7221 */ /* 0x000fe20000000000 */
[----:B------:R-:W-:Y:S01]  /*1540*/  FADD R9, R15, R9 ;  /* 0x000000090f097221 */ /* 0x000fe20000000000 */
[C-C-:B------:R-:W-:Y:S01]  /*1550*/  FFMA R37, R13.reuse, R37, R0.reuse ;  /* 0x000000250d257223 */ /* 0x140fe20000000000 */
[C-C-:B------:R-:W-:Y:S01]  /*1560*/  FFMA R31, R13.reuse, R31, R0.reuse ;  /* 0x0000001f0d1f7223 */ /* 0x140fe20000000000 */
[C-C-:B------:R-:W-:Y:S01]  /*1570*/  FFMA R30, R13.reuse, R30, R0.reuse ;  /* 0x0000001e0d1e7223 */ /* 0x140fe20000000000 */
[----:B------:R-:W-:Y:S01]  /*1580*/  FMNMX R11, RZ, R8, !PT ;  /* 0x00000008ff0b7209 */ /* 0x000fe20007800000 */
[C-C-:B------:R-:W-:Y:S01]  /*1590*/  FFMA R17, R13.reuse, R17, R0.reuse ;  /* 0x000000110d117223 */ /* 0x140fe20000000000 */
[C-C-:B------:R-:W-:Y:S01]  /*15a0*/  FFMA R10, R13.reuse, R10, R0.reuse ;  /* 0x0000000a0d0a7223 */ /* 0x140fe20000000000 */
[----:B------:R-:W-:Y:S01]  /*15b0*/  FFMA R9, R13, R9, R0 ;  /* 0x000000090d097223 */ /* 0x000fe20000000000 */
[----:B------:R-:W-:Y:S01]  /*15c0*/  FADD R16, R19, R16 ;  /* 0x0000001013107221 */ /* 0x000fe20000000000 */
[----:B------:R-:W-:Y:S01]  /*15d0*/  FADD R21, R21, R12 ;  /* 0x0000000c15157221 */ /* 0x000fe20000000000 */
[----:B------:R-:W-:Y:S01]  /*15e0*/  FADD R34, R23, R34 ;  /* 0x0000002217227221 */ /* 0x000fe20000000000 */
[----:B------:R-:W-:Y:S01]  /*15f0*/  FADD R33, R25, R33 ;  /* 0x0000002119217221 */ /* 0x000fe20000000000 */
[----:B------:R-:W-:Y:S01]  /*1600*/  FADD R27, R27, R6 ;  /* 0x000000061b1b7221 */ /* 0x000fe20000000000 */
[----:B------:R-:W-:Y:S01]  /*1610*/  FADD R5, R29, R5 ;  /* 0x000000051d057221 */ /* 0x000fe20000000000 */
[----:B------:R-:W-:Y:S01]  /*1620*/  FADD R35, R14, R35 ;  /* 0x000000230e237221 */ /* 0x000fe20000000000 */
[C-C-:B------:R-:W-:Y:S01]  /*1630*/  FFMA R16, R7.reuse, R16, R4.reuse ;  /* 0x0000001007107223 */ /* 0x140fe20000000004 */
[C-C-:B------:R-:W-:Y:S01]  /*1640*/  FFMA R21, R7.reuse, R21, R4.reuse ;  /* 0x0000001507157223 */ /* 0x140fe20000000004 */
[C-C-:B------:R-:W-:Y:S01]  /*1650*/  FFMA R34, R7.reuse, R34, R4.reuse ;  /* 0x0000002207227223 */ /* 0x140fe20000000004 */
[C-C-:B------:R-:W-:Y:S01]  /*1660*/  FFMA R33, R7.reuse, R33, R4.reuse ;  /* 0x0000002107217223 */ /* 0x140fe20000000004 */
[C-C-:B------:R-:W-:Y:S01]  /*1670*/  FFMA R27, R7.reuse, R27, R4.reuse ;  /* 0x0000001b071b7223 */ /* 0x140fe20000000004 */
[C-C-:B------:R-:W-:Y:S01]  /*1680*/  FFMA R0, R7.reuse, R5, R4.reuse ;  /* 0x0000000507007223 */ /* 0x140fe20000000004 */
[----:B------:R-:W-:Y:S01]  /*1690*/  FFMA R35, R7, R35, R4 ;  /* 0x0000002307237223 */ /* 0x000fe20000000004 */
[----:B------:R0:W-:Y:S01]  /*16a0*/  STG.E desc[UR6][R2.64], R11 ;  /* 0x0000000b02007986 */ /* 0x0001e2000c101906 */
[----:B------:R-:W-:-:S02]  /*16b0*/  FMNMX R13, RZ, R9, !PT ;  /* 0x00000009ff0d7209 */ /* 0x000fc40007800000 */
[----:B------:R-:W-:Y:S02]  /*16c0*/  FMNMX R37, RZ, R37, !PT ;  /* 0x00000025ff257209 */ /* 0x000fe40007800000 */
[----:B------:R-:W-:Y:S02]  /*16d0*/  FMNMX R31, RZ, R31, !PT ;  /* 0x0000001fff1f7209 */ /* 0x000fe40007800000 */
[----:B------:R-:W-:Y:S02]  /*16e0*/  FMNMX R30, RZ, R30, !PT ;  /* 0x0000001eff1e7209 */ /* 0x000fe40007800000 */
[----:B------:R-:W-:Y:S02]  /*16f0*/  FMNMX R17, RZ, R17, !PT ;  /* 0x00000011ff117209 */ /* 0x000fe40007800000 */
[----:B------:R-:W-:Y:S02]  /*1700*/  FMNMX R9, RZ, R16, !PT ;  /* 0x00000010ff097209 */ /* 0x000fe40007800000 */
[----:B0-----:R-:W-:-:S02]  /*1710*/  FMNMX R11, RZ, R10, !PT ;  /* 0x0000000aff0b7209 */ /* 0x001fc40007800000 */
[----:B------:R-:W-:Y:S02]  /*1720*/  FMNMX R21, RZ, R21, !PT ;  /* 0x00000015ff157209 */ /* 0x000fe40007800000 */
[----:B------:R-:W-:Y:S02]  /*1730*/  FMNMX R5, RZ, R34, !PT ;  /* 0x00000022ff057209 */ /* 0x000fe40007800000 */
        /* <DEDUP_REMOVED lines=18> */
.L_x_68:
        /* <DEDUP_REMOVED lines=10> */
.L_x_230:


//--------------------- .text.tvmgen_default_fused_nn_global_avg_pool2d_kernel_1 --------------------------
	.section	.text.tvmgen_default_fused_nn_global_avg_pool2d_kernel_1,"ax",@progbits
	.align	128
        .global         tvmgen_default_fused_nn_global_avg_pool2d_kernel_1
        .type           tvmgen_default_fused_nn_global_avg_pool2d_kernel_1,@function
        .size           tvmgen_default_fused_nn_global_avg_pool2d_kernel_1,(.L_x_231 - tvmgen_default_fused_nn_global_avg_pool2d_kernel_1)
        .other          tvmgen_default_fused_nn_global_avg_pool2d_kernel_1,@"STO_CUDA_ENTRY STV_DEFAULT"
tvmgen_default_fused_nn_global_avg_pool2d_kernel_1:
.text.tvmgen_default_fused_nn_global_avg_pool2d_kernel_1:
        /* <DEDUP_REMOVED lines=10> */
[----:B----4-:R-:W-:-:S04]  /*00a0*/  IMAD.WIDE.U32 R4, R7, 0x4, R4 ;  /* 0x0000000407047825 */ /* 0x010fc800078e0004 */
[----:B--2---:R-:W-:-:S05]  /*00b0*/  FMUL R7, R2, 0.020408159121870994568 ;  /* 0x3ca72f0302077820 */ /* 0x004fca0000400000 */
[----:B------:R-:W-:Y:S01]  /*00c0*/  STG.E desc[UR6][R4.64], R7 ;  /* 0x0000000704007986 */ /* 0x000fe2000c101906 */
[----:B------:R-:W-:Y:S05]  /*00d0*/  EXIT ;  /* 0x000000000000794d */ /* 0x000fea0003800000 */
.L_x_69:
        /* <DEDUP_REMOVED lines=10> */
.L_x_231:


//--------------------- .text.tvmgen_default_fused_nn_softmax_kernel --------------------------
	.section	.text.tvmgen_default_fused_nn_softmax_kernel,"ax",@progbits
	.align	128
        .global         tvmgen_default_fused_nn_softmax_kernel
        .type           tvmgen_default_fused_nn_softmax_kernel,@function
        .size           tvmgen_default_fused_nn_softmax_kernel,(.L_x_199 - tvmgen_default_fused_nn_softmax_kernel)
        .other          tvmgen_default_fused_nn_softmax_kernel,@"STO_CUDA_ENTRY STV_DEFAULT"
tvmgen_default_fused_nn_softmax_kernel:
.text.tvmgen_default_fused_nn_softmax_kernel:
[----:B------:R-:W-:Y:S01]  /*0000*/  LDC R1, c[0x0][0x37c] ;  /* 0x0000df00ff017b82 */ /* 0x000fe20000000800 */
[----:B------:R-:W0:Y:S07]  /*0010*/  S2R R9, SR_TID.X ;  /* 0x0000000000097919 */ /* 0x000e2e0000002100 */
[----:B------:R-:W1:Y:S01]  /*0020*/  LDC.64 R30, c[0x0][0x388] ;  /* 0x0000e200ff1e7b82 */ /* 0x000e620000000a00 */
[----:B------:R-:W2:Y:S01]  /*0030*/  LDCU.64 UR4, c[0x0][0x358] ;  /* 0x00006b00ff0477ac */ /* 0x000ea20008000a00 */
[----:B0-----:R-:W-:-:S05]  /*0040*/  SHF.L.U32 R37, R9, 0x5, RZ ;  /* 0x0000000509257819 */ /* 0x001fca00000006ff */
[----:B-1----:R-:W-:-:S05]  /*0050*/  IMAD.WIDE.U32 R30, R37, 0x4, R30 ;  /* 0x00000004251e7825 */ /* 0x002fca00078e001e */
[----:B--2---:R-:W2:Y:S04]  /*0060*/  LDG.E.CONSTANT R4, desc[UR4][R30.64] ;  /* 0x000000041e047981 */ /* 0x004ea8000c1e9900 */
[----:B------:R-:W2:Y:S04]  /*0070*/  LDG.E.CONSTANT R5, desc[UR4][R30.64+0x4] ;  /* 0x000004041e057981 */ /* 0x000ea8000c1e9900 */
[----:B------:R-:W3:Y:S04]  /*0080*/  LDG.E.CONSTANT R7, desc[UR4][R30.64+0x8] ;  /* 0x000008041e077981 */ /* 0x000ee8000c1e9900 */
[----:B------:R-:W3:Y:S04]  /*0090*/  LDG.E.CONSTANT R8, desc[UR4][R30.64+0xc] ;  /* 0x00000c041e087981 */ /* 0x000ee8000c1e9900 */
[----:B------:R-:W4:Y:S04]  /*00a0*/  LDG.E.CONSTANT R2, desc[UR4][R30.64+0x10] ;  /* 0x000010041e027981 */ /* 0x000f28000c1e9900 */
[----:B------:R-:W4:Y:S04]  /*00b0*/  LDG.E.CONSTANT R0, desc[UR4][R30.64+0x14] ;  /* 0x000014041e007981 */ /* 0x000f28000c1e9900 */
[----:B------:R-:W5:Y:S04]  /*00c0*/  LDG.E.CONSTANT R3, desc[UR4][R30.64+0x18] ;  /* 0x000018041e037981 */ /* 0x000f68000c1e9900 */
[----:B------:R-:W5:Y:S01]  /*00d0*/  LDG.E.CONSTANT R28, desc[UR4][R30.64+0x1c] ;  /* 0x00001c041e1c7981 */ /* 0x000f62000c1e9900 */
[----:B------:R-:W-:Y:S01]  /*00e0*/  ISETP.NE.AND P0, PT, R9, 0x1f, PT ;  /* 0x0000001f0900780c */ /* 0x000fe20003f05270 */
[----:B------:R-:W-:Y:S01]  /*00f0*/  BSSY.RECONVERGENT B0, `(.L_x_70) ;  /* 0x000000a000007945 */ /* 0x000fe20003800200 */
[----:B--2---:R-:W-:-:S04]  /*0100*/  FMNMX3 R6, R4, -3.40282306073709652508e+38, R5, !PT ;  /* 0xff7ffffd04067876 */ /* 0x004fc80007800005 */
[----:B---3--:R-:W-:-:S04]  /*0110*/  FMNMX3 R9, R6, R7, R8, !PT ;  /* 0x0000000706097276 */ /* 0x008fc80007800008 */
[----:B----4-:R-:W-:-:S04]  /*0120*/  FMNMX3 R9, R9, R2, R0, !PT ;  /* 0x0000000209097276 */ /* 0x010fc80007800000 */
[----:B-----5:R-:W-:Y:S01]  /*0130*/  FMNMX3 R9, R9, R3, R28, !PT ;  /* 0x0000000309097276 */ /* 0x020fe2000780001c */
[----:B------:R-:W-:Y:S06]  /*0140*/  @!P0 BRA `(.L_x_71) ;  /* 0x0000000000108947 */ /* 0x000fec0003800000 */
[----:B------:R-:W2:Y:S04]  /*0150*/  LDG.E.CONSTANT R6, desc[UR4][R30.64+0x20] ;  /* 0x000020041e067981 */ /* 0x000ea8000c1e9900 */
[----:B------:R-:W3:Y:S01]  /*0160*/  LDG.E.CONSTANT R11, desc[UR4][R30.64+0x24] ;  /* 0x000024041e0b7981 */ /* 0x000ee2000c1e9900 */
[----:B--2---:R-:W-:-:S04]  /*0170*/  FMNMX R6, R9, R6, !PT ;  /* 0x0000000609067209 */ /* 0x004fc80007800000 */
[----:B---3--:R-:W-:-:S07]  /*0180*/  FMNMX R9, R6, R11, !PT ;  /* 0x0000000b06097209 */ /* 0x008fce0007800000 */
.L_x_71:
[----:B------:R-:W-:Y:S05]  /*0190*/  BSYNC.RECONVERGENT B0 ;  /* 0x0000000000007941 */ /* 0x000fea0003800200 */
.L_x_70:
[----:B------:R-:W-:Y:S04]  /*01a0*/  BSSY.RECONVERGENT B1, `(.L_x_72) ;  /* 0x0000047000017945 */ /* 0x000fe80003800200 */
[----:B------:R-:W-:Y:S04]  /*01b0*/  BSSY.RELIABLE B0, `(.L_x_73) ;  /* 0x0000043000007945 */ /* 0x000fe80003800100 */
[----:B------:R-:W-:Y:S05]  /*01c0*/  @!P0 BRA `(.L_x_74) ;  /* 0x0000000000148947 */ /* 0x000fea0003800000 */
[----:B------:R-:W2:Y:S02]  /*01d0*/  LDG.E.CONSTANT R6, desc[UR4][R30.64+0x28] ;  /* 0x000028041e067981 */ /* 0x000ea4000c1e9900 */
[----:B--2---:R-:W-:Y:S01]  /*01e0*/  FMNMX R9, R9, R6, !PT ;  /* 0x0000000609097209 */ /* 0x004fe20007800000 */
[----:B------:R-:W-:Y:S06]  /*01f0*/  @!P0 BRA `(.L_x_75) ;  /* 0x0000000000148947 */ /* 0x000fec0003800000 */
[----:B------:R-:W2:Y:S02]  /*0200*/  LDG.E.CONSTANT R6, desc[UR4][R30.64+0x2c] ;  /* 0x00002c041e067981 */ /* 0x000ea4000c1e9900 */
[----:B--2---:R-:W-:-:S07]  /*0210*/  FMNMX R9, R9, R6, !PT ;  /* 0x0000000609097209 */ /* 0x004fce0007800000 */
.L_x_74:
[----:B------:R-:W-:Y:S05]  /*0220*/  @!P0 BRA `(.L_x_76) ;  /* 0x0000000000148947 */ /* 0x000fea0003800000 */
[----:B------:R-:W2:Y:S02]  /*0230*/  LDG.E.CONSTANT R6, desc[UR4][R30.64+0x30] ;  /* 0x000030041e067981 */ /* 0x000ea4000c1e9900 */
[----:B--2---:R-:W-:-:S07]  /*0240*/  FMNMX R9, R9, R6, !PT ;  /* 0x0000000609097209 */ /* 0x004fce0007800000 */
.L_x_75:
[----:B------:R-:W-:Y:S05]  /*0250*/  @!P0 BRA `(.L_x_77) ;  /* 0x0000000000148947 */ /* 0x000fea0003800000 */
[----:B------:R-:W2:Y:S02]  /*0260*/  LDG.E.CONSTANT R6, desc[UR4][R30.64+0x34] ;  /* 0x000034041e067981 */ /* 0x000ea4000c1e9900 */
[----:B--2---:R-:W-:-:S07]  /*0270*/  FMNMX R9, R9, R6, !PT ;  /* 0x0000000609097209 */ /* 0x004fce0007800000 */
.L_x_76:
[----:B------:R-:W-:Y:S05]  /*0280*/  @!P0 BRA `(.L_x_78) ;  /* 0x0000000000148947 */ /* 0x000fea0003800000 */
[----:B------:R-:W2:Y:S02]  /*0290*/  LDG.E.CONSTANT R6, desc[UR4][R30.64+0x38] ;  /* 0x000038041e067981 */ /* 0x000ea4000c1e9900 */
[----:B--2---:R-:W-:-:S07]  /*02a0*/  FMNMX R9, R9, R6, !PT ;  /* 0x0000000609097209 */ /* 0x004fce0007800000 */
.L_x_77:
[----:B------:R-:W-:Y:S05]  /*02b0*/  @!P0 BRA `(.L_x_79) ;  /* 0x0000000000148947 */ /* 0x000fea0003800000 */
[----:B------:R-:W2:Y:S02]  /*02c0*/  LDG.E.CONSTANT R6, desc[UR4][R30.64+0x3c] ;  /* 0x00003c041e067981 */ /* 0x000ea4000c1e9900 */
[----:B--2---:R-:W-:-:S07]  /*02d0*/  FMNMX R9, R9, R6, !PT ;  /* 0x0000000609097209 */ /* 0x004fce0007800000 */
.L_x_78:
[----:B------:R-:W-:Y:S05]  /*02e0*/  @!P0 BRA `(.L_x_80) ;  /* 0x0000000000148947 */ /* 0x000fea0003800000 */
[----:B------:R-:W2:Y:S02]  /*02f0*/  LDG.E.CONSTANT R6, desc[UR4][R30.64+0x40] ;  /* 0x000040041e067981 */ /* 0x000ea4000c1e9900 */
[----:B--2---:R-:W-:-:S07]  /*0300*/  FMNMX R9, R9, R6, !PT ;  /* 0x0000000609097209 */ /* 0x004fce0007800000 */
.L_x_79:
[----:B------:R-:W-:Y:S05]  /*0310*/  @!P0 BRA `(.L_x_81) ;  /* 0x0000000000148947 */ /* 0x000fea0003800000 */
[----:B------:R-:W2:Y:S02]  /*0320*/  LDG.E.CONSTANT R6, desc[UR4][R30.64+0x44] ;  /* 0x000044041e067981 */ /* 0x000ea4000c1e9900 */
[----:B--2---:R-:W-:-:S07]  /*0330*/  FMNMX R9, R9, R6, !PT ;  /* 0x0000000609097209 */ /* 0x004fce0007800000 */
.L_x_80:
[----:B------:R-:W-:Y:S05]  /*0340*/  @!P0 BRA `(.L_x_82) ;  /* 0x0000000000148947 */ /* 0x000fea0003800000 */
[----:B------:R-:W2:Y:S02]  /*0350*/  LDG.E.CONSTANT R6, desc[UR4][R30.64+0x48] ;  /* 0x000048041e067981 */ /* 0x000ea4000c1e9900 */
[----:B--2---:R-:W-:-:S07]  /*0360*/  FMNMX R9, R9, R6, !PT ;  /* 0x0000000609097209 */ /* 0x004fce0007800000 */
.L_x_81:
[----:B------:R-:W-:Y:S05]  /*0370*/  @!P0 BRA `(.L_x_83) ;  /* 0x0000000000148947 */ /* 0x000fea0003800000 */
[----:B------:R-:W2:Y:S02]  /*0380*/  LDG.E.CONSTANT R6, desc[UR4][R30.64+0x4c] ;  /* 0x00004c041e067981 */ /* 0x000ea4000c1e9900 */
[----:B--2---:R-:W-:-:S07]  /*0390*/  FMNMX R9, R9, R6, !PT ;  /* 0x0000000609097209 */ /* 0x004fce0007800000 */
.L_x_82:
[----:B------:R-:W-:Y:S05]  /*03a0*/  @!P0 BRA `(.L_x_84) ;  /* 0x0000000000148947 */ /* 0x000fea0003800000 */
[----:B------:R-:W2:Y:S02]  /*03b0*/  LDG.E.CONSTANT R6, desc[UR4][R30.64+0x50] ;  /* 0x000050041e067981 */ /* 0x000ea4000c1e9900 */
[----:B--2---:R-:W-:-:S07]  /*03c0*/  FMNMX R9, R9, R6, !PT ;  /* 0x0000000609097209 */ /* 0x004fce0007800000 */
.L_x_83:
[----:B------:R-:W-:Y:S05]  /*03d0*/  @!P0 BRA `(.L_x_85) ;  /* 0x0000000000148947 */ /* 0x000fea0003800000 */
[----:B------:R-:W2:Y:S02]  /*03e0*/  LDG.E.CONSTANT R6, desc[UR4][R30.64+0x54] ;  /* 0x000054041e067981 */ /* 0x000ea4000c1e9900 */
[----:B--2---:R-:W-:-:S07]  /*03f0*/  FMNMX R9, R9, R6, !PT ;  /* 0x0000000609097209 */ /* 0x004fce0007800000 */
.L_x_84:
[----:B------:R-:W-:Y:S05]  /*0400*/  @!P0 BRA `(.L_x_86) ;  /* 0x0000000000148947 */ /* 0x000fea0003800000 */
[----:B------:R-:W2:Y:S02]  /*0410*/  LDG.E.CONSTANT R6, desc[UR4][R30.64+0x58] ;  /* 0x000058041e067981 */ /* 0x000ea4000c1e9900 */
[----:B--2---:R-:W-:-:S07]  /*0420*/  FMNMX R9, R9, R6, !PT ;  /* 0x0000000609097209 */ /* 0x004fce0007800000 */
.L_x_85:
[----:B------:R-:W-:Y:S05]  /*0430*/  @!P0 BRA `(.L_x_87) ;  /* 0x0000000000148947 */ /* 0x000fea0003800000 */
[----:B------:R-:W2:Y:S02]  /*0440*/  LDG.E.CONSTANT R6, desc[UR4][R30.64+0x5c] ;  /* 0x00005c041e067981 */ /* 0x000ea4000c1e9900 */
[----:B--2---:R-:W-:-:S07]  /*0450*/  FMNMX R9, R9, R6, !PT ;  /* 0x0000000609097209 */ /* 0x004fce0007800000 */
.L_x_86:
[----:B------:R-:W-:Y:S05]  /*0460*/  @!P0 BRA `(.L_x_88) ;  /* 0x0000000000148947 */ /* 0x000fea0003800000 */
[----:B------:R-:W2:Y:S02]  /*0470*/  LDG.E.CONSTANT R6, desc[UR4][R30.64+0x60] ;  /* 0x000060041e067981 */ /* 0x000ea4000c1e9900 */
[----:B--2---:R-:W-:-:S07]  /*0480*/  FMNMX R9, R9, R6, !PT ;  /* 0x0000000609097209 */ /* 0x004fce0007800000 */
.L_x_87:
[----:B------:R-:W-:Y:S05]  /*0490*/  @!P0 BRA `(.L_x_89) ;  /* 0x0000000000148947 */ /* 0x000fea0003800000 */
[----:B------:R-:W2:Y:S02]  /*04a0*/  LDG.E.CONSTANT R6, desc[UR4][R30.64+0x64] ;  /* 0x000064041e067981 */ /* 0x000ea4000c1e9900 */
[----:B--2---:R-:W-:-:S07]  /*04b0*/  FMNMX R9, R9, R6, !PT ;  /* 0x0000000609097209 */ /* 0x004fce0007800000 */
.L_x_88:
[----:B------:R-:W-:Y:S05]  /*04c0*/  @!P0 BRA `(.L_x_90) ;  /* 0x0000000000148947 */ /* 0x000fea0003800000 */
[----:B------:R-:W2:Y:S02]  /*04d0*/  LDG.E.CONSTANT R6, desc[UR4][R30.64+0x68] ;  /* 0x000068041e067981 */ /* 0x000ea4000c1e9900 */
[----:B--2---:R-:W-:-:S07]  /*04e0*/  FMNMX R9, R9, R6, !PT ;  /* 0x0000000609097209 */ /* 0x004fce0007800000 */
.L_x_89:
[----:B------:R-:W-:Y:S05]  /*04f0*/  @!P0 BRA `(.L_x_91) ;  /* 0x0000000000148947 */ /* 0x000fea0003800000 */
[----:B------:R-:W2:Y:S02]  /*0500*/  LDG.E.CONSTANT R6, desc[UR4][R30.64+0x6c] ;  /* 0x00006c041e067981 */ /* 0x000ea4000c1e9900 */
[----:B--2---:R-:W-:-:S07]  /*0510*/  FMNMX R9, R9, R6, !PT ;  /* 0x0000000609097209 */ /* 0x004fce0007800000 */
.L_x_90:
[----:B------:R-:W-:Y:S05]  /*0520*/  @!P0 BRA `(.L_x_92) ;  /* 0x0000000000148947 */ /* 0x000fea0003800000 */
[----:B------:R-:W2:Y:S02]  /*0530*/  LDG.E.CONSTANT R6, desc[UR4][R30.64+0x70] ;  /* 0x000070041e067981 */ /* 0x000ea4000c1e9900 */
[----:B--2---:R-:W-:-:S07]  /*0540*/  FMNMX R9, R9, R6, !PT ;  /* 0x0000000609097209 */ /* 0x004fce0007800000 */
.L_x_91:
[----:B------:R-:W-:Y:S05]  /*0550*/  @!P0 BRA `(.L_x_93) ;  /* 0x0000000000188947 */ /* 0x000fea0003800000 */
[----:B------:R-:W2:Y:S02]  /*0560*/  LDG.E.CONSTANT R6, desc[UR4][R30.64+0x74] ;  /* 0x000074041e067981 */ /* 0x000ea4000c1e9900 */
[----:B--2---:R-:W-:-:S07]  /*0570*/  FMNMX R9, R9, R6, !PT ;  /* 0x0000000609097209 */ /* 0x004fce0007800000 */
.L_x_92:
[----:B------:R-:W-:Y:S05]  /*0580*/  @!P0 BREAK.RELIABLE B0 ;  /* 0x0000000000008942 */ /* 0x000fea0003800100 */
[----:B------:R-:W-:Y:S05]  /*0590*/  @!P0 BRA `(.L_x_94) ;  /* 0x00000000001c8947 */ /* 0x000fea0003800000 */
[----:B------:R-:W2:Y:S02]  /*05a0*/  LDG.E.CONSTANT R6, desc[UR4][R30.64+0x78] ;  /* 0x000078041e067981 */ /* 0x000ea4000c1e9900 */
[----:B--2---:R-:W-:-:S07]  /*05b0*/  FMNMX R9, R9, R6, !PT ;  /* 0x0000000609097209 */ /* 0x004fce0007800000 */
.L_x_93:
[----:B------:R-:W-:Y:S05]  /*05c0*/  @!P0 BREAK.RELIABLE B0 ;  /* 0x0000000000008942 */ /* 0x000fea0003800100 */
[----:B------:R-:W-:Y:S05]  /*05d0*/  @!P0 BRA `(.L_x_94) ;  /* 0x00000000000c8947 */ /* 0x000fea0003800000 */
[----:B------:R-:W-:Y:S05]  /*05e0*/  BSYNC.RELIABLE B0 ;  /* 0x0000000000007941 */ /* 0x000fea0003800100 */
.L_x_73:
[----:B------:R-:W2:Y:S02]  /*05f0*/  LDG.E.CONSTANT R6, desc[UR4][R30.64+0x7c] ;  /* 0x00007c041e067981 */ /* 0x000ea4000c1e9900 */
[----:B--2---:R-:W-:-:S07]  /*0600*/  FMNMX R9, R9, R6, !PT ;  /* 0x0000000609097209 */ /* 0x004fce0007800000 */
.L_x_94:
[----:B------:R-:W-:Y:S05]  /*0610*/  BSYNC.RECONVERGENT B1 ;  /* 0x0000000000017941 */ /* 0x000fea0003800200 */
.L_x_72:
[----:B------:R-:W-:Y:S05]  /*0620*/  WARPSYNC.ALL ;  /* 0x0000000000007948 */ /* 0x000fea0003800000 */
[----:B------:R-:W-:Y:S01]  /*0630*/  VOTE.ANY R6, PT, PT ;  /* 0x0000000000067806 */ /* 0x000fe200038e0100 */
[----:B------:R-:W-:Y:S01]  /*0640*/  BSSY.RECONVERGENT B1, `(.L_x_95) ;  /* 0x000006a000017945 */ /* 0x000fe20003800200 */
[----:B------:R-:W0:Y:S02]  /*0650*/  SHFL.DOWN PT, R10, R9, 0x10, 0x1f ;  /* 0x0a001f00090a7f89 */ /* 0x000e2400000e0000 */
[----:B0-----:R-:W-:-:S05]  /*0660*/  FMNMX R11, R10, R9, !PT ;  /* 0x000000090a0b7209 */ /* 0x001fca0007800000 */
[----:B------:R-:W0:Y:S02]  /*0670*/  SHFL.DOWN PT, R10, R11, 0x8, 0x1f ;  /* 0x09001f000b0a7f89 */ /* 0x000e2400000e0000 */
[----:B0-----:R-:W-:-:S05]  /*0680*/  FMNMX R13, R11, R10, !PT ;  /* 0x0000000a0b0d7209 */ /* 0x001fca0007800000 */
[----:B------:R-:W0:Y:S02]  /*0690*/  SHFL.DOWN PT, R10, R13, 0x4, 0x1f ;  /* 0x08801f000d0a7f89 */ /* 0x000e2400000e0000 */
[----:B0-----:R-:W-:-:S05]  /*06a0*/  FMNMX R15, R13, R10, !PT ;  /* 0x0000000a0d0f7209 */ /* 0x001fca0007800000 */
[----:B------:R-:W0:Y:S02]  /*06b0*/  SHFL.DOWN PT, R10, R15, 0x2, 0x1f ;  /* 0x08401f000f0a7f89 */ /* 0x000e2400000e0000 */
[----:B0-----:R-:W-:-:S05]  /*06c0*/  FMNMX R17, R15, R10, !PT ;  /* 0x0000000a0f117209 */ /* 0x001fca0007800000 */
[----:B------:R-:W0:Y:S02]  /*06d0*/  SHFL.DOWN PT, R10, R17, 0x1, 0x1f ;  /* 0x08201f00110a7f89 */ /* 0x000e2400000e0000 */
[----:B0-----:R-:W-:-:S06]  /*06e0*/  FMNMX R29, R17, R10, !PT ;  /* 0x0000000a111d7209 */ /* 0x001fcc0007800000 */
[----:B------:R-:W0:Y:S02]  /*06f0*/  SHFL.IDX PT, R29, R29, RZ, 0x1f ;  /* 0x00001fff1d1d7589 */ /* 0x000e2400000e0000 */
[--C-:B0-----:R-:W-:Y:S01]  /*0700*/  FADD R4, R4, -R29.reuse ;  /* 0x8000001d04047221 */ /* 0x101fe20000000000 */
[--C-:B------:R-:W-:Y:S01]  /*0710*/  FADD R7, R7, -R29.reuse ;  /* 0x8000001d07077221 */ /* 0x100fe20000000000 */
[--C-:B------:R-:W-:Y:S01]  /*0720*/  FADD R5, R5, -R29.reuse ;  /* 0x8000001d05057221 */ /* 0x100fe20000000000 */
[--C-:B------:R-:W-:Y:S01]  /*0730*/  FADD R6, R0, -R29.reuse ;  /* 0x8000001d00067221 */ /* 0x100fe20000000000 */
[----:B------:R-:W-:Y:S01]  /*0740*/  FMUL R4, R4, 1.4426950216293334961 ;  /* 0x3fb8aa3b04047820 */ /* 0x000fe20000400000 */
[----:B------:R-:W-:Y:S01]  /*0750*/  FMUL R9, R7, 1.4426950216293334961 ;  /* 0x3fb8aa3b07097820 */ /* 0x000fe20000400000 */
[----:B------:R-:W-:Y:S01]  /*0760*/  FMUL R5, R5, 1.4426950216293334961 ;  /* 0x3fb8aa3b05057820 */ /* 0x000fe20000400000 */
[--C-:B------:R-:W-:Y:S01]  /*0770*/  FADD R3, R3, -R29.reuse ;  /* 0x8000001d03037221 */ /* 0x100fe20000000000 */
[--C-:B------:R-:W-:Y:S01]  /*0780*/  FADD R8, R8, -R29.reuse ;  /* 0x8000001d08087221 */ /* 0x100fe20000000000 */
[----:B------:R-:W-:Y:S01]  /*0790*/  FSETP.GEU.AND P5, PT, R4, -126, PT ;  /* 0xc2fc00000400780b */ /* 0x000fe20003fae000 */
[----:B------:R-:W-:Y:S01]  /*07a0*/  FADD R2, R2, -R29 ;  /* 0x8000001d02027221 */ /* 0x000fe20000000000 */
[----:B------:R-:W-:Y:S01]  /*07b0*/  FSETP.GEU.AND P2, PT, R5, -126, PT ;  /* 0xc2fc00000500780b */ /* 0x000fe20003f4e000 */
[----:B------:R-:W-:Y:S01]  /*07c0*/  FMUL R11, R6, 1.4426950216293334961 ;  /* 0x3fb8aa3b060b7820 */ /* 0x000fe20000400000 */
[----:B------:R-:W-:Y:S01]  /*07d0*/  FMUL R6, R3, 1.4426950216293334961 ;  /* 0x3fb8aa3b03067820 */ /* 0x000fe20000400000 */
[----:B------:R-:W-:Y:S01]  /*07e0*/  FMUL R8, R8, 1.4426950216293334961 ;  /* 0x3fb8aa3b08087820 */ /* 0x000fe20000400000 */
[----:B------:R-:W-:Y:S01]  /*07f0*/  FMUL R10, R2, 1.4426950216293334961 ;  /* 0x3fb8aa3b020a7820 */ /* 0x000fe20000400000 */
[----:B------:R-:W-:-:S02]  /*0800*/  P2R R19, PR, RZ, 0x4 ;  /* 0x00000004ff137803 */ /* 0x000fc40000000000 */
[----:B------:R-:W-:Y:S02]  /*0810*/  FSETP.GEU.AND P1, PT, R9, -126, PT ;  /* 0xc2fc00000900780b */ /* 0x000fe40003f2e000 */
[----:B------:R-:W-:Y:S02]  /*0820*/  FSETP.GEU.AND P3, PT, R10, -126, PT ;  /* 0xc2fc00000a00780b */ /* 0x000fe40003f6e000 */
[----:B------:R-:W-:Y:S01]  /*0830*/  @!P5 FMUL R4, R4, 0.5 ;  /* 0x3f0000000404d820 */ /* 0x000fe20000400000 */
[----:B------:R-:W-:Y:S01]  /*0840*/  FSETP.GEU.AND P4, PT, R11, -126, PT ;  /* 0xc2fc00000b00780b */ /* 0x000fe20003f8e000 */
[----:B------:R-:W-:Y:S01]  /*0850*/  @!P2 FMUL R5, R5, 0.5 ;  /* 0x3f0000000505a820 */ /* 0x000fe20000400000 */
[----:B------:R-:W-:Y:S01]  /*0860*/  FSETP.GEU.AND P2, PT, R8, -126, PT ;  /* 0xc2fc00000800780b */ /* 0x000fe20003f4e000 */
[----:B------:R-:W0:Y:S05]  /*0870*/  MUFU.EX2 R7, R4 ;  /* 0x0000000400077308 */ /* 0x000e2a0000000800 */
[----:B------:R-:W-:-:S02]  /*0880*/  @!P1 FMUL R9, R9, 0.5 ;  /* 0x3f00000009099820 */ /* 0x000fc40000400000 */
[----:B------:R-:W-:Y:S01]  /*0890*/  @!P3 FMUL R10, R10, 0.5 ;  /* 0x3f0000000a0ab820 */ /* 0x000fe20000400000 */
[----:B------:R1:W2:Y:S02]  /*08a0*/  MUFU.EX2 R0, R5 ;  /* 0x0000000500007308 */ /* 0x0002a40000000800 */
[----:B------:R-:W-:Y:S02]  /*08b0*/  @!P4 FMUL R11, R11, 0.5 ;  /* 0x3f0000000b0bc820 */ /* 0x000fe40000400000 */
[----:B------:R-:W-:-:S04]  /*08c0*/  @!P2 FMUL R8, R8, 0.5 ;  /* 0x3f0000000808a820 */ /* 0x000fc80000400000 */
[----:B------:R1:W3:Y:S01]  /*08d0*/  MUFU.EX2 R2, R9 ;  /* 0x0000000900027308 */ /* 0x0002e20000000800 */
[----:B0-----:R-:W-:Y:S01]  /*08e0*/  @!P5 FMUL R7, R7, R7 ;  /* 0x000000070707d220 */ /* 0x001fe20000400000 */
[----:B------:R-:W-:-:S06]  /*08f0*/  FSETP.GEU.AND P5, PT, R6, -126, PT ;  /* 0xc2fc00000600780b */ /* 0x000fcc0003fae000 */
[----:B------:R1:W0:Y:S07]  /*0900*/  MUFU.EX2 R3, R8 ;  /* 0x0000000800037308 */ /* 0x00022e0000000800 */
[----:B------:R-:W-:Y:S01]  /*0910*/  @!P5 FMUL R6, R6, 0.5 ;  /* 0x3f0000000606d820 */ /* 0x000fe20000400000 */
[----:B------:R1:W4:Y:S08]  /*0920*/  MUFU.EX2 R4, R10 ;  /* 0x0000000a00047308 */ /* 0x0003300000000800 */
[----:B------:R1:W0:Y:S08]  /*0930*/  MUFU.EX2 R5, R11 ;  /* 0x0000000b00057308 */ /* 0x0002300000000800 */
[----:B------:R-:W0:Y:S01]  /*0940*/  MUFU.EX2 R6, R6 ;  /* 0x0000000600067308 */ /* 0x000e220000000800 */
[----:B-1234-:R-:W-:Y:S05]  /*0950*/  @!P0 BRA `(.L_x_96) ;  /* 0x0000000000e08947 */ /* 0x01efea0003800000 */
[----:B------:R-:W2:Y:S04]  /*0960*/  LDG.E.CONSTANT R12, desc[UR4][R30.64+0x24] ;  /* 0x000024041e0c7981 */ /* 0x000ea8000c1e9900 */
[----:B------:R-:W3:Y:S04]  /*0970*/  LDG.E.CONSTANT R14, desc[UR4][R30.64+0x2c] ;  /* 0x00002c041e0e7981 */ /* 0x000ee8000c1e9900 */
[----:B------:R-:W4:Y:S04]  /*0980*/  LDG.E.CONSTANT R16, desc[UR4][R30.64+0x34] ;  /* 0x000034041e107981 */ /* 0x000f28000c1e9900 */
[----:B------:R-:W5:Y:S04]  /*0990*/  LDG.E.CONSTANT R8, desc[UR4][R30.64+0x20] ;  /* 0x000020041e087981 */ /* 0x000f68000c1e9900 */
[----:B------:R-:W5:Y:S01]  /*09a0*/  LDG.E.CONSTANT R18, desc[UR4][R30.64+0x3c] ;  /* 0x00003c041e127981 */ /* 0x000f62000c1e9900 */
[----:B--2---:R-:W-:-:S03]  /*09b0*/  FADD R9, R12, -R29 ;  /* 0x8000001d0c097221 */ /* 0x004fc60000000000 */
[----:B------:R-:W2:Y:S01]  /*09c0*/  LDG.E.CONSTANT R12, desc[UR4][R30.64+0x28] ;  /* 0x000028041e0c7981 */ /* 0x000ea2000c1e9900 */
[----:B---3--:R-:W-:-:S03]  /*09d0*/  FADD R13, R14, -R29 ;  /* 0x8000001d0e0d7221 */ /* 0x008fc60000000000 */
[----:B------:R-:W3:Y:S01]  /*09e0*/  LDG.E.CONSTANT R14, desc[UR4][R30.64+0x30] ;  /* 0x000030041e0e7981 */ /* 0x000ee2000c1e9900 */
[----:B----4-:R-:W-:-:S03]  /*09f0*/  FADD R15, R16, -R29 ;  /* 0x8000001d100f7221 */ /* 0x010fc60000000000 */
[----:B------:R-:W4:Y:S01]  /*0a00*/  LDG.E.CONSTANT R16, desc[UR4][R30.64+0x38] ;  /* 0x000038041e107981 */ /* 0x000f22000c1e9900 */
[----:B-----5:R-:W-:-:S04]  /*0a10*/  FADD R8, R8, -R29 ;  /* 0x8000001d08087221 */ /* 0x020fc80000000000 */
[----:B------:R-:W-:-:S05]  /*0a20*/  FMUL R10, R8, 1.4426950216293334961 ;  /* 0x3fb8aa3b080a7820 */ /* 0x000fca0000400000 */
[----:B------:R-:W-:-:S13]  /*0a30*/  FSETP.GEU.AND P6, PT, R10, -126, PT ;  /* 0xc2fc00000a00780b */ /* 0x000fda0003fce000 */
[----:B------:R-:W-:-:S04]  /*0a40*/  @!P6 FMUL R10, R10, 0.5 ;  /* 0x3f0000000a0ae820 */ /* 0x000fc80000400000 */
[----:B------:R-:W1:Y:S01]  /*0a50*/  MUFU.EX2 R8, R10 ;  /* 0x0000000a00087308 */ /* 0x000e620000000800 */
[----:B------:R-:W-:Y:S01]  /*0a60*/  FMUL R11, R9, 1.4426950216293334961 ;  /* 0x3fb8aa3b090b7820 */ /* 0x000fe20000400000 */
[----:B-1----:R-:W-:-:S04]  /*0a70*/  @!P6 FMUL R8, R8, R8 ;  /* 0x000000080808e220 */ /* 0x002fc80000400000 */
[----:B------:R-:W-:-:S13]  /*0a80*/  FSETP.GEU.AND P6, PT, R11, -126, PT ;  /* 0xc2fc00000b00780b */ /* 0x000fda0003fce000 */
[----:B------:R-:W-:-:S04]  /*0a90*/  @!P6 FMUL R11, R11, 0.5 ;  /* 0x3f0000000b0be820 */ /* 0x000fc80000400000 */
[----:B------:R-:W1:Y:S02]  /*0aa0*/  MUFU.EX2 R9, R11 ;  /* 0x0000000b00097308 */ /* 0x000e640000000800 */
[----:B-1----:R-:W-:Y:S01]  /*0ab0*/  @!P6 FMUL R9, R9, R9 ;  /* 0x000000090909e220 */ /* 0x002fe20000400000 */
[----:B------:R-:W-:Y:S01]  /*0ac0*/  FMUL R13, R13, 1.4426950216293334961 ;  /* 0x3fb8aa3b0d0d7820 */ /* 0x000fe20000400000 */
[----:B------:R-:W-:Y:S01]  /*0ad0*/  FMUL R15, R15, 1.4426950216293334961 ;  /* 0x3fb8aa3b0f0f7820 */ /* 0x000fe20000400000 */
[----:B------:R-:W-:-:S04]  /*0ae0*/  FADD R17, R18, -R29 ;  /* 0x8000001d12117221 */ /* 0x000fc80000000000 */
[----:B------:R-:W-:Y:S01]  /*0af0*/  FMUL R17, R17, 1.4426950216293334961 ;  /* 0x3fb8aa3b11117820 */ /* 0x000fe20000400000 */
[----:B--2---:R-:W-:-:S04]  /*0b00*/  FADD R12, R12, -R29 ;  /* 0x8000001d0c0c7221 */ /* 0x004fc80000000000 */
[----:B------:R-:W-:-:S05]  /*0b10*/  FMUL R12, R12, 1.4426950216293334961 ;  /* 0x3fb8aa3b0c0c7820 */ /* 0x000fca0000400000 */
[----:B------:R-:W-:-:S13]  /*0b20*/  FSETP.GEU.AND P6, PT, R12, -126, PT ;  /* 0xc2fc00000c00780b */ /* 0x000fda0003fce000 */
[----:B------:R-:W-:-:S04]  /*0b30*/  @!P6 FMUL R12, R12, 0.5 ;  /* 0x3f0000000c0ce820 */ /* 0x000fc80000400000 */
[----:B------:R-:W1:Y:S02]  /*0b40*/  MUFU.EX2 R10, R12 ;  /* 0x0000000c000a7308 */ /* 0x000e640000000800 */
[----:B-1----:R-:W-:Y:S01]  /*0b50*/  @!P6 FMUL R10, R10, R10 ;  /* 0x0000000a0a0ae220 */ /* 0x002fe20000400000 */
[----:B------:R-:W-:-:S13]  /*0b60*/  FSETP.GEU.AND P6, PT, R13, -126, PT ;  /* 0xc2fc00000d00780b */ /* 0x000fda0003fce000 */
[----:B------:R-:W-:-:S04]  /*0b70*/  @!P6 FMUL R13, R13, 0.5 ;  /* 0x3f0000000d0de820 */ /* 0x000fc80000400000 */
[----:B------:R-:W1:Y:S01]  /*0b80*/  MUFU.EX2 R11, R13 ;  /* 0x0000000d000b7308 */ /* 0x000e620000000800 */
[----:B---3--:R-:W-:-:S04]  /*0b90*/  FADD R14, R14, -R29 ;  /* 0x8000001d0e0e7221 */ /* 0x008fc80000000000 */
[----:B------:R-:W-:Y:S01]  /*0ba0*/  FMUL R14, R14, 1.4426950216293334961 ;  /* 0x3fb8aa3b0e0e7820 */ /* 0x000fe20000400000 */
[----:B-1----:R-:W-:-:S04]  /*0bb0*/  @!P6 FMUL R11, R11, R11 ;  /* 0x0000000b0b0be220 */ /* 0x002fc80000400000 */
[----:B------:R-:W-:-:S13]  /*0bc0*/  FSETP.GEU.AND P6, PT, R14, -126, PT ;  /* 0xc2fc00000e00780b */ /* 0x000fda0003fce000 */
[----:B------:R-:W-:-:S04]  /*0bd0*/  @!P6 FMUL R14, R14, 0.5 ;  /* 0x3f0000000e0ee820 */ /* 0x000fc80000400000 */
[----:B------:R-:W1:Y:S02]  /*0be0*/  MUFU.EX2 R12, R14 ;  /* 0x0000000e000c7308 */ /* 0x000e640000000800 */
[----:B-1----:R-:W-:Y:S01]  /*0bf0*/  @!P6 FMUL R12, R12, R12 ;  /* 0x0000000c0c0ce220 */ /* 0x002fe20000400000 */
[----:B------:R-:W-:-:S13]  /*0c00*/  FSETP.GEU.AND P6, PT, R15, -126, PT ;  /* 0xc2fc00000f00780b */ /* 0x000fda0003fce000 */
[----:B------:R-:W-:-:S04]  /*0c10*/  @!P6 FMUL R15, R15, 0.5 ;  /* 0x3f0000000f0fe820 */ /* 0x000fc80000400000 */
[----:B------:R-:W1:Y:S01]  /*0c20*/  MUFU.EX2 R13, R15 ;  /* 0x0000000f000d7308 */ /* 0x000e620000000800 */
[----:B----4-:R-:W-:-:S04]  /*0c30*/  FADD R16, R16, -R29 ;  /* 0x8000001d10107221 */ /* 0x010fc80000000000 */
        /* <DEDUP_REMOVED lines=8> */
[----:B------:R-:W1:Y:S02]  /*0cc0*/  MUFU.EX2 R15, R17 ;  /* 0x00000011000f7308 */ /* 0x000e640000000800 */
[----:B-1----:R-:W-:-:S07]  /*0cd0*/  @!P6 FMUL R15, R15, R15 ;  /* 0x0000000f0f0fe220 */ /* 0x002fce0000400000 */
.L_x_96:
[----:B------:R-:W-:Y:S05]  /*0ce0*/  BSYNC.RECONVERGENT B1 ;  /* 0x0000000000017941 */ /* 0x000fea0003800200 */
.L_x_95:
[----:B------:R-:W-:Y:S01]  /*0cf0*/  ISETP.NE.AND P6, PT, R19, RZ, PT ;  /* 0x000000ff1300720c */ /* 0x000fe20003fc5270 */
[----:B------:R-:W-:Y:S04]  /*0d00*/  BSSY.RECONVERGENT B2, `(.L_x_97) ;  /* 0x0000062000027945 */ /* 0x000fe80003800200 */
[----:B------:R-:W-:Y:S01]  /*0d10*/  BSSY.RELIABLE B1, `(.L_x_98) ;  /* 0x0000044000017945 */ /* 0x000fe20003800100 */
[----:B------:R-:W-:Y:S01]  /*0d20*/  @!P1 FMUL R2, R2, R2 ;  /* 0x0000000202029220 */ /* 0x000fe20000400000 */
[----:B0-----:R-:W-:Y:S01]  /*0d30*/  @!P2 FMUL R3, R3, R3 ;  /* 0x000000030303a220 */ /* 0x001fe20000400000 */
[----:B------:R-:W-:Y:S01]  /*0d40*/  @!P3 FMUL R4, R4, R4 ;  /* 0x000000040404b220 */ /* 0x000fe20000400000 */
[----:B------:R-:W-:Y:S01]  /*0d50*/  @!P4 FMUL R5, R5, R5 ;  /* 0x000000050505c220 */ /* 0x000fe20000400000 */
[----:B------:R-:W-:-:S03]  /*0d60*/  @!P5 FMUL R6, R6, R6 ;  /* 0x000000060606d220 */ /* 0x000fc60000400000 */
[----:B------:R-:W-:Y:S01]  /*0d70*/  @!P6 FMUL R0, R0, R0 ;  /* 0x000000000000e220 */ /* 0x000fe20000400000 */
[----:B------:R-:W-:Y:S06]  /*0d80*/  @!P0 BRA `(.L_x_99) ;  /* 0x0000000000e88947 */ /* 0x000fec0003800000 */
[----:B------:R-:W2:Y:S04]  /*0d90*/  LDG.E.CONSTANT R16, desc[UR4][R30.64+0x40] ;  /* 0x000040041e107981 */ /* 0x000ea8000c1e9900 */
[----:B------:R-:W3:Y:S04]  /*0da0*/  LDG.E.CONSTANT R18, desc[UR4][R30.64+0x44] ;  /* 0x000044041e127981 */ /* 0x000ee8000c1e9900 */
[----:B------:R-:W4:Y:S04]  /*0db0*/  LDG.E.CONSTANT R22, desc[UR4][R30.64+0x48] ;  /* 0x000048041e167981 */ /* 0x000f28000c1e9900 */
[----:B------:R-:W5:Y:S01]  /*0dc0*/  LDG.E.CONSTANT R24, desc[UR4][R30.64+0x4c] ;  /* 0x00004c041e187981 */ /* 0x000f62000c1e9900 */
[----:B------:R-:W-:Y:S05]  /*0dd0*/  @!P0 BREAK.RELIABLE B1 ;  /* 0x0000000000018942 */ /* 0x000fea0003800100 */
[----:B--2---:R-:W-:-:S04]  /*0de0*/  FADD R16, R16, -R29 ;  /* 0x8000001d10107221 */ /* 0x004fc80000000000 */
[----:B------:R-:W-:Y:S01]  /*0df0*/  FMUL R20, R16, 1.4426950216293334961 ;  /* 0x3fb8aa3b10147820 */ /* 0x000fe20000400000 */
[--C-:B---3--:R-:W-:Y:S01]  /*0e00*/  FADD R16, R18, -R29.reuse ;  /* 0x8000001d12107221 */ /* 0x108fe20000000000 */
[----:B----4-:R-:W-:-:S03]  /*0e10*/  FADD R17, R22, -R29 ;  /* 0x8000001d16117221 */ /* 0x010fc60000000000 */
[----:B------:R-:W-:Y:S01]  /*0e20*/  FMUL R21, R16, 1.4426950216293334961 ;  /* 0x3fb8aa3b10157820 */ /* 0x000fe20000400000 */
[----:B------:R-:W-:Y:S01]  /*0e30*/  FSETP.GEU.AND P1, PT, R20, -126, PT ;  /* 0xc2fc00001400780b */ /* 0x000fe20003f2e000 */
[----:B-----5:R-:W-:Y:S01]  /*0e40*/  FADD R16, R24, -R29 ;  /* 0x8000001d18107221 */ /* 0x020fe20000000000 */
[----:B------:R-:W-:Y:S02]  /*0e50*/  FMUL R22, R17, 1.4426950216293334961 ;  /* 0x3fb8aa3b11167820 */ /* 0x000fe40000400000 */
[----:B------:R-:W-:Y:S01]  /*0e60*/  FSETP.GEU.AND P2, PT, R21, -126, PT ;  /* 0xc2fc00001500780b */ /* 0x000fe20003f4e000 */
[----:B------:R-:W-:Y:S02]  /*0e70*/  FMUL R23, R16, 1.4426950216293334961 ;  /* 0x3fb8aa3b10177820 */ /* 0x000fe40000400000 */
[----:B------:R-:W-:-:S03]  /*0e80*/  FSETP.GEU.AND P3, PT, R22, -126, PT ;  /* 0xc2fc00001600780b */ /* 0x000fc60003f6e000 */
[----:B------:R-:W-:-:S03]  /*0e90*/  FSETP.GEU.AND P4, PT, R23, -126, PT ;  /* 0xc2fc00001700780b */ /* 0x000fc60003f8e000 */
[----:B------:R-:W-:-:S04]  /*0ea0*/  @!P1 FMUL R20, R20, 0.5 ;  /* 0x3f00000014149820 */ /* 0x000fc80000400000 */
[----:B------:R-:W-:Y:S01]  /*0eb0*/  @!P2 FMUL R21, R21, 0.5 ;  /* 0x3f0000001515a820 */ /* 0x000fe20000400000 */
[----:B------:R-:W0:Y:S02]  /*0ec0*/  MUFU.EX2 R16, R20 ;  /* 0x0000001400107308 */ /* 0x000e240000000800 */
[----:B------:R-:W-:-:S03]  /*0ed0*/  @!P3 FMUL R22, R22, 0.5 ;  /* 0x3f0000001616b820 */ /* 0x000fc60000400000 */
[----:B------:R-:W-:-:S03]  /*0ee0*/  @!P4 FMUL R23, R23, 0.5 ;  /* 0x3f0000001717c820 */ /* 0x000fc60000400000 */
[----:B------:R-:W1:Y:S08]  /*0ef0*/  MUFU.EX2 R17, R21 ;  /* 0x0000001500117308 */ /* 0x000e700000000800 */
[----:B------:R-:W2:Y:S01]  /*0f00*/  MUFU.EX2 R18, R22 ;  /* 0x0000001600127308 */ /* 0x000ea20000000800 */
[----:B0-----:R-:W-:-:S07]  /*0f10*/  @!P1 FMUL R16, R16, R16 ;  /* 0x0000001010109220 */ /* 0x001fce0000400000 */
[----:B------:R-:W0:Y:S01]  /*0f20*/  MUFU.EX2 R19, R23 ;  /* 0x0000001700137308 */ /* 0x000e220000000800 */
[----:B-1----:R-:W-:Y:S01]  /*0f30*/  @!P2 FMUL R17, R17, R17 ;  /* 0x000000111111a220 */ /* 0x002fe20000400000 */
[----:B--2---:R-:W-:Y:S01]  /*0f40*/  @!P3 FMUL R18, R18, R18 ;  /* 0x000000121212b220 */ /* 0x004fe20000400000 */
[----:B0-----:R-:W-:Y:S01]  /*0f50*/  @!P4 FMUL R19, R19, R19 ;  /* 0x000000131313c220 */ /* 0x001fe20000400000 */
[----:B------:R-:W-:Y:S06]  /*0f60*/  @!P0 BRA `(.L_x_100) ;  /* 0x0000000000ec8947 */ /* 0x000fec0003800000 */
[----:B------:R-:W2:Y:S04]  /*0f70*/  LDG.E.CONSTANT R20, desc[UR4][R30.64+0x50] ;  /* 0x000050041e147981 */ /* 0x000ea8000c1e9900 */
[----:B------:R-:W3:Y:S04]  /*0f80*/  LDG.E.CONSTANT R22, desc[UR4][R30.64+0x54] ;  /* 0x000054041e167981 */ /* 0x000ee8000c1e9900 */
[----:B------:R-:W4:Y:S04]  /*0f90*/  LDG.E.CONSTANT R26, desc[UR4][R30.64+0x58] ;  /* 0x000058041e1a7981 */ /* 0x000f28000c1e9900 */
[----:B------:R-:W5:Y:S01]  /*0fa0*/  LDG.E.CONSTANT R32, desc[UR4][R30.64+0x5c] ;  /* 0x00005c041e207981 */ /* 0x000f62000c1e9900 */
        /* <DEDUP_REMOVED lines=23> */
[----:B0-----:R-:W-:-:S07]  /*1120*/  @!P4 FMUL R23, R23, R23 ;  /* 0x000000171717c220 */ /* 0x001fce0000400000 */
.L_x_99:
[----:B------:R-:W-:Y:S05]  /*1130*/  @!P0 BREAK.RELIABLE B1 ;  /* 0x0000000000018942 */ /* 0x000fea0003800100 */
[----:B------:R-:W-:Y:S05]  /*1140*/  @!P0 BRA `(.L_x_100) ;  /* 0x0000000000748947 */ /* 0x000fea0003800000 */
[----:B------:R-:W-:Y:S05]  /*1150*/  BSYNC.RELIABLE B1 ;  /* 0x0000000000017941 */ /* 0x000fea0003800100 */
.L_x_98:
        /* <DEDUP_REMOVED lines=28> */
.L_x_100:
[----:B------:R-:W-:Y:S05]  /*1320*/  BSYNC.RECONVERGENT B2 ;  /* 0x0000000000027941 */ /* 0x000fea0003800200 */
.L_x_97:
[----:B------:R-:W-:Y:S05]  /*1330*/  WARPSYNC.ALL ;  /* 0x0000000000007948 */ /* 0x000fea0003800000 */
[----:B------:R-:W-:Y:S01]  /*1340*/  FADD R28, R28, -R29 ;  /* 0x8000001d1c1c7221 */ /* 0x000fe20000000000 */
[----:B------:R-:W-:Y:S01]  /*1350*/  FADD R33, RZ, R7 ;  /* 0x00000007ff217221 */ /* 0x000fe20000000000 */
[----:B------:R-:W-:Y:S02]  /*1360*/  BSSY.RECONVERGENT B2, `(.L_x_101) ;  /* 0x000003e000027945 */ /* 0x000fe40003800200 */
[----:B------:R-:W-:Y:S01]  /*1370*/  FMUL R34, R28, 1.4426950216293334961 ;  /* 0x3fb8aa3b1c227820 */ /* 0x000fe20000400000 */
[----:B------:R-:W-:-:S04]  /*1380*/  FADD R33, R0, R33 ;  /* 0x0000002100217221 */ /* 0x000fc80000000000 */
[----:B------:R-:W-:Y:S01]  /*1390*/  FSETP.GEU.AND P1, PT, R34, -126, PT ;  /* 0xc2fc00002200780b */ /* 0x000fe20003f2e000 */
[----:B------:R-:W-:-:S04]  /*13a0*/  FADD R32, R2, R33 ;  /* 0x0000002102207221 */ /* 0x000fc80000000000 */
[----:B------:R-:W-:-:S04]  /*13b0*/  FADD R33, R3, R32 ;  /* 0x0000002003217221 */ /* 0x000fc80000000000 */
[----:B------:R-:W-:-:S04]  /*13c0*/  FADD R32, R4, R33 ;  /* 0x0000002104207221 */ /* 0x000fc80000000000 */
[----:B------:R-:W-:Y:S01]  /*13d0*/  @!P1 FMUL R34, R34, 0.5 ;  /* 0x3f00000022229820 */ /* 0x000fe20000400000 */
[----:B------:R-:W-:-:S03]  /*13e0*/  FADD R33, R5, R32 ;  /* 0x0000002005217221 */ /* 0x000fc60000000000 */
[----:B------:R-:W0:Y:S01]  /*13f0*/  MUFU.EX2 R28, R34 ;  /* 0x00000022001c7308 */ /* 0x000e220000000800 */
[----:B------:R-:W-:Y:S01]  /*1400*/  FADD R33, R6, R33 ;  /* 0x0000002106217221 */ /* 0x000fe20000000000 */
[----:B0-----:R-:W-:-:S04]  /*1410*/  @!P1 FMUL R28, R28, R28 ;  /* 0x0000001c1c1c9220 */ /* 0x001fc80000400000 */
[----:B------:R-:W-:-:S04]  /*1420*/  FADD R33, R28, R33 ;  /* 0x000000211c217221 */ /* 0x000fc80000000000 */
        /* <DEDUP_REMOVED lines=19> */
[----:B------:R-:W-:Y:S01]  /*1560*/  FADD R42, R27, R32 ;  /* 0x000000201b2a7221 */ /* 0x000fe20000000000 */
[----:B------:R-:W-:Y:S06]  /*1570*/  @!P0 BRA `(.L_x_102) ;  /* 0x0000000000708947 */ /* 0x000fec0003800000 */
[----:B------:R-:W2:Y:S04]  /*1580*/  LDG.E.CONSTANT R32, desc[UR4][R30.64+0x70] ;  /* 0x000070041e207981 */ /* 0x000ea8000c1e9900 */
[----:B------:R-:W3:Y:S04]  /*1590*/  LDG.E.CONSTANT R34, desc[UR4][R30.64+0x74] ;  /* 0x000074041e227981 */ /* 0x000ee8000c1e9900 */
[----:B------:R-:W4:Y:S04]  /*15a0*/  LDG.E.CONSTANT R36, desc[UR4][R30.64+0x78] ;  /* 0x000078041e247981 */ /* 0x000f28000c1e9900 */
[----:B------:R-:W5:Y:S01]  /*15b0*/  LDG.E.CONSTANT R40, desc[UR4][R30.64+0x7c] ;  /* 0x00007c041e287981 */ /* 0x000f62000c1e9900 */
[--C-:B--2---:R-:W-:Y:S01]  /*15c0*/  FADD R32, R32, -R29.reuse ;  /* 0x8000001d20207221 */ /* 0x104fe20000000000 */
[----:B---3--:R-:W-:-:S03]  /*15d0*/  FADD R34, R34, -R29 ;  /* 0x8000001d22227221 */ /* 0x008fc60000000000 */
[----:B------:R-:W-:Y:S01]  /*15e0*/  FMUL R32, R32, 1.4426950216293334961 ;  /* 0x3fb8aa3b20207820 */ /* 0x000fe20000400000 */
[----:B----4-:R-:W-:Y:S01]  /*15f0*/  FADD R35, R36, -R29 ;  /* 0x8000001d24237221 */ /* 0x010fe20000000000 */
[----:B------:R-:W-:-:S03]  /*1600*/  FMUL R38, R34, 1.4426950216293334961 ;  /* 0x3fb8aa3b22267820 */ /* 0x000fc60000400000 */
[----:B------:R-:W-:Y:S01]  /*1610*/  FSETP.GEU.AND P1, PT, R32, -126, PT ;  /* 0xc2fc00002000780b */ /* 0x000fe20003f2e000 */
[----:B-----5:R-:W-:Y:S01]  /*1620*/  FADD R29, R40, -R29 ;  /* 0x8000001d281d7221 */ /* 0x020fe20000000000 */
[----:B------:R-:W-:Y:S01]  /*1630*/  FMUL R39, R35, 1.4426950216293334961 ;  /* 0x3fb8aa3b23277820 */ /* 0x000fe20000400000 */
[----:B------:R-:W-:Y:S02]  /*1640*/  FSETP.GEU.AND P2, PT, R38, -126, PT ;  /* 0xc2fc00002600780b */ /* 0x000fe40003f4e000 */
[----:B------:R-:W-:Y:S02]  /*1650*/  FMUL R40, R29, 1.4426950216293334961 ;  /* 0x3fb8aa3b1d287820 */ /* 0x000fe40000400000 */
[----:B------:R-:W-:-:S03]  /*1660*/  FSETP.GEU.AND P3, PT, R39, -126, PT ;  /* 0xc2fc00002700780b */ /* 0x000fc60003f6e000 */
[----:B------:R-:W-:-:S03]  /*1670*/  FSETP.GEU.AND P4, PT, R40, -126, PT ;  /* 0xc2fc00002800780b */ /* 0x000fc60003f8e000 */
[----:B------:R-:W-:-:S03]  /*1680*/  @!P1 FMUL R32, R32, 0.5 ;  /* 0x3f00000020209820 */ /* 0x000fc60000400000 */
[----:B------:R-:W-:Y:S01]  /*1690*/  @!P2 FMUL R38, R38, 0.5 ;  /* 0x3f0000002626a820 */ /* 0x000fe20000400000 */
[----:B------:R-:W0:Y:S03]  /*16a0*/  MUFU.EX2 R29, R32 ;  /* 0x00000020001d7308 */ /* 0x000e260000000800 */
[----:B------:R-:W-:-:S03]  /*16b0*/  @!P3 FMUL R39, R39, 0.5 ;  /* 0x3f0000002727b820 */ /* 0x000fc60000400000 */
[----:B------:R-:W-:Y:S02]  /*16c0*/  @!P4 FMUL R40, R40, 0.5 ;  /* 0x3f0000002828c820 */ /* 0x000fe40000400000 */
[----:B------:R-:W1:Y:S08]  /*16d0*/  MUFU.EX2 R34, R38 ;  /* 0x0000002600227308 */ /* 0x000e700000000800 */
[----:B------:R-:W2:Y:S01]  /*16e0*/  MUFU.EX2 R35, R39 ;  /* 0x0000002700237308 */ /* 0x000ea20000000800 */
[----:B0-----:R-:W-:-:S07]  /*16f0*/  @!P1 FMUL R29, R29, R29 ;  /* 0x0000001d1d1d9220 */ /* 0x001fce0000400000 */
[----:B------:R-:W0:Y:S01]  /*1700*/  MUFU.EX2 R36, R40 ;  /* 0x0000002800247308 */ /* 0x000e220000000800 */
[----:B-1----:R-:W-:Y:S01]  /*1710*/  @!P2 FMUL R34, R34, R34 ;  /* 0x000000222222a220 */ /* 0x002fe20000400000 */
[----:B--2---:R-:W-:Y:S01]  /*1720*/  @!P3 FMUL R35, R35, R35 ;  /* 0x000000232323b220 */ /* 0x004fe20000400000 */
[----:B0-----:R-:W-:-:S07]  /*1730*/  @!P4 FMUL R36, R36, R36 ;  /* 0x000000242424c220 */ /* 0x001fce0000400000 */
.L_x_102:
[----:B------:R-:W-:Y:S05]  /*1740*/  BSYNC.RECONVERGENT B2 ;  /* 0x0000000000027941 */ /* 0x000fea0003800200 */
.L_x_101:
[----:B------:R-:W-:Y:S01]  /*1750*/  FADD R31, R29, R42 ;  /* 0x0000002a1d1f7221 */ /* 0x000fe20000000000 */
[----:B------:R-:W-:Y:S03]  /*1760*/  BSSY.RECONVERGENT B4, `(.L_x_103) ;  /* 0x000001c000047945 */ /* 0x000fe60003800200 */
[----:B------:R-:W-:-:S04]  /*1770*/  FADD R30, R34, R31 ;  /* 0x0000001f221e7221 */ /* 0x000fc80000000000 */
[----:B------:R-:W-:Y:S01]  /*1780*/  FADD R31, R35, R30 ;  /* 0x0000001e231f7221 */ /* 0x000fe20000000000 */
[----:B------:R-:W-:-:S03]  /*1790*/  VOTE.ANY R30, PT, PT ;  /* 0x00000000001e7806 */ /* 0x000fc600038e0100 */
[----:B------:R-:W-:-:S05]  /*17a0*/  @P0 FADD R33, R36, R31 ;  /* 0x0000001f24210221 */ /* 0x000fca0000000000 */
        /* <DEDUP_REMOVED lines=9> */
[----:B0-----:R-:W-:-:S06]  /*1840*/  FADD R39, R45, R32 ;  /* 0x000000202d277221 */ /* 0x001fcc0000000000 */
[----:B------:R-:W0:Y:S02]  /*1850*/  SHFL.IDX PT, R39, R39, RZ, 0x1f ;  /* 0x00001fff27277589 */ /* 0x000e2400000e0000 */
[----:B0-----:R-:W0:Y:S08]  /*1860*/  MUFU.RCP R32, R39 ;  /* 0x0000002700207308 */ /* 0x001e300000001000 */
[----:B------:R-:W1:Y:S01]  /*1870*/  FCHK P1, R7, R39 ;  /* 0x0000002707007302 */ /* 0x000e620000020000 */
[----:B0-----:R-:W-:-:S04]  /*1880*/  FFMA R33, -R39, R32, 1 ;  /* 0x3f80000027217423 */ /* 0x001fc80000000120 */
[----:B------:R-:W-:-:S04]  /*1890*/  FFMA R32, R32, R33, R32 ;  /* 0x0000002120207223 */ /* 0x000fc80000000020 */
[----:B------:R-:W-:-:S04]  /*18a0*/  FFMA R31, R7, R32, RZ ;  /* 0x00000020071f7223 */ /* 0x000fc800000000ff */
[----:B------:R-:W-:-:S04]  /*18b0*/  FFMA R33, -R39, R31, R7 ;  /* 0x0000001f27217223 */ /* 0x000fc80000000107 */
[----:B------:R-:W-:Y:S01]  /*18c0*/  FFMA R33, R32, R33, R31 ;  /* 0x0000002120217223 */ /* 0x000fe2000000001f */
[----:B-1----:R-:W-:Y:S06]  /*18d0*/  @!P1 BRA `(.L_x_104) ;  /* 0x0000000000109947 */ /* 0x002fec0003800000 */
[----:B------:R-:W-:Y:S02]  /*18e0*/  MOV R32, R39 ;  /* 0x0000002700207202 */ /* 0x000fe40000000f00 */
[----:B------:R-:W-:-:S07]  /*18f0*/  MOV R38, 0x1910 ;  /* 0x0000191000267802 */ /* 0x000fce0000000f00 */
[----:B------:R-:W-:Y:S05]  /*1900*/  CALL.REL.NOINC `($__internal_0_$__cuda_sm3x_div_rn_noftz_f32_slowpath) ;  /* 0x0000001c00d07944 */ /* 0x000fea0003c00000 */
[----:B------:R-:W-:-:S07]  /*1910*/  MOV R33, R7 ;  /* 0x0000000700217202 */ /* 0x000fce0000000f00 */
.L_x_104:
[----:B------:R-:W-:Y:S05]  /*1920*/  BSYNC.RECONVERGENT B4 ;  /* 0x0000000000047941 */ /* 0x000fea0003800200 */
.L_x_103:
[----:B------:R-:W0:Y:S01]  /*1930*/  LDC.64 R30, c[0x0][0x380] ;  /* 0x0000e000ff1e7b82 */ /* 0x000e220000000a00 */
[----:B------:R-:W1:Y:S01]  /*1940*/  MUFU.RCP R32, R39 ;  /* 0x0000002700207308 */ /* 0x000e620000001000 */
[----:B------:R-:W-:Y:S07]  /*1950*/  BSSY.RECONVERGENT B4, `(.L_x_105) ;  /* 0x000000e000047945 */ /* 0x000fee0003800200 */
[----:B------:R-:W2:Y:S01]  /*1960*/  FCHK P1, R0, R39 ;  /* 0x0000002700007302 */ /* 0x000ea20000020000 */
[----:B-1----:R-:W-:-:S04]  /*1970*/  FFMA R7, -R39, R32, 1 ;  /* 0x3f80000027077423 */ /* 0x002fc80000000120 */
[----:B------:R-:W-:Y:S01]  /*1980*/  FFMA R38, R32, R7, R32 ;  /* 0x0000000720267223 */ /* 0x000fe20000000020 */
[----:B0-----:R-:W-:-:S04]  /*1990*/  IMAD.WIDE.U32 R30, R37, 0x4, R30 ;  /* 0x00000004251e7825 */ /* 0x001fc800078e001e */
[----:B------:R-:W-:Y:S01]  /*19a0*/  FFMA R7, R0, R38, RZ ;  /* 0x0000002600077223 */ /* 0x000fe200000000ff */
[----:B------:R0:W-:Y:S03]  /*19b0*/  STG.E desc[UR4][R30.64], R33 ;  /* 0x000000211e007986 */ /* 0x0001e6000c101904 */
[----:B------:R-:W-:-:S04]  /*19c0*/  FFMA R32, -R39, R7, R0 ;  /* 0x0000000727207223 */ /* 0x000fc80000000100 */
[----:B------:R-:W-:Y:S01]  /*19d0*/  FFMA R7, R38, R32, R7 ;  /* 0x0000002026077223 */ /* 0x000fe20000000007 */
[----:B--2---:R-:W-:Y:S06]  /*19e0*/  @!P1 BRA `(.L_x_106) ;  /* 0x0000000000109947 */ /* 0x004fec0003800000 */
[----:B------:R-:W-:Y:S02]  /*19f0*/  MOV R7, R0 ;  /* 0x0000000000077202 */ /* 0x000fe40000000f00 */
[----:B------:R-:W-:Y:S02]  /*1a00*/  MOV R32, R39 ;  /* 0x0000002700207202 */ /* 0x000fe40000000f00 */
[----:B------:R-:W-:-:S07]  /*1a10*/  MOV R38, 0x1a30 ;  /* 0x00001a3000267802 */ /* 0x000fce0000000f00 */
[----:B0-----:R-:W-:Y:S05]  /*1a20*/  CALL.REL.NOINC `($__internal_0_$__cuda_sm3x_div_rn_noftz_f32_slowpath) ;  /* 0x0000001c00887944 */ /* 0x001fea0003c00000 */
.L_x_106:
[----:B------:R-:W-:Y:S05]  /*1a30*/  BSYNC.RECONVERGENT B4 ;  /* 0x0000000000047941 */ /* 0x000fea0003800200 */
.L_x_105:
[----:B------:R-:W0:Y:S01]  /*1a40*/  MUFU.RCP R0, R39 ;  /* 0x0000002700007308 */ /* 0x000e220000001000 */
[----:B------:R1:W-:Y:S01]  /*1a50*/  STG.E desc[UR4][R30.64+0x4], R7 ;  /* 0x000004071e007986 */ /* 0x0003e2000c101904 */
[----:B------:R-:W-:Y:S06]  /*1a60*/  BSSY.RECONVERGENT B4, `(.L_x_107) ;  /* 0x000000d000047945 */ /* 0x000fec0003800200 */
[----:B------:R-:W2:Y:S01]  /*1a70*/  FCHK P1, R2, R39 ;  /* 0x0000002702007302 */ /* 0x000ea20000020000 */
[----:B0-----:R-:W-:-:S04]  /*1a80*/  FFMA R33, -R39, R0, 1 ;  /* 0x3f80000027217423 */ /* 0x001fc80000000100 */
[----:B------:R-:W-:-:S04]  /*1a90*/  FFMA R37, R0, R33, R0 ;  /* 0x0000002100257223 */ /* 0x000fc80000000000 */
[----:B------:R-:W-:-:S04]  /*1aa0*/  FFMA R0, R2, R37, RZ ;  /* 0x0000002502007223 */ /* 0x000fc800000000ff */
[----:B------:R-:W-:-:S04]  /*1ab0*/  FFMA R33, -R39, R0, R2 ;  /* 0x0000000027217223 */ /* 0x000fc80000000102 */
[----:B------:R-:W-:Y:S01]  /*1ac0*/  FFMA R33, R37, R33, R0 ;  /* 0x0000002125217223 */ /* 0x000fe20000000000 */
[----:B-12---:R-:W-:Y:S06]  /*1ad0*/  @!P1 BRA `(.L_x_108) ;  /* 0x0000000000149947 */ /* 0x006fec0003800000 */
[----:B------:R-:W-:Y:S02]  /*1ae0*/  MOV R7, R2 ;  /* 0x0000000200077202 */ /* 0x000fe40000000f00 */
[----:B------:R-:W-:Y:S02]  /*1af0*/  MOV R32, R39 ;  /* 0x0000002700207202 */ /* 0x000fe40000000f00 */
[----:B------:R-:W-:-:S07]  /*1b00*/  MOV R38, 0x1b20 ;  /* 0x00001b2000267802 */ /* 0x000fce0000000f00 */
[----:B------:R-:W-:Y:S05]  /*1b10*/  CALL.REL.NOINC `($__internal_0_$__cuda_sm3x_div_rn_noftz_f32_slowpath) ;  /* 0x0000001c004c7944 */ /* 0x000fea0003c00000 */
[----:B------:R-:W-:-:S07]  /*1b20*/  MOV R33, R7 ;  /* 0x0000000700217202 */ /* 0x000fce0000000f00 */
.L_x_108:
[----:B------:R-:W-:Y:S05]  /*1b30*/  BSYNC.RECONVERGENT B4 ;  /* 0x0000000000047941 */ /* 0x000fea0003800200 */
.L_x_107:
        /* <DEDUP_REMOVED lines=14> */
.L_x_110:
[----:B------:R-:W-:Y:S05]  /*1c20*/  BSYNC.RECONVERGENT B4 ;  /* 0x0000000000047941 */ /* 0x000fea0003800200 */
.L_x_109:
        /* <DEDUP_REMOVED lines=15> */
.L_x_112:
[----:B------:R-:W-:Y:S05]  /*1d20*/  BSYNC.RECONVERGENT B4 ;  /* 0x0000000000047941 */ /* 0x000fea0003800200 */
.L_x_111:
        /* <DEDUP_REMOVED lines=14> */
.L_x_114:
[----:B------:R-:W-:Y:S05]  /*1e10*/  BSYNC.RECONVERGENT B4 ;  /* 0x0000000000047941 */ /* 0x000fea0003800200 */
.L_x_113:
        /* <DEDUP_REMOVED lines=15> */
.L_x_116:
[----:B------:R-:W-:Y:S05]  /*1f10*/  BSYNC.RECONVERGENT B4 ;  /* 0x0000000000047941 */ /* 0x000fea0003800200 */
.L_x_115:
        /* <DEDUP_REMOVED lines=15> */
.L_x_118:
[----:B------:R-:W-:Y:S05]  /*2010*/  BSYNC.RECONVERGENT B4 ;  /* 0x0000000000047941 */ /* 0x000fea0003800200 */
.L_x_117:
[----:B------:R0:W-:Y:S01]  /*2020*/  STG.E desc[UR4][R30.64+0x1c], R5 ;  /* 0x00001c051e007986 */ /* 0x0001e2000c101904 */
[----:B------:R-:W-:Y:S05]  /*2030*/  @!P0 EXIT ;  /* 0x000000000000894d */ /* 0x000fea0003800000 */
[----:B------:R-:W1:Y:S01]  /*2040*/  MUFU.RCP R0, R39 ;  /* 0x0000002700007308 */ /* 0x000e620000001000 */
[----:B------:R-:W-:Y:S07]  /*2050*/  BSSY.RECONVERGENT B4, `(.L_x_119) ;  /* 0x000000d000047945 */ /* 0x000fee0003800200 */
[----:B------:R-:W2:Y:S01]  /*2060*/  FCHK P0, R8, R39 ;  /* 0x0000002708007302 */ /* 0x000ea20000000000 */
[----:B-1----:R-:W-:-:S04]  /*2070*/  FFMA R3, -R39, R0, 1 ;  /* 0x3f80000027037423 */ /* 0x002fc80000000100 */
[----:B0-----:R-:W-:-:S04]  /*2080*/  FFMA R5, R0, R3, R0 ;  /* 0x0000000300057223 */ /* 0x001fc80000000000 */
[----:B------:R-:W-:-:S04]  /*2090*/  FFMA R0, R8, R5, RZ ;  /* 0x0000000508007223 */ /* 0x000fc800000000ff */
[----:B------:R-:W-:-:S04]  /*20a0*/  FFMA R3, -R39, R0, R8 ;  /* 0x0000000027037223 */ /* 0x000fc80000000108 */
[----:B------:R-:W-:Y:S01]  /*20b0*/  FFMA R3, R5, R3, R0 ;  /* 0x0000000305037223 */ /* 0x000fe20000000000 */
[----:B--2---:R-:W-:Y:S06]  /*20c0*/  @!P0 BRA `(.L_x_120) ;  /* 0x0000000000148947 */ /* 0x004fec0003800000 */
[----:B------:R-:W-:Y:S02]  /*20d0*/  MOV R7, R8 ;  /* 0x0000000800077202 */ /* 0x000fe40000000f00 */
[----:B------:R-:W-:Y:S02]  /*20e0*/  MOV R32, R39 ;  /* 0x0000002700207202 */ /* 0x000fe40000000f00 */
[----:B------:R-:W-:-:S07]  /*20f0*/  MOV R38, 0x2110 ;  /* 0x0000211000267802 */ /* 0x000fce0000000f00 */
[----:B------:R-:W-:Y:S05]  /*2100*/  CALL.REL.NOINC `($__internal_0_$__cuda_sm3x_div_rn_noftz_f32_slowpath) ;  /* 0x0000001400d07944 */ /* 0x000fea0003c00000 */
[----:B------:R-:W-:-:S07]  /*2110*/  MOV R3, R7 ;  /* 0x0000000700037202 */ /* 0x000fce0000000f00 */
.L_x_120:
[----:B------:R-:W-:Y:S05]  /*2120*/  BSYNC.RECONVERGENT B4 ;  /* 0x0000000000047941 */ /* 0x000fea0003800200 */
.L_x_119:
        /* <DEDUP_REMOVED lines=15> */
.L_x_122:
[----:B------:R-:W-:Y:S05]  /*2220*/  BSYNC.RECONVERGENT B4 ;  /* 0x0000000000047941 */ /* 0x000fea0003800200 */
.L_x_121:
        /* <DEDUP_REMOVED lines=15> */
.L_x_124:
[----:B------:R-:W-:Y:S05]  /*2320*/  BSYNC.RECONVERGENT B4 ;  /* 0x0000000000047941 */ /* 0x000fea0003800200 */
.L_x_123:
        /* <DEDUP_REMOVED lines=15> */
.L_x_126:
[----:B------:R-:W-:Y:S05]  /*2420*/  BSYNC.RECONVERGENT B4 ;  /* 0x0000000000047941 */ /* 0x000fea0003800200 */
.L_x_125:
        /* <DEDUP_REMOVED lines=15> */
.L_x_128:
[----:B------:R-:W-:Y:S05]  /*2520*/  BSYNC.RECONVERGENT B4 ;  /* 0x0000000000047941 */ /* 0x000fea0003800200 */
.L_x_127:
        /* <DEDUP_REMOVED lines=15> */
.L_x_130:
[----:B------:R-:W-:Y:S05]  /*2620*/  BSYNC.RECONVERGENT B4 ;  /* 0x0000000000047941 */ /* 0x000fea0003800200 */
.L_x_129:
        /* <DEDUP_REMOVED lines=15> */
.L_x_132:
[----:B------:R-:W-:Y:S05]  /*2720*/  BSYNC.RECONVERGENT B4 ;  /* 0x0000000000047941 */ /* 0x000fea0003800200 */
.L_x_131:
        /* <DEDUP_REMOVED lines=15> */
.L_x_134:
[----:B------:R-:W-:Y:S05]  /*2820*/  BSYNC.RECONVERGENT B4 ;  /* 0x0000000000047941 */ /* 0x000fea0003800200 */
.L_x_133:
        /* <DEDUP_REMOVED lines=15> */
.L_x_136:
[----:B------:R-:W-:Y:S05]  /*2920*/  BSYNC.RECONVERGENT B4 ;  /* 0x0000000000047941 */ /* 0x000fea0003800200 */
.L_x_135:
        /* <DEDUP_REMOVED lines=15> */
.L_x_138:
[----:B------:R-:W-:Y:S05]  /*2a20*/  BSYNC.RECONVERGENT B4 ;  /* 0x0000000000047941 */ /* 0x000fea0003800200 */
.L_x_137:
        /* <DEDUP_REMOVED lines=15> */
.L_x_140:
[----:B------:R-:W-:Y:S05]  /*2b20*/  BSYNC.RECONVERGENT B4 ;  /* 0x0000000000047941 */ /* 0x000fea0003800200 */
.L_x_139:
        /* <DEDUP_REMOVED lines=15> */
.L_x_142:
[----:B------:R-:W-:Y:S05]  /*2c20*/  BSYNC.RECONVERGENT B4 ;  /* 0x0000000000047941 */ /* 0x000fea0003800200 */
.L_x_141:
        /* <DEDUP_REMOVED lines=15> */
.L_x_144:
[----:B------:R-:W-:Y:S05]  /*2d20*/  BSYNC.RECONVERGENT B4 ;  /* 0x0000000000047941 */ /* 0x000fea0003800200 */
.L_x_143:
        /* <DEDUP_REMOVED lines=15> */
.L_x_146:
[----:B------:R-:W-:Y:S05]  /*2e20*/  BSYNC.RECONVERGENT B4 ;  /* 0x0000000000047941 */ /* 0x000fea0003800200 */
.L_x_145:
        /* <DEDUP_REMOVED lines=15> */
.L_x_148:
[----:B------:R-:W-:Y:S05]  /*2f20*/  BSYNC.RECONVERGENT B4 ;  /* 0x0000000000047941 */ /* 0x000fea0003800200 */
.L_x_147:
        /* <DEDUP_REMOVED lines=15> */
.L_x_150:
[----:B------:R-:W-:Y:S05]  /*3020*/  BSYNC.RECONVERGENT B4 ;  /* 0x0000000000047941 */ /* 0x000fea0003800200 */
.L_x_149:
        /* <DEDUP_REMOVED lines=15> */
.L_x_152:
[----:B------:R-:W-:Y:S05]  /*3120*/  BSYNC.RECONVERGENT B4 ;  /* 0x0000000000047941 */ /* 0x000fea0003800200 */
.L_x_151:
        /* <DEDUP_REMOVED lines=15> */
.L_x_154:
[----:B------:R-:W-:Y:S05]  /*3220*/  BSYNC.RECONVERGENT B4 ;  /* 0x0000000000047941 */ /* 0x000fea0003800200 */
.L_x_153:
        /* <DEDUP_REMOVED lines=15> */
.L_x_156:
[----:B------:R-:W-:Y:S05]  /*3320*/  BSYNC.RECONVERGENT B4 ;  /* 0x0000000000047941 */ /* 0x000fea0003800200 */
.L_x_155:
        /* <DEDUP_REMOVED lines=15> */
.L_x_158:
[----:B------:R-:W-:Y:S05]  /*3420*/  BSYNC.RECONVERGENT B4 ;  /* 0x0000000000047941 */ /* 0x000fea0003800200 */
.L_x_157:
        /* <DEDUP_REMOVED lines=15> */
.L_x_160:
[----:B------:R-:W-:Y:S05]  /*3520*/  BSYNC.RECONVERGENT B4 ;  /* 0x0000000000047941 */ /* 0x000fea0003800200 */
.L_x_159:
        /* <DEDUP_REMOVED lines=15> */
.L_x_162:
[----:B------:R-:W-:Y:S05]  /*3620*/  BSYNC.RECONVERGENT B4 ;  /* 0x0000000000047941 */ /* 0x000fea0003800200 */
.L_x_161:
        /* <DEDUP_REMOVED lines=15> */
.L_x_164:
[----:B------:R-:W-:Y:S05]  /*3720*/  BSYNC.RECONVERGENT B4 ;  /* 0x0000000000047941 */ /* 0x000fea0003800200 */
.L_x_163:
        /* <DEDUP_REMOVED lines=15> */
.L_x_166:
[----:B------:R-:W-:Y:S05]  /*3820*/  BSYNC.RECONVERGENT B4 ;  /* 0x0000000000047941 */ /* 0x000fea0003800200 */
.L_x_165:
[----:B------:R-:W-:Y:S01]  /*3830*/  STG.E desc[UR4][R30.64+0x7c], R5 ;  /* 0x00007c051e007986 */ /* 0x000fe2000c101904 */
[----:B------:R-:W-:Y:S05]  /*3840*/  EXIT ;  /* 0x000000000000794d */ /* 0x000fea0003800000 */
        .weak           $__internal_0_$__cuda_sm3x_div_rn_noftz_f32_slowpath
        .type           $__internal_0_$__cuda_sm3x_div_rn_noftz_f32_slowpath,@function
        .size           $__internal_0_$__cuda_sm3x_div_rn_noftz_f32_slowpath,(.L_x_199 - $__internal_0_$__cuda_sm3x_div_rn_noftz_f32_slowpath)
$__internal_0_$__cuda_sm3x_div_rn_noftz_f32_slowpath:
[----:B------:R-:W-:Y:S01]  /*3850*/  SHF.R.U32.HI R40, RZ, 0x17, R32 ;  /* 0x00000017ff287819 */ /* 0x000fe20000011620 */
[----:B------:R-:W-:Y:S01]  /*3860*/  BSSY.RECONVERGENT B2, `(.L_x_167) ;  /* 0x0000062000027945 */ /* 0x000fe20003800200 */
[----:B------:R-:W-:Y:S02]  /*3870*/  SHF.R.U32.HI R33, RZ, 0x17, R7 ;  /* 0x00000017ff217819 */ /* 0x000fe40000011607 */
[----:B------:R-:W-:Y:S02]  /*3880*/  LOP3.LUT R45, R40, 0xff, RZ, 0xc0, !PT ;  /* 0x000000ff282d7812 */ /* 0x000fe400078ec0ff */
[----:B------:R-:W-:Y:S02]  /*3890*/  LOP3.LUT R43, R33, 0xff, RZ, 0xc0, !PT ;  /* 0x000000ff212b7812 */ /* 0x000fe400078ec0ff */
[----:B------:R-:W-:Y:S02]  /*38a0*/  IADD3 R41, PT, PT, R45, -0x1, RZ ;  /* 0xffffffff2d297810 */ /* 0x000fe40007ffe0ff */
[----:B------:R-:W-:-:S02]  /*38b0*/  IADD3 R40, PT, PT, R43, -0x1, RZ ;  /* 0xffffffff2b287810 */ /* 0x000fc40007ffe0ff */
[----:B------:R-:W-:-:S04]  /*38c0*/  ISETP.GT.U32.AND P1, PT, R41, 0xfd, PT ;  /* 0x000000fd2900780c */ /* 0x000fc80003f24070 */
[----:B------:R-:W-:-:S13]  /*38d0*/  ISETP.GT.U32.OR P1, PT, R40, 0xfd, P1 ;  /* 0x000000fd2800780c */ /* 0x000fda0000f24470 */
[----:B------:R-:W-:Y:S01]  /*38e0*/  @!P1 MOV R33, RZ ;  /* 0x000000ff00219202 */ /* 0x000fe20000000f00 */
[----:B------:R-:W-:Y:S06]  /*38f0*/  @!P1 BRA `(.L_x_168) ;  /* 0x00000000005c9947 */ /* 0x000fec0003800000 */
[----:B------:R-:W-:Y:S02]  /*3900*/  FSETP.GTU.FTZ.AND P1, PT, |R7|, +INF , PT ;  /* 0x7f8000000700780b */ /* 0x000fe40003f3c200 */
[----:B------:R-:W-:-:S04]  /*3910*/  FSETP.GTU.FTZ.AND P2, PT, |R32|, +INF , PT ;  /* 0x7f8000002000780b */ /* 0x000fc80003f5c200 */
[----:B------:R-:W-:-:S13]  /*3920*/  PLOP3.LUT P1, PT, P1, P2, PT, 0xf8, 0x8f ;  /* 0x00000000008f781c */ /* 0x000fda0000f25f70 */
[----:B------:R-:W-:Y:S05]  /*3930*/  @P1 BRA `(.L_x_169) ;  /* 0x00000004004c1947 */ /* 0x000fea0003800000 */
[----:B------:R-:W-:-:S13]  /*3940*/  LOP3.LUT P1, RZ, R32, 0x7fffffff, R7, 0xc8, !PT ;  /* 0x7fffffff20ff7812 */ /* 0x000fda000782c807 */
[----:B------:R-:W-:Y:S05]  /*3950*/  @!P1 BRA `(.L_x_170) ;  /* 0x00000004003c9947 */ /* 0x000fea0003800000 */
[C---:B------:R-:W-:Y:S02]  /*3960*/  FSETP.NEU.FTZ.AND P1, PT, |R7|.reuse, +INF , PT ;  /* 0x7f8000000700780b */ /* 0x040fe40003f3d200 */
[----:B------:R-:W-:Y:S02]  /*3970*/  FSETP.NEU.FTZ.AND P3, PT, |R32|, +INF , PT ;  /* 0x7f8000002000780b */ /* 0x000fe40003f7d200 */
[----:B------:R-:W-:-:S11]  /*3980*/  FSETP.NEU.FTZ.AND P2, PT, |R7|, +INF , PT ;  /* 0x7f8000000700780b */ /* 0x000fd60003f5d200 */
[----:B------:R-:W-:Y:S05]  /*3990*/  @!P3 BRA !P1, `(.L_x_170) ;  /* 0x00000004002cb947 */ /* 0x000fea0004800000 */
[----:B------:R-:W-:-:S04]  /*39a0*/  LOP3.LUT P1, RZ, R7, 0x7fffffff, RZ, 0xc0, !PT ;  /* 0x7fffffff07ff7812 */ /* 0x000fc8000782c0ff */
[----:B------:R-:W-:-:S13]  /*39b0*/  PLOP3.LUT P1, PT, P3, P1, PT, 0x2f, 0xf2 ;  /* 0x0000000000f2781c */ /* 0x000fda0001f22577 */
[----:B------:R-:W-:Y:S05]  /*39c0*/  @P1 BRA `(.L_x_171) ;  /* 0x0000000400181947 */ /* 0x000fea0003800000 */
[----:B------:R-:W-:-:S04]  /*39d0*/  LOP3.LUT P1, RZ, R32, 0x7fffffff, RZ, 0xc0, !PT ;  /* 0x7fffffff20ff7812 */ /* 0x000fc8000782c0ff */
[----:B------:R-:W-:-:S13]  /*39e0*/  PLOP3.LUT P1, PT, P2, P1, PT, 0x2f, 0xf2 ;  /* 0x0000000000f2781c */ /* 0x000fda0001722577 */
[----:B------:R-:W-:Y:S05]  /*39f0*/  @P1 BRA `(.L_x_172) ;  /* 0x0000000400001947 */ /* 0x000fea0003800000 */
[----:B------:R-:W-:Y:S02]  /*3a00*/  ISETP.GE.AND P1, PT, R40, RZ, PT ;  /* 0x000000ff2800720c */ /* 0x000fe40003f26270 */
[----:B------:R-:W-:-:S11]  /*3a10*/  ISETP.GE.AND P2, PT, R41, RZ, PT ;  /* 0x000000ff2900720c */ /* 0x000fd60003f46270 */
[----:B------:R-:W-:Y:S01]  /*3a20*/  @P1 MOV R33, RZ ;  /* 0x000000ff00211202 */ /* 0x000fe20000000f00 */
[----:B------:R-:W-:Y:S01]  /*3a30*/  @!P1 FFMA R7, R7, 1.84467440737095516160e+19, RZ ;  /* 0x5f80000007079823 */ /* 0x000fe200000000ff */
[----:B------:R-:W-:Y:S01]  /*3a40*/  @!P1 MOV R33, 0xffffffc0 ;  /* 0xffffffc000219802 */ /* 0x000fe20000000f00 */
[----:B------:R-:W-:-:S03]  /*3a50*/  @!P2 FFMA R32, R32, 1.84467440737095516160e+19, RZ ;  /* 0x5f8000002020a823 */ /* 0x000fc600000000ff */
[----:B------:R-:W-:-:S07]  /*3a60*/  @!P2 IADD3 R33, PT, PT, R33, 0x40, RZ ;  /* 0x000000402121a810 */ /* 0x000fce0007ffe0ff */
.L_x_168:
[----:B------:R-:W-:Y:S01]  /*3a70*/  LEA R41, R45, 0xc0800000, 0x17 ;  /* 0xc08000002d297811 */ /* 0x000fe200078eb8ff */
[----:B------:R-:W-:Y:S03]  /*3a80*/  BSSY.RECONVERGENT B3, `(.L_x_173) ;  /* 0x0000036000037945 */ /* 0x000fe60003800200 */
[----:B------:R-:W-:Y:S02]  /*3a90*/  IADD3 R41, PT, PT, -R41, R32, RZ ;  /* 0x0000002029297210 */ /* 0x000fe40007ffe1ff */
[----:B------:R-:W-:Y:S02]  /*3aa0*/  IADD3 R32, PT, PT, R43, -0x7f, RZ ;  /* 0xffffff812b207810 */ /* 0x000fe40007ffe0ff */
[----:B------:R-:W0:Y:S01]  /*3ab0*/  MUFU.RCP R40, R41 ;  /* 0x0000002900287308 */ /* 0x000e220000001000 */
[----:B------:R-:W-:Y:S02]  /*3ac0*/  FADD.FTZ R42, -R41, -RZ ;  /* 0x800000ff292a7221 */ /* 0x000fe40000010100 */
[----:B------:R-:W-:-:S02]  /*3ad0*/  IMAD R7, R32, -0x800000, R7 ;  /* 0xff80000020077824 */ /* 0x000fc400078e0207 */
[----:B0-----:R-:W-:-:S04]  /*3ae0*/  FFMA R43, R40, R42, 1 ;  /* 0x3f800000282b7423 */ /* 0x001fc8000000002a */
[----:B------:R-:W-:-:S04]  /*3af0*/  FFMA R47, R40, R43, R40 ;  /* 0x0000002b282f7223 */ /* 0x000fc80000000028 */
[----:B------:R-:W-:-:S04]  /*3b00*/  FFMA R40, R7, R47, RZ ;  /* 0x0000002f07287223 */ /* 0x000fc800000000ff */
[----:B------:R-:W-:-:S04]  /*3b10*/  FFMA R43, R42, R40, R7 ;  /* 0x000000282a2b7223 */ /* 0x000fc80000000007 */
[----:B------:R-:W-:Y:S01]  /*3b20*/  FFMA R44, R47, R43, R40 ;  /* 0x0000002b2f2c7223 */ /* 0x000fe20000000028 */
[----:B------:R-:W-:-:S03]  /*3b30*/  IADD3 R40, PT, PT, R32, 0x7f, -R45 ;  /* 0x0000007f20287810 */ /* 0x000fc60007ffe82d */
[----:B------:R-:W-:Y:S01]  /*3b40*/  FFMA R43, R42, R44, R7 ;  /* 0x0000002c2a2b7223 */ /* 0x000fe20000000007 */
[----:B------:R-:W-:-:S03]  /*3b50*/  IADD3 R40, PT, PT, R40, R33, RZ ;  /* 0x0000002128287210 */ /* 0x000fc60007ffe0ff */
[----:B------:R-:W-:-:S05]  /*3b60*/  FFMA R7, R47, R43, R44 ;  /* 0x0000002b2f077223 */ /* 0x000fca000000002c */
[----:B------:R-:W-:-:S04]  /*3b70*/  SHF.R.U32.HI R32, RZ, 0x17, R7 ;  /* 0x00000017ff207819 */ /* 0x000fc80000011607 */
[----:B------:R-:W-:-:S04]  /*3b80*/  LOP3.LUT R32, R32, 0xff, RZ, 0xc0, !PT ;  /* 0x000000ff20207812 */ /* 0x000fc800078ec0ff */
[----:B------:R-:W-:-:S04]  /*3b90*/  IADD3 R42, PT, PT, R32, R40, RZ ;  /* 0x00000028202a7210 */ /* 0x000fc80007ffe0ff */
[----:B------:R-:W-:-:S04]  /*3ba0*/  IADD3 R32, PT, PT, R42, -0x1, RZ ;  /* 0xffffffff2a207810 */ /* 0x000fc80007ffe0ff */
[----:B------:R-:W-:-:S13]  /*3bb0*/  ISETP.GE.U32.AND P1, PT, R32, 0xfe, PT ;  /* 0x000000fe2000780c */ /* 0x000fda0003f26070 */
[----:B------:R-:W-:Y:S05]  /*3bc0*/  @!P1 BRA `(.L_x_174) ;  /* 0x0000000000809947 */ /* 0x000fea0003800000 */
[----:B------:R-:W-:-:S13]  /*3bd0*/  ISETP.GT.AND P1, PT, R42, 0xfe, PT ;  /* 0x000000fe2a00780c */ /* 0x000fda0003f24270 */
[----:B------:R-:W-:Y:S05]  /*3be0*/  @P1 BRA `(.L_x_175) ;  /* 0x00000000006c1947 */ /* 0x000fea0003800000 */
[----:B------:R-:W-:-:S13]  /*3bf0*/  ISETP.GE.AND P1, PT, R42, 0x1, PT ;  /* 0x000000012a00780c */ /* 0x000fda0003f26270 */
[----:B------:R-:W-:Y:S05]  /*3c00*/  @P1 BRA `(.L_x_176) ;  /* 0x0000000000741947 */ /* 0x000fea0003800000 */
[----:B------:R-:W-:Y:S02]  /*3c10*/  ISETP.GE.AND P1, PT, R42, -0x18, PT ;  /* 0xffffffe82a00780c */ /* 0x000fe40003f26270 */
[----:B------:R-:W-:-:S11]  /*3c20*/  LOP3.LUT R7, R7, 0x80000000, RZ, 0xc0, !PT ;  /* 0x8000000007077812 */ /* 0x000fd600078ec0ff */
[----:B------:R-:W-:Y:S05]  /*3c30*/  @!P1 BRA `(.L_x_176) ;  /* 0x0000000000689947 */ /* 0x000fea0003800000 */
[CCC-:B------:R-:W-:Y:S01]  /*3c40*/  FFMA.RZ R32, R47.reuse, R43.reuse, R44.reuse ;  /* 0x0000002b2f207223 */ /* 0x1c0fe2000000c02c */
[C---:B------:R-:W-:Y:S01]  /*3c50*/  IADD3 R41, PT, PT, R42.reuse, 0x20, RZ ;  /* 0x000000202a297810 */ /* 0x040fe20007ffe0ff */
[CCC-:B------:R-:W-:Y:S01]  /*3c60*/  FFMA.RM R33, R47.reuse, R43.reuse, R44.reuse ;  /* 0x0000002b2f217223 */ /* 0x1c0fe2000000402c */
[----:B------:R-:W-:Y:S02]  /*3c70*/  ISETP.NE.AND P3, PT, R42, RZ, PT ;  /* 0x000000ff2a00720c */ /* 0x000fe40003f65270 */
[----:B------:R-:W-:Y:S01]  /*3c80*/  LOP3.LUT R40, R32, 0x7fffff, RZ, 0xc0, !PT ;  /* 0x007fffff20287812 */ /* 0x000fe200078ec0ff */
[----:B------:R-:W-:Y:S01]  /*3c90*/  FFMA.RP R32, R47, R43, R44 ;  /* 0x0000002b2f207223 */ /* 0x000fe2000000802c */
[----:B------:R-:W-:Y:S02]  /*3ca0*/  ISETP.NE.AND P2, PT, R42, RZ, PT ;  /* 0x000000ff2a00720c */ /* 0x000fe40003f45270 */
[----:B------:R-:W-:Y:S02]  /*3cb0*/  LOP3.LUT R40, R40, 0x800000, RZ, 0xfc, !PT ;  /* 0x0080000028287812 */ /* 0x000fe400078efcff */
[----:B------:R-:W-:-:S02]  /*3cc0*/  IADD3 R42, PT, PT, -R42, RZ, RZ ;  /* 0x000000ff2a2a7210 */ /* 0x000fc40007ffe1ff */
[----:B------:R-:W-:Y:S02]  /*3cd0*/  SHF.L.U32 R41, R40, R41, RZ ;  /* 0x0000002928297219 */ /* 0x000fe400000006ff */
[----:B------:R-:W-:Y:S02]  /*3ce0*/  FSETP.NEU.FTZ.AND P1, PT, R32, R33, PT ;  /* 0x000000212000720b */ /* 0x000fe40003f3d000 */
[----:B------:R-:W-:Y:S02]  /*3cf0*/  SEL R33, R42, RZ, P3 ;  /* 0x000000ff2a217207 */ /* 0x000fe40001800000 */
[----:B------:R-:W-:Y:S02]  /*3d00*/  ISETP.NE.AND P2, PT, R41, RZ, P2 ;  /* 0x000000ff2900720c */ /* 0x000fe40001745270 */
[----:B------:R-:W-:Y:S02]  /*3d10*/  SHF.R.U32.HI R33, RZ, R33, R40 ;  /* 0x00000021ff217219 */ /* 0x000fe40000011628 */
[----:B------:R-:W-:-:S02]  /*3d20*/  PLOP3.LUT P1, PT, P1, P2, PT, 0xf8, 0x8f ;  /* 0x00000000008f781c */ /* 0x000fc40000f25f70 */
[----:B------:R-:W-:Y:S02]  /*3d30*/  SHF.R.U32.HI R41, RZ, 0x1, R33 ;  /* 0x00000001ff297819 */ /* 0x000fe40000011621 */
[----:B------:R-:W-:-:S04]  /*3d40*/  SEL R32, RZ, 0x1, !P1 ;  /* 0x00000001ff207807 */ /* 0x000fc80004800000 */
[----:B------:R-:W-:-:S04]  /*3d50*/  LOP3.LUT R32, R32, 0x1, R41, 0xf8, !PT ;  /* 0x0000000120207812 */ /* 0x000fc800078ef829 */
[----:B------:R-:W-:-:S04]  /*3d60*/  LOP3.LUT R32, R32, R33, RZ, 0xc0, !PT ;  /* 0x0000002120207212 */ /* 0x000fc800078ec0ff */
[----:B------:R-:W-:-:S04]  /*3d70*/  IADD3 R32, PT, PT, R41, R32, RZ ;  /* 0x0000002029207210 */ /* 0x000fc80007ffe0ff */
[----:B------:R-:W-:Y:S01]  /*3d80*/  LOP3.LUT R7, R32, R7, RZ, 0xfc, !PT ;  /* 0x0000000720077212 */ /* 0x000fe200078efcff */
[----:B------:R-:W-:Y:S06]  /*3d90*/  BRA `(.L_x_176) ;  /* 0x0000000000107947 */ /* 0x000fec0003800000 */
.L_x_175:
[----:B------:R-:W-:-:S04]  /*3da0*/  LOP3.LUT R7, R7, 0x80000000, RZ, 0xc0, !PT ;  /* 0x8000000007077812 */ /* 0x000fc800078ec0ff */
[----:B------:R-:W-:Y:S01]  /*3db0*/  LOP3.LUT R7, R7, 0x7f800000, RZ, 0xfc, !PT ;  /* 0x7f80000007077812 */ /* 0x000fe200078efcff */
[----:B------:R-:W-:Y:S06]  /*3dc0*/  BRA `(.L_x_176) ;  /* 0x0000000000047947 */ /* 0x000fec0003800000 */
.L_x_174:
[----:B------:R-:W-:-:S07]  /*3dd0*/  LEA R7, R40, R7, 0x17 ;  /* 0x0000000728077211 */ /* 0x000fce00078eb8ff */
.L_x_176:
[----:B------:R-:W-:Y:S05]  /*3de0*/  BSYNC.RECONVERGENT B3 ;  /* 0x0000000000037941 */ /* 0x000fea0003800200 */
.L_x_173:
[----:B------:R-:W-:Y:S05]  /*3df0*/  BRA `(.L_x_177) ;  /* 0x0000000000207947 */ /* 0x000fea0003800000 */
.L_x_172:
[----:B------:R-:W-:-:S04]  /*3e00*/  LOP3.LUT R7, R32, 0x80000000, R7, 0x48, !PT ;  /* 0x8000000020077812 */ /* 0x000fc800078e4807 */
[----:B------:R-:W-:Y:S01]  /*3e10*/  LOP3.LUT R7, R7, 0x7f800000, RZ, 0xfc, !PT ;  /* 0x7f80000007077812 */ /* 0x000fe200078efcff */
[----:B------:R-:W-:Y:S06]  /*3e20*/  BRA `(.L_x_177) ;  /* 0x0000000000147947 */ /* 0x000fec0003800000 */
.L_x_171:
[----:B------:R-:W-:Y:S01]  /*3e30*/  LOP3.LUT R7, R32, 0x80000000, R7, 0x48, !PT ;  /* 0x8000000020077812 */ /* 0x000fe200078e4807 */
[----:B------:R-:W-:Y:S06]  /*3e40*/  BRA `(.L_x_177) ;  /* 0x00000000000c7947 */ /* 0x000fec0003800000 */
.L_x_170:
[----:B------:R-:W0:Y:S01]  /*3e50*/  MUFU.RSQ R7, -QNAN ;  /* 0xffc0000000077908 */ /* 0x000e220000001400 */
[----:B------:R-:W-:Y:S05]  /*3e60*/  BRA `(.L_x_177) ;  /* 0x0000000000047947 */ /* 0x000fea0003800000 */
.L_x_169:
[----:B------:R-:W-:-:S07]  /*3e70*/  FADD.FTZ R7, R7, R32 ;  /* 0x0000002007077221 */ /* 0x000fce0000010000 */
.L_x_177:
[----:B------:R-:W-:Y:S05]  /*3e80*/  BSYNC.RECONVERGENT B2 ;  /* 0x0000000000027941 */ /* 0x000fea0003800200 */
.L_x_167:
[----:B------:R-:W-:Y:S01]  /*3e90*/  HFMA2 R33, -RZ, RZ, 0, 0 ;  /* 0x00000000ff217431 */ /* 0x000fe200000001ff */
[----:B------:R-:W-:-:S04]  /*3ea0*/  MOV R32, R38 ;  /* 0x0000002600207202 */ /* 0x000fc80000000f00 */
[----:B0-----:R-:W-:Y:S05]  /*3eb0*/  RET.REL.NODEC R32 `(tvmgen_default_fused_nn_softmax_kernel) ;  /* 0xffffffc020507950 */ /* 0x001fea0003c3ffff */
.L_x_178:
        /* <DEDUP_REMOVED lines=12> */
.L_x_199:


//--------------------- .text.tvmgen_default_fused_nn_conv2d_add_2_kernel --------------------------
	.section	.text.tvmgen_default_fused_nn_conv2d_add_2_kernel,"ax",@progbits
	.align	128
        .global         tvmgen_default_fused_nn_conv2d_add_2_kernel
        .type           tvmgen_default_fused_nn_conv2d_add_2_kernel,@function
        .size           tvmgen_default_fused_nn_conv2d_add_2_kernel,(.L_x_233 - tvmgen_default_fused_nn_conv2d_add_2_kernel)
        .other          tvmgen_default_fused_nn_conv2d_add_2_kernel,@"STO_CUDA_ENTRY STV_DEFAULT"
tvmgen_default_fused_nn_conv2d_add_2_kernel:
.text.tvmgen_default_fused_nn_conv2d_add_2_kernel:
        /* <DEDUP_REMOVED lines=29> */
[----:B------:R-:W-:Y:S02]  /*01d0*/  SHF.L.U32 R47, R35, 0x5, RZ ;  /* 0x00000005232f7819 */ /* 0x000fe400000006ff */
[----:B-----5:R-:W-:-:S02]  /*01e0*/  LEA R11, R0, R35, 0x4 ;  /* 0x00000023000b7211 */ /* 0x020fc400078e20ff */
[----:B------:R-:W-:Y:S02]  /*01f0*/  LEA R46, R8, R47, 0x4 ;  /* 0x0000002f082e7211 */ /* 0x000fe400078e20ff */
[----:B------:R-:W1:Y:S01]  /*0200*/  LDC.64 R2, c[0x0][0x388] ;  /* 0x0000e200ff027b82 */ /* 0x000e620000000a00 */
[-C--:B------:R-:W-:Y:S02]  /*0210*/  LEA R15, R11, R8.reuse, 0x1 ;  /* 0x000000080b0f7211 */ /* 0x080fe400078e08ff */
[C---:B------:R-:W-:Y:S02]  /*0220*/  IADD3 R11, PT, PT, R7.reuse, 0x1, RZ ;  /* 0x00000001070b7810 */ /* 0x040fe40007ffe0ff */
[C---:B------:R-:W-:Y:S02]  /*0230*/  LEA.HI R10, R7.reuse, R8, RZ, 0x1c ;  /* 0x00000008070a7211 */ /* 0x040fe400078fe0ff */
[----:B------:R-:W-:Y:S02]  /*0240*/  IADD3 R46, PT, PT, R7, R46, RZ ;  /* 0x0000002e072e7210 */ /* 0x000fe40007ffe0ff */
[----:B------:R-:W-:-:S02]  /*0250*/  SHF.L.U32 R15, R15, 0x9, RZ ;  /* 0x000000090f0f7819 */ /* 0x000fc400000006ff */
[----:B------:R-:W-:Y:S02]  /*0260*/  SHF.L.U32 R14, R13, 0x5, RZ ;  /* 0x000000050d0e7819 */ /* 0x000fe400000006ff */
[----:B------:R-:W-:Y:S02]  /*0270*/  SHF.L.U32 R12, R11, 0x5, RZ ;  /* 0x000000050b0c7819 */ /* 0x000fe400000006ff */
[----:B------:R-:W-:Y:S02]  /*0280*/  LEA.HI R17, R10, R35, RZ, 0x1f ;  /* 0x000000230a117211 */ /* 0x000fe400078ff8ff */
[----:B------:R-:W-:Y:S02]  /*0290*/  ISETP.GT.U32.AND P0, PT, R46, 0x1ff, PT ;  /* 0x000001ff2e00780c */ /* 0x000fe40003f04070 */
[C---:B------:R-:W-:Y:S02]  /*02a0*/  LOP3.LUT R16, R15.reuse, 0x100, R9, 0xf8, !PT ;  /* 0x000001000f107812 */ /* 0x040fe400078ef809 */
[----:B------:R-:W-:-:S02]  /*02b0*/  LOP3.LUT R14, R15, 0x100, R14, 0xf8, !PT ;  /* 0x000001000f0e7812 */ /* 0x000fc400078ef80e */
[----:B------:R-:W-:Y:S02]  /*02c0*/  LOP3.LUT R12, R15, 0x100, R12, 0xf8, !PT ;  /* 0x000001000f0c7812 */ /* 0x000fe400078ef80c */
[----:B------:R-:W-:Y:S02]  /*02d0*/  ISETP.GT.U32.OR P0, PT, R17, 0xf, P0 ;  /* 0x0000000f1100780c */ /* 0x000fe40000704470 */
[-C--:B------:R-:W-:Y:S02]  /*02e0*/  LEA.HI R42, R13, R8.reuse, RZ, 0x1c ;  /* 0x000000080d2a7211 */ /* 0x080fe400078fe0ff */
[----:B------:R-:W-:Y:S01]  /*02f0*/  LEA.HI R44, R11, R8, RZ, 0x1c ;  /* 0x000000080b2c7211 */ /* 0x000fe200078fe0ff */
[----:B------:R-:W-:Y:S01]  /*0300*/  IMAD R8, R8, 0x7, R41 ;  /* 0x0000000708087824 */ /* 0x000fe200078e0229 */
[----:B------:R-:W-:Y:S02]  /*0310*/  LOP3.LUT R15, R16, 0x7, R7, 0xf8, !PT ;  /* 0x00000007100f7812 */ /* 0x000fe400078ef807 */
[----:B------:R-:W-:Y:S01]  /*0320*/  IADD3 R9, PT, PT, R6, 0xe, RZ ;  /* 0x0000000e06097810 */ /* 0x000fe20007ffe0ff */
[----:B------:R-:W-:Y:S01]  /*0330*/  IMAD R48, R35, 0xe, R8 ;  /* 0x0000000e23307824 */ /* 0x000fe200078e0208 */
[----:B------:R-:W-:-:S02]  /*0340*/  LOP3.LUT R33, R14, 0x7, R13, 0xf8, !PT ;  /* 0x000000070e217812 */ /* 0x000fc400078ef80d */
[----:B------:R-:W-:Y:S02]  /*0350*/  LOP3.LUT R7, R12, 0x7, R11, 0xf8, !PT ;  /* 0x000000070c077812 */ /* 0x000fe400078ef80b */
[----:B------:R-:W-:Y:S01]  /*0360*/  @P1 IADD3 R9, PT, PT, R6, RZ, RZ ;  /* 0x000000ff06091210 */ /* 0x000fe20007ffe0ff */
[--C-:B0-----:R-:W-:Y:S01]  /*0370*/  IMAD.WIDE.U32 R32, R33, 0x4, R4.reuse ;  /* 0x0000000421207825 */ /* 0x101fe200078e0004 */
[----:B------:R-:W-:Y:S02]  /*0380*/  ISETP.GT.U32.OR P0, PT, R10, 0x1, P0 ;  /* 0x000000010a00780c */ /* 0x000fe40000704470 */
[----:B------:R-:W-:Y:S01]  /*0390*/  SHF.L.U32 R45, R8, 0x1, RZ ;  /* 0x00000001082d7819 */ /* 0x000fe200000006ff */
[--C-:B------:R-:W-:Y:S01]  /*03a0*/  IMAD.WIDE.U32 R6, R7, 0x4, R4.reuse ;  /* 0x0000000407067825 */ /* 0x100fe200078e0004 */
[----:B------:R-:W-:Y:S02]  /*03b0*/  ISETP.GT.U32.OR P0, PT, R41, 0x5, P0 ;  /* 0x000000052900780c */ /* 0x000fe40000704470 */
[----:B------:R-:W-:Y:S01]  /*03c0*/  LEA R43, R46, UR5, 0x2 ;  /* 0x000000052e2b7c11 */ /* 0x000fe2000f8e10ff */
[----:B------:R-:W-:Y:S01]  /*03d0*/  IMAD.WIDE.U32 R4, R15, 0x4, R4 ;  /* 0x000000040f047825 */ /* 0x000fe200078e0004 */
[----:B------:R-:W-:-:S02]  /*03e0*/  LEA R48, R48, UR4, 0x2 ;  /* 0x0000000430307c11 */ /* 0x000fc4000f8e10ff */
[----:B------:R-:W-:Y:S01]  /*03f0*/  LEA R40, R45, UR4, 0x2 ;  /* 0x000000042d287c11 */ /* 0x000fe2000f8e10ff */
[----:B-1----:R-:W-:Y:S01]  /*0400*/  IMAD.WIDE.U32 R2, R9, 0x4, R2 ;  /* 0x0000000409027825 */ /* 0x002fe200078e0002 */
[----:B------:R-:W-:-:S06]  /*0410*/  UMOV UR4, URZ ;  /* 0x000000ff00047c82 */ /* 0x000fcc0008000000 */
.L_x_179:
[----:B------:R-:W-:Y:S01]  /*0420*/  BAR.SYNC.DEFER_BLOCKING 0x0 ;  /* 0x0000000000007b1d */ /* 0x000fe20000010000 */
[----:B------:R-:W-:Y:S02]  /*0430*/  ISETP.GT.U32.AND P1, PT, R46, 0x1fe, PT ;  /* 0x000001fe2e00780c */ /* 0x000fe40003f24070 */
        /* <DEDUP_REMOVED lines=25> */
[----:B------:R-:W0:Y:S04]  /*05d0*/  LDS.128 R8, [R47+UR5+0x400] ;  /* 0x000400052f087984 */ /* 0x000e280008000c00 */
[----:B------:R-:W1:Y:S04]  /*05e0*/  LDS.128 R12, [R47+UR5+0x200] ;  /* 0x000200052f0c7984 */ /* 0x000e680008000c00 */
[----:B------:R-:W2:Y:S04]  /*05f0*/  LDS.128 R16, [R47+UR5] ;  /* 0x000000052f107984 */ /* 0x000ea80008000c00 */
[----:B------:R-:W3:Y:S04]  /*0600*/  LDS.128 R20, [R47+UR5+0x600] ;  /* 0x000600052f147984 */ /* 0x000ee80008000c00 */
        /* <DEDUP_REMOVED lines=14> */
[----:B------:R-:W-:Y:S01]  /*06f0*/  LDS.128 R24, [R47+UR5+0x410] ;  /* 0x000410052f187984 */ /* 0x000fe20008000c00 */
[----:B------:R-:W-:-:S03]  /*0700*/  FFMA R53, R28, R9, R30 ;  /* 0x000000091c357223 */ /* 0x000fc6000000001e */
[----:B------:R-:W2:Y:S01]  /*0710*/  LDS.64 R16, [R40+0x1c0] ;  /* 0x0001c00028107984 */ /* 0x000ea20000000a00 */
[----:B------:R-:W-:Y:S01]  /*0720*/  FFMA R12, R28, R21, R12 ;  /* 0x000000151c0c7223 */ /* 0x000fe2000000000c */
[-C--:B------:R-:W-:Y:S01]  /*0730*/  FFMA R13, R13, R29.reuse, R50 ;  /* 0x0000001d0d0d7223 */ /* 0x080fe20000000032 */
[-C--:B------:R-:W-:Y:S01]  /*0740*/  FFMA R9, R9, R29.reuse, R8 ;  /* 0x0000001d09097223 */ /* 0x080fe20000000008 */
[----:B------:R-:W-:Y:S02]  /*0750*/  FFMA R21, R21, R29, R52 ;  /* 0x0000001d15157223 */ /* 0x000fe40000000034 */
[----:B------:R-:W3:Y:S01]  /*0760*/  LDS.128 R28, [R47+UR5+0x210] ;  /* 0x000210052f1c7984 */ /* 0x000ee20008000c00 */
        /* <DEDUP_REMOVED lines=15> */
[----:B------:R-:W0:Y:S01]  /*0860*/  LDS.128 R8, [R47+UR5+0x10] ;  /* 0x000010052f087984 */ /* 0x000e220008000c00 */
[----:B------:R-:W-:-:S03]  /*0870*/  FFMA R37, R23, R37, R18 ;  /* 0x0000002517257223 */ /* 0x000fc60000000012 */
[----:B------:R-:W1:Y:S01]  /*0880*/  LDS.128 R12, [R47+UR5+0x610] ;  /* 0x000610052f0c7984 */ /* 0x000e620008000c00 */
        /* <DEDUP_REMOVED lines=41> */
[----:B------:R-:W-:-:S05]  /*0b20*/  LEA R35, R0, R35, 0x6 ;  /* 0x0000002300237211 */ /* 0x000fca00078e30ff */
[----:B------:R-:W-:Y:S02]  /*0b30*/  IMAD R34, R35, 0x7, R34 ;  /* 0x0000000723227824 */ /* 0x000fe400078e0222 */
[----:B------:R-:W1:Y:S02]  /*0b40*/  LDC.64 R4, c[0x0][0x380] ;  /* 0x0000e000ff047b82 */ /* 0x000e640000000a00 */
[----:B------:R-:W-:-:S04]  /*0b50*/  IMAD R45, R34, 0x1c, R45 ;  /* 0x0000001c222d7824 */ /* 0x000fc800078e022d */
        /* <DEDUP_REMOVED lines=27> */
.L_x_180:
        /* <DEDUP_REMOVED lines=15> */
.L_x_233:


//--------------------- .text.tvmgen_default_fused_nn_contrib_conv2d_winograd_without_weight_transform_add_nn_relu_2_kernel_2 --------------------------
	.section	.text.tvmgen_default_fused_nn_contrib_conv2d_winograd_without_weight_transform_add_nn_relu_2_kernel_2,"ax",@progbits
	.align	128
        .global         tvmgen_default_fused_nn_contrib_conv2d_winograd_without_weight_transform_add_nn_relu_2_kernel_2
        .type           tvmgen_default_fused_nn_contrib_conv2d_winograd_without_weight_transform_add_nn_relu_2_kernel_2,@function
        .size           tvmgen_default_fused_nn_contrib_conv2d_winograd_without_weight_transform_add_nn_relu_2_kernel_2,(.L_x_234 - tvmgen_default_fused_nn_contrib_conv2d_winograd_without_weight_transform_add_nn_relu_2_kernel_2)
        .other          tvmgen_default_fused_nn_contrib_conv2d_winograd_without_weight_transform_add_nn_relu_2_kernel_2,@"STO_CUDA_ENTRY STV_DEFAULT"
tvmgen_default_fused_nn_contrib_conv2d_winograd_without_weight_transform_add_nn_relu_2_kernel_2:
.text.tvmgen_default_fused_nn_contrib_conv2d_winograd_without_weight_transform_add_nn_relu_2_kernel_2:
[----:B------:R-:W-:Y:S01]  /*0000*/  LDC R1, c[0x0][0x37c] ;  /* 0x0000df00ff017b82 */ /* 0x000fe20000000800 */
[----:B------:R-:W0:Y:S01]  /*0010*/  S2R R5, SR_CTAID.X ;  /* 0x0000000000057919 */ /* 0x000e220000002500 */
[----:B------:R-:W1:Y:S01]  /*0020*/  LDCU.64 UR4, c[0x0][0x358] ;  /* 0x00006b00ff0477ac */ /* 0x000e620008000a00 */
[----:B------:R-:W2:Y:S01]  /*0030*/  S2R R3, SR_TID.X ;  /* 0x0000000000037919 */ /* 0x000ea20000002100 */
[----:B0-----:R-:W-:-:S04]  /*0040*/  SHF.L.U32 R0, R5, 0x7, RZ ;  /* 0x0000000705007819 */ /* 0x001fc800000006ff */
[----:B--2---:R-:W-:-:S05]  /*0050*/  LOP3.LUT R0, R0, R3, RZ, 0xfc, !PT ;  /* 0x0000000300007212 */ /* 0x004fca00078efcff */
[----:B------:R-:W-:-:S04]  /*0060*/  IMAD R2, R5, -0x62, R0 ;  /* 0xffffff9e05027824 */ /* 0x000fc800078e0200 */
[----:B------:R-:W-:-:S04]  /*0070*/  IMAD.HI.U32 R3, R2, 0x5397829d, RZ ;  /* 0x5397829d02037827 */ /* 0x000fc800078e00ff */
[----:B------:R-:W-:Y:S01]  /*0080*/  IMAD R6, R5, -0x1c, R2 ;  /* 0xffffffe405067824 */ /* 0x000fe200078e0202 */
[----:B------:R-:W-:-:S03]  /*0090*/  SHF.R.U32.HI R3, RZ, 0x4, R3 ;  /* 0x00000004ff037819 */ /* 0x000fc60000011603 */
[----:B------:R-:W-:-:S04]  /*00a0*/  IMAD.HI.U32 R7, R6, 0x24924925, RZ ;  /* 0x2492492506077827 */ /* 0x000fc800078e00ff */
[----:B------:R-:W-:Y:S01]  /*00b0*/  IMAD R4, R3, -0x31, R2 ;  /* 0xffffffcf03047824 */ /* 0x000fe200078e0202 */
[----:B------:R-:W-:-:S04]  /*00c0*/  IADD3 R8, PT, PT, R6, -R7, RZ ;  /* 0x8000000706087210 */ /* 0x000fc80007ffe0ff */
[----:B------:R-:W-:Y:S02]  /*00d0*/  PRMT R3, R4, 0x9910, RZ ;  /* 0x0000991004037816 */ /* 0x000fe400000000ff */
[----:B------:R-:W-:Y:S01]  /*00e0*/  LEA.HI R8, R8, R7, RZ, 0x1f ;  /* 0x0000000708087211 */ /* 0x000fe200078ff8ff */
[----:B------:R-:W-:-:S03]  /*00f0*/  IMAD.HI.U32 R7, R0, 0x5397829d, RZ ;  /* 0x5397829d00077827 */ /* 0x000fc600078e00ff */
[----:B------:R-:W-:Y:S01]  /*0100*/  SHF.R.U32.HI R9, RZ, 0x2, R8 ;  /* 0x00000002ff097819 */ /* 0x000fe20000011608 */
[----:B------:R-:W-:Y:S01]  /*0110*/  IMAD R3, R3, 0x25, RZ ;  /* 0x0000002503037824 */ /* 0x000fe200078e02ff */
[----:B------:R-:W-:-:S03]  /*0120*/  SHF.R.U32.HI R7, RZ, 0x4, R7 ;  /* 0x00000004ff077819 */ /* 0x000fc60000011607 */
[----:B------:R-:W-:Y:S01]  /*0130*/  IMAD R6, R9, -0x7, R6 ;  /* 0xfffffff909067824 */ /* 0x000fe200078e0206 */
[----:B------:R-:W-:-:S04]  /*0140*/  LOP3.LUT R3, R3, 0xffff, RZ, 0xc0, !PT ;  /* 0x0000ffff03037812 */ /* 0x000fc800078ec0ff */
[----:B------:R-:W-:-:S04]  /*0150*/  SHF.R.U32.HI R3, RZ, 0x8, R3 ;  /* 0x00000008ff037819 */ /* 0x000fc80000011603 */
[----:B------:R-:W-:Y:S02]  /*0160*/  PRMT R5, R3, 0x9910, RZ ;  /* 0x0000991003057816 */ /* 0x000fe400000000ff */
[----:B------:R-:W0:Y:S02]  /*0170*/  LDC.64 R2, c[0x0][0x388] ;  /* 0x0000e200ff027b82 */ /* 0x000e240000000a00 */
[----:B------:R-:W-:-:S04]  /*0180*/  LEA R5, R5, -R5, 0x3 ;  /* 0x8000000505057211 */ /* 0x000fc800078e18ff */
[----:B------:R-:W-:-:S04]  /*0190*/  IADD3 R5, PT, PT, RZ, -R5, RZ ;  /* 0x80000005ff057210 */ /* 0x000fc80007ffe0ff */
[----:B------:R-:W-:-:S04]  /*01a0*/  PRMT R5, R5, 0x7710, RZ ;  /* 0x0000771005057816 */ /* 0x000fc800000000ff */
[----:B------:R-:W-:Y:S01]  /*01b0*/  IADD3 R5, PT, PT, R4, R5, RZ ;  /* 0x0000000504057210 */ /* 0x000fe20007ffe0ff */
[----:B------:R-:W-:-:S03]  /*01c0*/  IMAD R4, R7, 0x31, R4 ;  /* 0x0000003107047824 */ /* 0x000fc600078e0204 */
[----:B------:R-:W-:-:S04]  /*01d0*/  LOP3.LUT R5, R5, 0xff, RZ, 0xc0, !PT ;  /* 0x000000ff05057812 */ /* 0x000fc800078ec0ff */
[----:B------:R-:W-:-:S05]  /*01e0*/  IADD3 R5, PT, PT, -R5, R4, R6 ;  /* 0x0000000405057210 */ /* 0x000fca0007ffe106 */
[----:B0-----:R-:W-:Y:S02]  /*01f0*/  IMAD.WIDE.U32 R2, R5, 0x4, R2 ;  /* 0x0000000405027825 */ /* 0x001fe400078e0002 */
[----:B------:R-:W0:Y:S03]  /*0200*/  LDC.64 R4, c[0x0][0x390] ;  /* 0x0000e400ff047b82 */ /* 0x000e260000000a00 */
[----:B-1----:R-:W2:Y:S04]  /*0210*/  LDG.E.CONSTANT R22, desc[UR4][R2.64] ;  /* 0x0000000402167981 */ /* 0x002ea8000c1e9900 */
        /* <DEDUP_REMOVED lines=13> */
[----:B0-----:R-:W-:-:S03]  /*02f0*/  IMAD.WIDE.U32 R4, R7, 0x4, R4 ;  /* 0x0000000407047825 */ /* 0x001fc600078e0004 */
[----:B------:R-:W5:Y:S04]  /*0300*/  LDG.E.CONSTANT R8, desc[UR4][R2.64+0xab800] ;  /* 0x0ab8000402087981 */ /* 0x000f68000c1e9900 */
[----:B------:R-:W5:Y:S04]  /*0310*/  LDG.E.CONSTANT R7, desc[UR4][R2.64+0xb7c00] ;  /* 0x0b7c000402077981 */ /* 0x000f68000c1e9900 */
[----:B------:R0:W5:Y:S01]  /*0320*/  LDG.E.CONSTANT R4, desc[UR4][R4.64] ;  /* 0x0000000404047981 */ /* 0x000162000c1e9900 */
[----:B------:R-:W-:-:S05]  /*0330*/  IMAD.HI.U32 R0, R0, -0x6db6db6d, RZ ;  /* 0x9249249300007827 */ /* 0x000fca00078e00ff */
[----:B------:R-:W-:-:S05]  /*0340*/  SHF.R.U32.HI R23, RZ, 0x2, R0 ;  /* 0x00000002ff177819 */ /* 0x000fca0000011600 */
[----:B------:R-:W-:Y:S02]  /*0350*/  IMAD R6, R23, 0xe, R6 ;  /* 0x0000000e17067824 */ /* 0x000fe400078e0206 */
[----:B--2---:R-:W-:Y:S01]  /*0360*/  FADD R22, RZ, R22 ;  /* 0x00000016ff167221 */ /* 0x004fe20000000000 */
[----:B---3--:R-:W-:-:S03]  /*0370*/  FADD R23, RZ, -R21 ;  /* 0x80000015ff177221 */ /* 0x008fc60000000000 */
[----:B------:R-:W-:Y:S01]  /*0380*/  FADD R21, R22, R21 ;  /* 0x0000001516157221 */ /* 0x000fe20000000000 */
[----:B----4-:R-:W-:Y:S01]  /*0390*/  FADD R0, RZ, -R19 ;  /* 0x80000013ff007221 */ /* 0x010fe20000000000 */
[----:B-----5:R-:W-:-:S03]  /*03a0*/  FADD R22, RZ, R17 ;  /* 0x00000011ff167221 */ /* 0x020fc60000000000 */
[----:B------:R-:W-:Y:S01]  /*03b0*/  FADD R0, -R17, R0 ;  /* 0x0000000011007221 */ /* 0x000fe20000000100 */
[----:B------:R-:W-:Y:S01]  /*03c0*/  FADD R23, R20, R23 ;  /* 0x0000001714177221 */ /* 0x000fe20000000000 */
[----:B------:R-:W-:Y:S01]  /*03d0*/  FADD R20, R21, R20 ;  /* 0x0000001415147221 */ /* 0x000fe20000000000 */
[C---:B0-----:R-:W-:Y:S01]  /*03e0*/  FADD R5, -R15.reuse, R22 ;  /* 0x000000160f057221 */ /* 0x041fe20000000100 */
[----:B------:R-:W-:Y:S02]  /*03f0*/  FADD R3, -R15, R0 ;  /* 0x000000000f037221 */ /* 0x000fe40000000100 */
[----:B------:R-:W-:Y:S01]  /*0400*/  FADD R20, R20, R19 ;  /* 0x0000001314147221 */ /* 0x000fe20000000000 */
[----:B------:R-:W-:-:S03]  /*0410*/  FADD R18, R23, R18 ;  /* 0x0000001217127221 */ /* 0x000fc60000000000 */
[----:B------:R-:W-:Y:S01]  /*0420*/  FADD R20, R20, R17 ;  /* 0x0000001114147221 */ /* 0x000fe20000000000 */
[----:B------:R-:W-:Y:S01]  /*0430*/  FADD R2, -R16, R5 ;  /* 0x0000000510027221 */ /* 0x000fe20000000100 */
[----:B------:R-:W-:Y:S01]  /*0440*/  FADD R18, -R17, R18 ;  /* 0x0000001211127221 */ /* 0x000fe20000000100 */
[----:B------:R-:W-:-:S03]  /*0450*/  FADD R0, R14, R3 ;  /* 0x000000030e007221 */ /* 0x000fc60000000000 */
[----:B------:R-:W-:Y:S01]  /*0460*/  FADD R5, R15, R18 ;  /* 0x000000120f057221 */ /* 0x000fe20000000000 */
[----:B------:R-:W-:Y:S01]  /*0470*/  FADD R15, R20, R15 ;  /* 0x0000000f140f7221 */ /* 0x000fe20000000000 */
[C---:B------:R-:W-:Y:S01]  /*0480*/  FADD R19, -R11.reuse, R2 ;  /* 0x000000020b137221 */ /* 0x040fe20000000100 */
[----:B------:R-:W-:Y:S01]  /*0490*/  FADD R17, R11, R0 ;  /* 0x000000000b117221 */ /* 0x000fe20000000000 */
[----:B------:R-:W0:Y:S01]  /*04a0*/  LDC.64 R2, c[0x0][0x380] ;  /* 0x0000e000ff027b82 */ /* 0x000e220000000a00 */
[----:B------:R-:W-:Y:S01]  /*04b0*/  FADD R16, R5, R16 ;  /* 0x0000001005107221 */ /* 0x000fe20000000000 */
[C---:B------:R-:W-:Y:S01]  /*04c0*/  FADD R18, R10.reuse, R19 ;  /* 0x000000130a127221 */ /* 0x040fe20000000000 */
[----:B------:R-:W-:Y:S01]  /*04d0*/  FADD R0, R10, R17 ;  /* 0x000000110a007221 */ /* 0x000fe20000000000 */
[----:B------:R-:W-:Y:S01]  /*04e0*/  FADD R14, R15, R14 ;  /* 0x0000000e0f0e7221 */ /* 0x000fe20000000000 */
[----:B------:R-:W-:Y:S01]  /*04f0*/  FADD R5, -R11, R16 ;  /* 0x000000100b057221 */ /* 0x000fe20000000100 */
[----:B------:R-:W-:-:S02]  /*0500*/  FADD R17, R9, R18 ;  /* 0x0000001209117221 */ /* 0x000fc40000000000 */
[----:B------:R-:W-:Y:S01]  /*0510*/  FADD R11, R14, R11 ;  /* 0x0000000b0e0b7221 */ /* 0x000fe20000000000 */
[----:B------:R-:W-:Y:S01]  /*0520*/  FADD R13, R0, R13 ;  /* 0x0000000d000d7221 */ /* 0x000fe20000000000 */
[----:B------:R-:W-:Y:S02]  /*0530*/  FADD R0, R10, R5 ;  /* 0x000000050a007221 */ /* 0x000fe40000000000 */
[----:B------:R-:W-:Y:S01]  /*0540*/  FADD R11, R11, R10 ;  /* 0x0000000a0b0b7221 */ /* 0x000fe20000000000 */
[----:B------:R-:W-:Y:S01]  /*0550*/  SHF.L.U32 R5, R6, 0x1, RZ ;  /* 0x0000000106057819 */ /* 0x000fe200000006ff */
[----:B------:R-:W-:Y:S01]  /*0560*/  FADD R17, -R12, R17 ;  /* 0x000000110c117221 */ /* 0x000fe20000000100 */
[----:B------:R-:W-:Y:S01]  /*0570*/  FADD R13, R13, R12 ;  /* 0x0000000c0d0d7221 */ /* 0x000fe20000000000 */
[----:B------:R-:W-:Y:S02]  /*0580*/  FADD R9, R0, R9 ;  /* 0x0000000900097221 */ /* 0x000fe40000000000 */
[----:B------:R-:W-:Y:S01]  /*0590*/  FADD R12, R8, R17 ;  /* 0x00000011080c7221 */ /* 0x000fe20000000000 */
[----:B------:R-:W-:-:S03]  /*05a0*/  FADD R13, R13, R8 ;  /* 0x000000080d0d7221 */ /* 0x000fc60000000000 */
[----:B------:R-:W-:Y:S01]  /*05b0*/  FADD R7, R12, R7 ;  /* 0x000000070c077221 */ /* 0x000fe20000000000 */
[----:B0-----:R-:W-:-:S04]  /*05c0*/  IMAD.WIDE.U32 R2, R5, 0x4, R2 ;  /* 0x0000000405027825 */ /* 0x001fc800078e0002 */
[--C-:B------:R-:W-:Y:S01]  /*05d0*/  FADD R11, R11, R4.reuse ;  /* 0x000000040b0b7221 */ /* 0x100fe20000000000 */
[--C-:B------:R-:W-:Y:S01]  /*05e0*/  FADD R9, R9, R4.reuse ;  /* 0x0000000409097221 */ /* 0x100fe20000000000 */
[--C-:B------:R-:W-:Y:S01]  /*05f0*/  FADD R13, R13, R4.reuse ;  /* 0x000000040d0d7221 */ /* 0x100fe20000000000 */
        /* <DEDUP_REMOVED lines=10> */
.L_x_181:
        /* <DEDUP_REMOVED lines=14> */
.L_x_234:


//--------------------- .text.tvmgen_default_fused_add_kernel --------------------------
	.section	.text.tvmgen_default_fused_add_kernel,"ax",@progbits
	.align	128
        .global         tvmgen_default_fused_add_kernel
        .type           tvmgen_default_fused_add_kernel,@function
        .size           tvmgen_default_fused_add_kernel,(.L_x_235 - tvmgen_default_fused_add_kernel)
        .other          tvmgen_default_fused_add_kernel,@"STO_CUDA_ENTRY STV_DEFAULT"
tvmgen_default_fused_add_kernel:
.text.tvmgen_default_fused_add_kernel:
[----:B------:R-:W-:Y:S01]  /*0000*/  LDC R1, c[0x0][0x37c] ;  /* 0x0000df00ff017b82 */ /* 0x000fe20000000800 */
[----:B------:R-:W0:Y:S07]  /*0010*/  S2R R0, SR_CTAID.X ;  /* 0x0000000000007919 */ /* 0x000e2e0000002500 */
[----:B------:R-:W1:Y:S01]  /*0020*/  LDC.64 R4, c[0x0][0x390] ;  /* 0x0000e400ff047b82 */ /* 0x000e620000000a00 */
[----:B------:R-:W2:Y:S01]  /*0030*/  LDCU.64 UR4, c[0x0][0x358] ;  /* 0x00006b00ff0477ac */ /* 0x000ea20008000a00 */
[----:B------:R-:W3:Y:S06]  /*0040*/  S2R R9, SR_TID.X ;  /* 0x0000000000097919 */ /* 0x000eec0000002100 */
[----:B------:R-:W4:Y:S01]  /*0050*/  LDC.64 R2, c[0x0][0x388] ;  /* 0x0000e200ff027b82 */ /* 0x000f220000000a00 */
[C---:B0-----:R-:W-:Y:S01]  /*0060*/  IMAD.HI.U32 R6, R0.reuse, 0x5397829d, RZ ;  /* 0x5397829d00067827 */ /* 0x041fe200078e00ff */
[----:B------:R-:W-:-:S04]  /*0070*/  SHF.L.U32 R0, R0, 0xa, RZ ;  /* 0x0000000a00007819 */ /* 0x000fc800000006ff */
[----:B------:R-:W-:Y:S02]  /*0080*/  SHF.R.U32.HI R7, RZ, 0x4, R6 ;  /* 0x00000004ff077819 */ /* 0x000fe40000011606 */
[----:B---3--:R-:W-:-:S03]  /*0090*/  LOP3.LUT R9, R0, R9, RZ, 0xfc, !PT ;  /* 0x0000000900097212 */ /* 0x008fc600078efcff */
[----:B-1----:R-:W-:Y:S02]  /*00a0*/  IMAD.WIDE.U32 R4, R7, 0x4, R4 ;  /* 0x0000000407047825 */ /* 0x002fe400078e0004 */
[----:B------:R-:W0:Y:S02]  /*00b0*/  LDC.64 R6, c[0x0][0x380] ;  /* 0x0000e000ff067b82 */ /* 0x000e240000000a00 */
[C---:B----4-:R-:W-:Y:S02]  /*00c0*/  IMAD.WIDE.U32 R2, R9.reuse, 0x4, R2 ;  /* 0x0000000409027825 */ /* 0x050fe400078e0002 */
[----:B--2---:R-:W2:Y:S04]  /*00d0*/  LDG.E.CONSTANT R5, desc[UR4][R4.64] ;  /* 0x0000000404057981 */ /* 0x004ea8000c1e9900 */
[----:B------:R-:W2:Y:S01]  /*00e0*/  LDG.E.CONSTANT R2, desc[UR4][R2.64] ;  /* 0x0000000402027981 */ /* 0x000ea2000c1e9900 */
[----:B0-----:R-:W-:-:S04]  /*00f0*/  IMAD.WIDE.U32 R6, R9, 0x4, R6 ;  /* 0x0000000409067825 */ /* 0x001fc800078e0006 */
[----:B--2---:R-:W-:-:S05]  /*0100*/  FADD R9, R2, R5 ;  /* 0x0000000502097221 */ /* 0x004fca0000000000 */
[----:B------:R-:W-:Y:S01]  /*0110*/  STG.E desc[UR4][R6.64], R9 ;  /* 0x0000000906007986 */ /* 0x000fe2000c101904 */
[----:B------:R-:W-:Y:S05]  /*0120*/  EXIT ;  /* 0x000000000000794d */ /* 0x000fea0003800000 */
.L_x_182:
        /* <DEDUP_REMOVED lines=13> */
.L_x_235:


//--------------------- .text.tvmgen_default_fused_nn_conv2d_1_kernel --------------------------
	.section	.text.tvmgen_default_fused_nn_conv2d_1_kernel,"ax",@progbits
	.align	128
        .global         tvmgen_default_fused_nn_conv2d_1_kernel
        .type           tvmgen_default_fused_nn_conv2d_1_kernel,@function
        .size           tvmgen_default_fused_nn_conv2d_1_kernel,(.L_x_236 - tvmgen_default_fused_nn_conv2d_1_kernel)
        .other          tvmgen_default_fused_nn_conv2d_1_kernel,@"STO_CUDA_ENTRY STV_DEFAULT"
tvmgen_default_fused_nn_conv2d_1_kernel:
.text.tvmgen_default_fused_nn_conv2d_1_kernel:
[----:B------:R-:W-:Y:S01]  /*0000*/  LDC R1, c[0x0][0x37c] ;  /* 0x0000df00ff017b82 */ /* 0x000fe20000000800 */
[----:B------:R-:W0:Y:S07]  /*0010*/  S2R R8, SR_TID.X ;  /* 0x0000000000087919 */ /* 0x000e2e0000002100 */
[----:B------:R-:W1:Y:S01]  /*0020*/  S2UR UR5, SR_CgaCtaId ;  /* 0x00000000000579c3 */ /* 0x000e620000008800 */
[----:B------:R-:W-:Y:S01]  /*0030*/  UMOV UR4, 0x400 ;  /* 0x0000040000047882 */ /* 0x000fe20000000000 */
[----:B------:R-:W-:Y:S01]  /*0040*/  HFMA2 R26, -RZ, RZ, 0, 0 ;  /* 0x00000000ff1a7431 */ /* 0x000fe200000001ff */
[----:B------:R-:W2:Y:S01]  /*0050*/  S2R R6, SR_TID.Z ;  /* 0x0000000000067919 */ /* 0x000ea20000002300 */
[----:B------:R-:W-:-:S02]  /*0060*/  CS2R R48, SRZ ;  /* 0x0000000000307805 */ /* 0x000fc4000001ff00 */
[----:B------:R-:W-:Y:S02]  /*0070*/  CS2R R46, SRZ ;  /* 0x00000000002e7805 */ /* 0x000fe4000001ff00 */
[----:B------:R-:W-:Y:S02]  /*0080*/  CS2R R24, SRZ ;  /* 0x0000000000187805 */ /* 0x000fe4000001ff00 */
[----:B------:R-:W-:Y:S01]  /*0090*/  CS2R R50, SRZ ;  /* 0x0000000000327805 */ /* 0x000fe2000001ff00 */
[----:B------:R-:W3:Y:S01]  /*00a0*/  S2UR UR10, SR_CTAID.Y ;  /* 0x00000000000a79c3 */ /* 0x000ee20000002600 */
[----:B------:R-:W-:Y:S02]  /*00b0*/  CS2R R34, SRZ ;  /* 0x0000000000227805 */ /* 0x000fe4000001ff00 */
[----:B------:R-:W-:Y:S02]  /*00c0*/  CS2R R36, SRZ ;  /* 0x0000000000247805 */ /* 0x000fe4000001ff00 */
[----:B------:R-:W-:-:S02]  /*00d0*/  CS2R R38, SRZ ;  /* 0x0000000000267805 */ /* 0x000fc4000001ff00 */
[----:B------:R-:W-:Y:S02]  /*00e0*/  CS2R R40, SRZ ;  /* 0x0000000000287805 */ /* 0x000fe4000001ff00 */
[----:B------:R-:W-:Y:S02]  /*00f0*/  CS2R R42, SRZ ;  /* 0x00000000002a7805 */ /* 0x000fe4000001ff00 */
[----:B------:R-:W-:Y:S02]  /*0100*/  CS2R R44, SRZ ;  /* 0x00000000002c7805 */ /* 0x000fe4000001ff00 */
[----:B------:R-:W-:Y:S02]  /*0110*/  MOV R52, RZ ;  /* 0x000000ff00347202 */ /* 0x000fe40000000f00 */
[----:B------:R-:W-:Y:S02]  /*0120*/  CS2R R28, SRZ ;  /* 0x00000000001c7805 */ /* 0x000fe4000001ff00 */
[----:B------:R-:W-:-:S02]  /*0130*/  CS2R R30, SRZ ;  /* 0x00000000001e7805 */ /* 0x000fc4000001ff00 */
[----:B------:R-:W-:Y:S01]  /*0140*/  CS2R R32, SRZ ;  /* 0x0000000000207805 */ /* 0x000fe2000001ff00 */
[----:B------:R-:W4:Y:S01]  /*0150*/  LDCU.64 UR8, c[0x0][0x358] ;  /* 0x00006b00ff0877ac */ /* 0x000f220008000a00 */
[----:B-1----:R-:W-:Y:S02]  /*0160*/  ULEA UR7, UR5, UR4, 0x18 ;  /* 0x0000000405077291 */ /* 0x002fe4000f8ec0ff */
[----:B------:R-:W-:-:S04]  /*0170*/  UIADD3 UR4, UPT, UPT, UR4, 0x6e0, URZ ;  /* 0x000006e004047890 */ /* 0x000fc8000fffe0ff */
[----:B------:R-:W-:Y:S01]  /*0180*/  ULEA UR4, UR5, UR4, 0x18 ;  /* 0x0000000405047291 */ /* 0x000fe2000f8ec0ff */
[C---:B0-----:R-:W-:Y:S02]  /*0190*/  SHF.L.U32 R9, R8.reuse, 0x2, RZ ;  /* 0x0000000208097819 */ /* 0x041fe400000006ff */
[C---:B------:R-:W-:Y:S02]  /*01a0*/  ISETP.GE.U32.AND P0, PT, R8.reuse, 0x4, PT ;  /* 0x000000040800780c */ /* 0x040fe40003f06070 */
[----:B------:R-:W-:Y:S01]  /*01b0*/  ISETP.GE.U32.AND P1, PT, R8, 0x3, PT ;  /* 0x000000030800780c */ /* 0x000fe20003f26070 */
[----:B--2---:R-:W-:-:S05]  /*01c0*/  IMAD R9, R6, 0xe, R9 ;  /* 0x0000000e06097824 */ /* 0x004fca00078e0209 */
[C---:B------:R-:W-:Y:S02]  /*01d0*/  IADD3 R4, PT, PT, R9.reuse, 0x1, RZ ;  /* 0x0000000109047810 */ /* 0x040fe40007ffe0ff */
[C---:B------:R-:W-:Y:S02]  /*01e0*/  LOP3.LUT R0, R9.reuse, 0xffff, RZ, 0xc0, !PT ;  /* 0x0000ffff09007812 */ /* 0x040fe400078ec0ff */
[----:B------:R-:W-:Y:S02]  /*01f0*/  LOP3.LUT R2, R4, 0xffff, RZ, 0xc0, !PT ;  /* 0x0000ffff04027812 */ /* 0x000fe400078ec0ff */
[C---:B------:R-:W-:Y:S01]  /*0200*/  IADD3 R7, PT, PT, R9.reuse, 0x2, RZ ;  /* 0x0000000209077810 */ /* 0x040fe20007ffe0ff */
[----:B------:R-:W-:Y:S01]  /*0210*/  IMAD R0, R0, 0x29e5, RZ ;  /* 0x000029e500007824 */ /* 0x000fe200078e02ff */
[----:B------:R-:W-:Y:S01]  /*0220*/  IADD3 R12, PT, PT, R9, 0x3, RZ ;  /* 0x00000003090c7810 */ /* 0x000fe20007ffe0ff */
[----:B------:R-:W-:Y:S01]  /*0230*/  IMAD R2, R2, 0x29e5, RZ ;  /* 0x000029e502027824 */ /* 0x000fe200078e02ff */
[----:B------:R-:W-:-:S02]  /*0240*/  LOP3.LUT R11, R7, 0xffff, RZ, 0xc0, !PT ;  /* 0x0000ffff070b7812 */ /* 0x000fc400078ec0ff */
[----:B------:R-:W-:Y:S02]  /*0250*/  SHF.R.U32.HI R0, RZ, 0x10, R0 ;  /* 0x00000010ff007819 */ /* 0x000fe40000011600 */
[----:B------:R-:W-:Y:S01]  /*0260*/  SHF.R.U32.HI R3, RZ, 0x10, R2 ;  /* 0x00000010ff037819 */ /* 0x000fe20000011602 */
[----:B------:R-:W-:Y:S01]  /*0270*/  IMAD R11, R11, 0x129f, RZ ;  /* 0x0000129f0b0b7824 */ /* 0x000fe200078e02ff */
[----:B------:R-:W-:Y:S02]  /*0280*/  IADD3 R2, PT, PT, RZ, -R0, RZ ;  /* 0x80000000ff027210 */ /* 0x000fe40007ffe0ff */
[----:B------:R-:W-:Y:S02]  /*0290*/  IADD3 R5, PT, PT, RZ, -R3, RZ ;  /* 0x80000003ff057210 */ /* 0x000fe40007ffe0ff */
[----:B------:R-:W-:Y:S02]  /*02a0*/  PRMT R2, R2, 0x7710, RZ ;  /* 0x0000771002027816 */ /* 0x000fe400000000ff */
[----:B------:R-:W-:-:S02]  /*02b0*/  PRMT R5, R5, 0x7710, RZ ;  /* 0x0000771005057816 */ /* 0x000fc400000000ff */
[----:B------:R-:W-:Y:S02]  /*02c0*/  IADD3 R2, PT, PT, R9, R2, RZ ;  /* 0x0000000209027210 */ /* 0x000fe40007ffe0ff */
[----:B------:R-:W-:Y:S02]  /*02d0*/  IADD3 R5, PT, PT, R4, R5, RZ ;  /* 0x0000000504057210 */ /* 0x000fe40007ffe0ff */
[----:B------:R-:W-:Y:S02]  /*02e0*/  LOP3.LUT R13, R12, 0xffff, RZ, 0xc0, !PT ;  /* 0x0000ffff0c0d7812 */ /* 0x000fe400078ec0ff */
[----:B------:R-:W-:Y:S02]  /*02f0*/  LOP3.LUT R10, R5, 0xffff, RZ, 0xc0, !PT ;  /* 0x0000ffff050a7812 */ /* 0x000fe400078ec0ff */
[----:B------:R-:W-:Y:S01]  /*0300*/  LOP3.LUT R5, R2, 0xffff, RZ, 0xc0, !PT ;  /* 0x0000ffff02057812 */ /* 0x000fe200078ec0ff */
[----:B------:R-:W-:Y:S01]  /*0310*/  IMAD R13, R13, 0x129f, RZ ;  /* 0x0000129f0d0d7824 */ /* 0x000fe200078e02ff */
[----:B------:R-:W-:-:S02]  /*0320*/  LEA.HI R3, R10, R3, RZ, 0x1f ;  /* 0x000000030a037211 */ /* 0x000fc400078ff8ff */
[----:B------:R-:W-:Y:S02]  /*0330*/  LEA.HI R0, R5, R0, RZ, 0x1f ;  /* 0x0000000005007211 */ /* 0x000fe400078ff8ff */
[----:B------:R-:W-:Y:S02]  /*0340*/  SHF.R.U32.HI R10, RZ, 0x12, R11 ;  /* 0x00000012ff0a7819 */ /* 0x000fe4000001160b */
[----:B------:R-:W-:Y:S02]  /*0350*/  LOP3.LUT R3, R3, 0xffff, RZ, 0xc0, !PT ;  /* 0x0000ffff03037812 */ /* 0x000fe400078ec0ff */
[----:B------:R-:W-:Y:S02]  /*0360*/  LOP3.LUT R0, R0, 0xffff, RZ, 0xc0, !PT ;  /* 0x0000ffff00007812 */ /* 0x000fe400078ec0ff */
[----:B------:R-:W-:Y:S02]  /*0370*/  PRMT R11, R10, 0x9910, RZ ;  /* 0x000099100a0b7816 */ /* 0x000fe400000000ff */
[----:B------:R-:W-:-:S02]  /*0380*/  SHF.R.U32.HI R13, RZ, 0x12, R13 ;  /* 0x00000012ff0d7819 */ /* 0x000fc4000001160d */
[----:B------:R-:W-:Y:S01]  /*0390*/  SHF.R.U32.HI R5, RZ, 0x5, R3 ;  /* 0x00000005ff057819 */ /* 0x000fe20000011603 */
[----:B------:R-:W-:Y:S01]  /*03a0*/  IMAD R11, R11, 0x37, RZ ;  /* 0x000000370b0b7824 */ /* 0x000fe200078e02ff */
[----:B------:R-:W-:Y:S02]  /*03b0*/  SHF.R.U32.HI R0, RZ, 0x5, R0 ;  /* 0x00000005ff007819 */ /* 0x000fe40000011600 */
[C---:B------:R-:W-:Y:S01]  /*03c0*/  PRMT R14, R13.reuse, 0x9910, RZ ;  /* 0x000099100d0e7816 */ /* 0x040fe200000000ff */
[----:B------:R-:W-:Y:S01]  /*03d0*/  IMAD R13, R13, 0xc40, RZ ;  /* 0x00000c400d0d7824 */ /* 0x000fe200078e02ff */
[----:B------:R-:W-:Y:S02]  /*03e0*/  PRMT R2, R5, 0x9910, RZ ;  /* 0x0000991005027816 */ /* 0x000fe400000000ff */
[----:B------:R-:W-:Y:S01]  /*03f0*/  PRMT R15, R0, 0x9910, RZ ;  /* 0x00009910000f7816 */ /* 0x000fe200000000ff */
[----:B------:R-:W-:Y:S01]  /*0400*/  IMAD R14, R14, 0x37, RZ ;  /* 0x000000370e0e7824 */ /* 0x000fe200078e02ff */
[----:B------:R-:W-:Y:S01]  /*0410*/  SHF.L.U32 R3, R8, 0x1, RZ ;  /* 0x0000000108037819 */ /* 0x000fe200000006ff */
[----:B------:R-:W-:Y:S01]  /*0420*/  IMAD R2, R2, 0x37, RZ ;  /* 0x0000003702027824 */ /* 0x000fe200078e02ff */
[----:B------:R-:W-:-:S02]  /*0430*/  IADD3 R17, PT, PT, RZ, -R11, RZ ;  /* 0x8000000bff117210 */ /* 0x000fc40007ffe0ff */
[----:B------:R-:W-:Y:S01]  /*0440*/  MOV R11, R15 ;  /* 0x0000000f000b7202 */ /* 0x000fe20000000f00 */
[----:B------:R-:W-:Y:S01]  /*0450*/  IMAD R3, R6, 0x7, R3 ;  /* 0x0000000706037824 */ /* 0x000fe200078e0203 */
[----:B------:R-:W-:Y:S02]  /*0460*/  IADD3 R18, PT, PT, RZ, -R14, RZ ;  /* 0x8000000eff127210 */ /* 0x000fe40007ffe0ff */
[----:B------:R-:W-:Y:S01]  /*0470*/  IADD3 R16, PT, PT, RZ, -R2, RZ ;  /* 0x80000002ff107210 */ /* 0x000fe20007ffe0ff */
[----:B------:R-:W-:Y:S01]  /*0480*/  IMAD R2, R11, 0x37, RZ ;  /* 0x000000370b027824 */ /* 0x000fe200078e02ff */
[----:B------:R-:W-:Y:S02]  /*0490*/  PRMT R14, R17, 0x7710, RZ ;  /* 0x00007710110e7816 */ /* 0x000fe400000000ff */
[C---:B------:R-:W-:Y:S02]  /*04a0*/  ISETP.LT.U32.AND P0, PT, R3.reuse, 0xdc, !P0 ;  /* 0x000000dc0300780c */ /* 0x040fe40004701070 */
[----:B------:R-:W-:-:S02]  /*04b0*/  ISETP.LT.U32.AND P1, PT, R3, 0xdb, !P1 ;  /* 0x000000db0300780c */ /* 0x000fc40004f21070 */
[----:B------:R-:W-:Y:S02]  /*04c0*/  IADD3 R3, PT, PT, R7, R14, RZ ;  /* 0x0000000e07037210 */ /* 0x000fe40007ffe0ff */
[----:B------:R-:W-:Y:S02]  /*04d0*/  IADD3 R7, PT, PT, RZ, -R2, RZ ;  /* 0x80000002ff077210 */ /* 0x000fe40007ffe0ff */
[----:B------:R-:W-:Y:S02]  /*04e0*/  LOP3.LUT R2, R0, 0xffff, RZ, 0xc0, !PT ;  /* 0x0000ffff00027812 */ /* 0x000fe400078ec0ff */
[----:B------:R-:W-:Y:S02]  /*04f0*/  LOP3.LUT R0, R5, 0xffff, RZ, 0xc0, !PT ;  /* 0x0000ffff05007812 */ /* 0x000fe400078ec0ff */
[----:B------:R-:W0:Y:S01]  /*0500*/  S2R R5, SR_CTAID.Z ;  /* 0x0000000000057919 */ /* 0x000e220000002700 */
[----:B------:R-:W-:Y:S01]  /*0510*/  PRMT R11, R16, 0x7710, RZ ;  /* 0x00007710100b7816 */ /* 0x000fe200000000ff */
[----:B------:R-:W-:Y:S01]  /*0520*/  IMAD R2, R2, 0xc40, RZ ;  /* 0x00000c4002027824 */ /* 0x000fe200078e02ff */
[----:B------:R-:W-:Y:S01]  /*0530*/  PRMT R15, R18, 0x7710, RZ ;  /* 0x00007710120f7816 */ /* 0x000fe200000000ff */
[----:B------:R-:W-:Y:S01]  /*0540*/  IMAD R0, R0, 0xc40, RZ ;  /* 0x00000c4000007824 */ /* 0x000fe200078e02ff */
[----:B------:R-:W-:Y:S01]  /*0550*/  IADD3 R11, PT, PT, R4, R11, RZ ;  /* 0x0000000b040b7210 */ /* 0x000fe20007ffe0ff */
[----:B------:R-:W-:Y:S01]  /*0560*/  IMAD R4, R10, 0xc40, RZ ;  /* 0x00000c400a047824 */ /* 0x000fe200078e02ff */
[----:B------:R-:W-:-:S02]  /*0570*/  PRMT R10, R7, 0x7710, RZ ;  /* 0x00007710070a7816 */ /* 0x000fc400000000ff */
[----:B------:R-:W-:Y:S02]  /*0580*/  IADD3 R12, PT, PT, R12, R15, RZ ;  /* 0x0000000f0c0c7210 */ /* 0x000fe40007ffe0ff */
[----:B------:R-:W-:Y:S02]  /*0590*/  IADD3 R7, PT, PT, R9, R10, RZ ;  /* 0x0000000a09077210 */ /* 0x000fe40007ffe0ff */
[----:B------:R-:W-:Y:S02]  /*05a0*/  LOP3.LUT R4, R4, 0xffff, R3, 0xf8, !PT ;  /* 0x0000ffff04047812 */ /* 0x000fe400078ef803 */
[----:B------:R-:W-:Y:S02]  /*05b0*/  LOP3.LUT R2, R2, 0xffff, R7, 0xf8, !PT ;  /* 0x0000ffff02027812 */ /* 0x000fe400078ef807 */
[----:B------:R-:W-:Y:S02]  /*05c0*/  LOP3.LUT R3, R13, 0xffff, R12, 0xf8, !PT ;  /* 0x0000ffff0d037812 */ /* 0x000fe400078ef80c */
[----:B------:R-:W-:-:S02]  /*05d0*/  LOP3.LUT R0, R0, 0xffff, R11, 0xf8, !PT ;  /* 0x0000ffff00007812 */ /* 0x000fc400078ef80b */
[----:B------:R-:W-:Y:S02]  /*05e0*/  LEA R9, R9, UR7, 0x2 ;  /* 0x0000000709097c11 */ /* 0x000fe4000f8e10ff */
[----:B0-----:R-:W-:-:S04]  /*05f0*/  LEA R7, R5, R6, 0x5 ;  /* 0x0000000605077211 */ /* 0x001fc800078e28ff */
[----:B------:R-:W-:Y:S02]  /*0600*/  LEA R7, R7, R8, 0x2 ;  /* 0x0000000807077211 */ /* 0x000fe400078e10ff */
[----:B------:R-:W-:-:S04]  /*0610*/  SHF.L.U32 R8, R8, 0x3, RZ ;  /* 0x0000000308087819 */ /* 0x000fc800000006ff */
[----:B------:R-:W-:-:S04]  /*0620*/  LEA R10, R6, R8, 0x5 ;  /* 0x00000008060a7211 */ /* 0x000fc800078e28ff */
[----:B------:R-:W-:Y:S01]  /*0630*/  LEA R10, R10, UR4, 0x2 ;  /* 0x000000040a0a7c11 */ /* 0x000fe2000f8e10ff */
[----:B---34-:R-:W-:-:S06]  /*0640*/  UMOV UR4, URZ ;  /* 0x000000ff00047c82 */ /* 0x018fcc0008000000 */
.L_x_183:
[----:B------:R-:W0:Y:S01]  /*0650*/  @P0 LDC.64 R14, c[0x0][0x388] ;  /* 0x0000e200ff0e0b82 */ /* 0x000e220000000a00 */
[----:B------:R-:W-:Y:S02]  /*0660*/  UIMAD UR5, UR4, 0xe0, UR10 ;  /* 0x000000e0040578a4 */ /* 0x000fe4000f8e020a */
[----:B------:R-:W-:Y:S02]  /*0670*/  LEA R19, R7, UR4, 0x5 ;  /* 0x0000000407137c11 */ /* 0x000fe4000f8e28ff */
[----:B------:R-:W-:Y:S02]  /*0680*/  UIMAD UR5, UR5, 0x70, URZ ;  /* 0x00000070050578a4 */ /* 0x000fe4000f8e02ff */
[----:B------:R-:W-:Y:S01]  /*0690*/  SHF.L.U32 R19, R19, 0x3, RZ ;  /* 0x0000000313137819 */ /* 0x000fe200000006ff */
[----:B------:R-:W1:Y:S03]  /*06a0*/  @P1 LDC.64 R12, c[0x0][0x388] ;  /* 0x0000e200ff0c1b82 */ /* 0x000e660000000a00 */
[----:B------:R-:W-:-:S02]  /*06b0*/  @P0 IADD3 R21, PT, PT, R2, UR5, RZ ;  /* 0x0000000502150c10 */ /* 0x000fc4000fffe0ff */
[----:B------:R-:W-:Y:S02]  /*06c0*/  @P1 IADD3 R23, PT, PT, R4, UR5, RZ ;  /* 0x0000000504171c10 */ /* 0x000fe4000fffe0ff */
[----:B------:R-:W-:Y:S01]  /*06d0*/  @P0 IADD3 R11, PT, PT, R0, UR5, RZ ;  /* 0x00000005000b0c10 */ /* 0x000fe2000fffe0ff */
[----:B------:R-:W2:Y:S01]  /*06e0*/  LDC.64 R54, c[0x0][0x390] ;  /* 0x0000e400ff367b82 */ /* 0x000ea20000000a00 */
[----:B------:R-:W-:Y:S01]  /*06f0*/  @P1 IADD3 R17, PT, PT, R3, UR5, RZ ;  /* 0x0000000503111c10 */ /* 0x000fe2000fffe0ff */
[----:B0-----:R-:W-:-:S04]  /*0700*/  @P0 IMAD.WIDE.U32 R20, R21, 0x4, R14 ;  /* 0x0000000415140825 */ /* 0x001fc800078e000e */
[----:B------:R-:W-:Y:S02]  /*0710*/  @P0 IMAD.WIDE.U32 R14, R11, 0x4, R14 ;  /* 0x000000040b0e0825 */ /* 0x000fe400078e000e */
[----:B------:R-:W3:Y:S02]  /*0720*/  @P0 LDG.E.CONSTANT R20, desc[UR8][R20.64] ;  /* 0x0000000814140981 */ /* 0x000ee4000c1e9900 */
[----:B-1----:R-:W-:-:S04]  /*0730*/  @P1 IMAD.WIDE.U32 R22, R23, 0x4, R12 ;  /* 0x0000000417161825 */ /* 0x002fc800078e000c */
[----:B------:R-:W-:Y:S02]  /*0740*/  @P1 IMAD.WIDE.U32 R12, R17, 0x4, R12 ;  /* 0x00000004110c1825 */ /* 0x000fe400078e000c */
[----:B------:R-:W4:Y:S02]  /*0750*/  @P1 LDG.E.CONSTANT R22, desc[UR8][R22.64] ;  /* 0x0000000816161981 */ /* 0x000f24000c1e9900 */
[----:B--2---:R-:W-:Y:S02]  /*0760*/  IMAD.WIDE.U32 R54, R19, 0x4, R54 ;  /* 0x0000000413367825 */ /* 0x004fe400078e0036 */
[----:B------:R-:W3:Y:S04]  /*0770*/  @P0 LDG.E.CONSTANT R21, desc[UR8][R14.64] ;  /* 0x000000080e150981 */ /* 0x000ee8000c1e9900 */
[----:B------:R-:W2:Y:S04]  /*0780*/  LDG.E.CONSTANT R16, desc[UR8][R54.64+0x10] ;  /* 0x0000100836107981 */ /* 0x000ea8000c1e9900 */
[----:B------:R-:W4:Y:S04]  /*0790*/  @P1 LDG.E.CONSTANT R23, desc[UR8][R12.64] ;  /* 0x000000080c171981 */ /* 0x000f28000c1e9900 */
[----:B------:R-:W5:Y:S04]  /*07a0*/  LDG.E.CONSTANT R14, desc[UR8][R54.64+0x8] ;  /* 0x00000808360e7981 */ /* 0x000f68000c1e9900 */
[----:B------:R-:W5:Y:S04]  /*07b0*/  LDG.E.CONSTANT R15, desc[UR8][R54.64+0xc] ;  /* 0x00000c08360f7981 */ /* 0x000f68000c1e9900 */
[----:B------:R-:W5:Y:S04]  /*07c0*/  LDG.E.CONSTANT R12, desc[UR8][R54.64] ;  /* 0x00000008360c7981 */ /* 0x000f68000c1e9900 */
[----:B------:R-:W5:Y:S04]  /*07d0*/  LDG.E.CONSTANT R13, desc[UR8][R54.64+0x4] ;  /* 0x00000408360d7981 */ /* 0x000f68000c1e9900 */
[----:B------:R-:W2:Y:S04]  /*07e0*/  LDG.E.CONSTANT R17, desc[UR8][R54.64+0x14] ;  /* 0x0000140836117981 */ /* 0x000ea8000c1e9900 */
[----:B------:R-:W2:Y:S04]  /*07f0*/  LDG.E.CONSTANT R18, desc[UR8][R54.64+0x18] ;  /* 0x0000180836127981 */ /* 0x000ea8000c1e9900 */
[----:B------:R-:W2:Y:S01]  /*0800*/  LDG.E.CONSTANT R19, desc[UR8][R54.64+0x1c] ;  /* 0x00001c0836137981 */ /* 0x000ea2000c1e9900 */
[----:B------:R-:W-:Y:S08]  /*0810*/  BAR.SYNC.DEFER_BLOCKING 0x0 ;  /* 0x0000000000007b1d */ /* 0x000ff00000010000 */
[----:B------:R-:W0:Y:S01]  /*0820*/  S2UR UR6, SR_CgaCtaId ;  /* 0x00000000000679c3 */ /* 0x000e220000008800 */
[----:B------:R-:W-:-:S02]  /*0830*/  UMOV UR5, 0x400 ;  /* 0x0000040000057882 */ /* 0x000fc40000000000 */
[----:B------:R-:W-:-:S04]  /*0840*/  UIADD3 UR5, UPT, UPT, UR5, 0x6e0, URZ ;  /* 0x000006e005057890 */ /* 0x000fc8000fffe0ff */
[----:B0-----:R-:W-:-:S06]  /*0850*/  ULEA UR5, UR6, UR5, 0x18 ;  /* 0x0000000506057291 */ /* 0x001fcc000f8ec0ff */
[----:B------:R-:W-:Y:S01]  /*0860*/  LEA R11, R6, UR5, 0x5 ;  /* 0x00000005060b7c11 */ /* 0x000fe2000f8e28ff */
[----:B---3--:R-:W-:Y:S04]  /*0870*/  @P0 STS.64 [R9], R20 ;  /* 0x0000001409000388 */ /* 0x008fe80000000a00 */
[----:B----4-:R-:W-:Y:S04]  /*0880*/  @P1 STS.64 [R9+0x8], R22 ;  /* 0x0000081609001388 */ /* 0x010fe80000000a00 */
[----:B-----5:R-:W-:Y:S04]  /*0890*/  STS.128 [R10], R12 ;  /* 0x0000000c0a007388 */ /* 0x020fe80000000c00 */
[----:B--2---:R-:W-:Y:S01]  /*08a0*/  STS.128 [R10+0x10], R16 ;  /* 0x000010100a007388 */ /* 0x004fe20000000c00 */
[----:B------:R-:W-:Y:S06]  /*08b0*/  BAR.SYNC.DEFER_BLOCKING 0x0 ;  /* 0x0000000000007b1d */ /* 0x000fec0000010000 */
[----:B------:R-:W-:Y:S04]  /*08c0*/  LDS.128 R12, [R11] ;  /* 0x000000000b0c7984 */ /* 0x000fe80000000c00 */
[----:B------:R-:W0:Y:S04]  /*08d0*/  LDS R55, [R8+UR7+0x60] ;  /* 0x0000600708377984 */ /* 0x000e280008000800 */
[----:B------:R-:W1:Y:S04]  /*08e0*/  LDS R56, [R8+UR7+0x80] ;  /* 0x0000800708387984 */ /* 0x000e680008000800 */
[----:B------:R-:W2:Y:S04]  /*08f0*/  LDS R57, [R8+UR7+0xa0] ;  /* 0x0000a00708397984 */ /* 0x000ea80008000800 */
[----:B------:R-:W3:Y:S04]  /*0900*/  LDS R59, [R8+UR7] ;  /* 0x00000007083b7984 */ /* 0x000ee80008000800 */
[----:B------:R-:W4:Y:S04]  /*0910*/  LDS R53, [R8+UR7+0x20] ;  /* 0x0000200708357984 */ /* 0x000f280008000800 */
[----:B------:R-:W-:Y:S04]  /*0920*/  LDS R54, [R8+UR7+0x40] ;  /* 0x0000400708367984 */ /* 0x000fe80008000800 */
[----:B------:R-:W5:Y:S04]  /*0930*/  LDS.128 R20, [R11+0x800] ;  /* 0x000800000b147984 */ /* 0x000f680000000c00 */
[----:B------:R-:W5:Y:S04]  /*0940*/  LDS R58, [R8+UR7+0xc0] ;  /* 0x0000c007083a7984 */ /* 0x000f680008000800 */
[----:B------:R-:W5:Y:S04]  /*0950*/  LDS.128 R16, [R11+0x400] ;  /* 0x000400000b107984 */ /* 0x000f680000000c00 */
[----:B------:R-:W-:Y:S01]  /*0960*/  LDS R63, [R8+UR7+0xdc] ;  /* 0x0000dc07083f7984 */ /* 0x000fe20008000800 */
[C---:B0-----:R-:W-:Y:S01]  /*0970*/  FFMA R60, R12.reuse, R55, R24 ;  /* 0x000000370c3c7223 */ /* 0x041fe20000000018 */
[C---:B-1----:R-:W-:Y:S01]  /*0980*/  FFMA R61, R12.reuse, R56, R25 ;  /* 0x000000380c3d7223 */ /* 0x042fe20000000019 */
[----:B--2---:R-:W-:-:S02]  /*0990*/  FFMA R62, R12, R57, R26 ;  /* 0x000000390c3e7223 */ /* 0x004fc4000000001a */
[----:B------:R-:W0:Y:S01]  /*09a0*/  LDS.128 R24, [R11+0xc00] ;  /* 0x000c00000b187984 */ /* 0x000e220000000c00 */
[C---:B---3--:R-:W-:Y:S01]  /*09b0*/  FFMA R49, R59.reuse, R12, R49 ;  /* 0x0000000c3b317223 */ /* 0x048fe20000000031 */
[-C--:B----4-:R-:W-:Y:S01]  /*09c0*/  FFMA R48, R12, R53.reuse, R48 ;  /* 0x000000350c307223 */ /* 0x090fe20000000030 */
[C---:B-----5:R-:W-:Y:S01]  /*09d0*/  FFMA R40, R59.reuse, R20, R40 ;  /* 0x000000143b287223 */ /* 0x060fe20000000028 */
[C---:B------:R-:W-:Y:S01]  /*09e0*/  FFMA R41, R20.reuse, R53, R41 ;  /* 0x0000003514297223 */ /* 0x040fe20000000029 */
[C---:B------:R-:W-:Y:S01]  /*09f0*/  FFMA R42, R20.reuse, R54, R42 ;  /* 0x00000036142a7223 */ /* 0x040fe2000000002a */
[C---:B------:R-:W-:Y:S01]  /*0a00*/  FFMA R43, R20.reuse, R55, R43 ;  /* 0x00000037142b7223 */ /* 0x040fe2000000002b */
[C---:B------:R-:W-:Y:S01]  /*0a10*/  FFMA R44, R20.reuse, R56, R44 ;  /* 0x00000038142c7223 */ /* 0x040fe2000000002c */
[C---:B------:R-:W-:Y:S01]  /*0a20*/  FFMA R45, R20.reuse, R57, R45 ;  /* 0x00000039142d7223 */ /* 0x040fe2000000002d */
[----:B------:R-:W-:Y:S01]  /*0a30*/  FFMA R20, R20, R58, R52 ;  /* 0x0000003a14147223 */ /* 0x000fe20000000034 */
[----:B------:R-:W-:Y:S01]  /*0a40*/  FFMA R34, R59, R16, R34 ;  /* 0x000000103b227223 */ /* 0x000fe20000000022 */
[C---:B------:R-:W-:Y:S01]  /*0a50*/  FFMA R47, R12.reuse, R54, R47 ;  /* 0x000000360c2f7223 */ /* 0x040fe2000000002f */
[----:B------:R-:W-:-:S02]  /*0a60*/  FFMA R12, R12, R58, R50 ;  /* 0x0000003a0c0c7223 */ /* 0x000fc40000000032 */
[----:B------:R-:W1:Y:S01]  /*0a70*/  LDS R50, [R8+UR7+0x11c] ;  /* 0x00011c0708327984 */ /* 0x000e620008000800 */
[----:B0-----:R-:W-:-:S03]  /*0a80*/  FFMA R52, R59, R24, R28 ;  /* 0x000000183b347223 */ /* 0x001fc6000000001c */
[----:B------:R-:W0:Y:S04]  /*0a90*/  LDS R59, [R8+UR7+0xfc] ;  /* 0x0000fc07083b7984 */ /* 0x000e280008000800 */
[----:B------:R-:W2:Y:S01]  /*0aa0*/  LDS R28, [R8+UR7+0x13c] ;  /* 0x00013c07081c7984 */ /* 0x000ea20008000800 */
[C---:B------:R-:W-:Y:S01]  /*0ab0*/  FFMA R35, R16.reuse, R53, R35 ;  /* 0x0000003510237223 */ /* 0x040fe20000000023 */
[C---:B------:R-:W-:Y:S01]  /*0ac0*/  FFMA R36, R16.reuse, R54, R36 ;  /* 0x0000003610247223 */ /* 0x040fe20000000024 */
[C---:B------:R-:W-:Y:S01]  /*0ad0*/  FFMA R37, R16.reuse, R55, R37 ;  /* 0x0000003710257223 */ /* 0x040fe20000000025 */
[C---:B------:R-:W-:Y:S01]  /*0ae0*/  FFMA R38, R16.reuse, R56, R38 ;  /* 0x0000003810267223 */ /* 0x040fe20000000026 */
[----:B------:R-:W-:Y:S01]  /*0af0*/  FFMA R39, R16, R57, R39 ;  /* 0x0000003910277223 */ /* 0x000fe20000000027 */
[----:B------:R-:W-:Y:S01]  /*0b00*/  FFMA R53, R24, R53, R29 ;  /* 0x0000003518357223 */ /* 0x000fe2000000001d */
[----:B------:R-:W-:Y:S01]  /*0b10*/  FFMA R16, R16, R58, R51 ;  /* 0x0000003a10107223 */ /* 0x000fe20000000033 */
[C---:B------:R-:W-:Y:S01]  /*0b20*/  FFMA R54, R24.reuse, R54, R30 ;  /* 0x0000003618367223 */ /* 0x040fe2000000001e */
[C---:B------:R-:W-:Y:S01]  /*0b30*/  FFMA R29, R24.reuse, R55, R31 ;  /* 0x00000037181d7223 */ /* 0x040fe2000000001f */
[C---:B------:R-:W-:Y:S01]  /*0b40*/  FFMA R51, R24.reuse, R56, R32 ;  /* 0x0000003818337223 */ /* 0x040fe20000000020 */
[C---:B------:R-:W-:Y:S01]  /*0b50*/  FFMA R30, R24.reuse, R57, R33 ;  /* 0x00000039181e7223 */ /* 0x040fe20000000021 */
[----:B------:R-:W-:Y:S01]  /*0b60*/  FFMA R31, R24, R58, R46 ;  /* 0x0000003a181f7223 */ /* 0x000fe2000000002e */
[C---:B------:R-:W-:Y:S01]  /*0b70*/  FFMA R57, R63.reuse, R25, R52 ;  /* 0x000000193f397223 */ /* 0x040fe20000000034 */
[----:B------:R-:W3:Y:S04]  /*0b80*/  LDS R24, [R8+UR7+0x17c] ;  /* 0x00017c0708187984 */ /* 0x000ee80008000800 */
[----:B------:R-:W4:Y:S01]  /*0b90*/  LDS R52, [R8+UR7+0x15c] ;  /* 0x00015c0708347984 */ /* 0x000f220008000800 */
[C---:B-1----:R-:W-:Y:S01]  /*0ba0*/  FFMA R47, R50.reuse, R13, R47 ;  /* 0x0000000d322f7223 */ /* 0x042fe2000000002f */
[C---:B------:R-:W-:Y:S01]  /*0bb0*/  FFMA R36, R50.reuse, R17, R36 ;  /* 0x0000001132247223 */ /* 0x040fe20000000024 */
[C---:B------:R-:W-:Y:S01]  /*0bc0*/  FFMA R42, R50.reuse, R21, R42 ;  /* 0x00000015322a7223 */ /* 0x040fe2000000002a */
[----:B------:R-:W-:Y:S01]  /*0bd0*/  FFMA R46, R50, R25, R54 ;  /* 0x00000019322e7223 */ /* 0x000fe20000000036 */
[----:B------:R-:W1:Y:S04]  /*0be0*/  LDS R55, [R8+UR7+0x1b8] ;  /* 0x0001b80708377984 */ /* 0x000e680008000800 */
[----:B------:R-:W5:Y:S01]  /*0bf0*/  LDS R50, [R8+UR7+0x1f8] ;  /* 0x0001f80708327984 */ /* 0x000f620008000800 */
[C---:B------:R-:W-:Y:S01]  /*0c00*/  FFMA R49, R63.reuse, R13, R49 ;  /* 0x0000000d3f317223 */ /* 0x040fe20000000031 */
[C---:B------:R-:W-:Y:S01]  /*0c10*/  FFMA R34, R63.reuse, R17, R34 ;  /* 0x000000113f227223 */ /* 0x040fe20000000022 */
[----:B------:R-:W-:Y:S01]  /*0c20*/  FFMA R40, R63, R21, R40 ;  /* 0x000000153f287223 */ /* 0x000fe20000000028 */
[----:B------:R-:W5:Y:S01]  /*0c30*/  LDS R54, [R8+UR7+0x1d8] ;  /* 0x0001d80708367984 */ /* 0x000f620008000800 */
[C---:B0-----:R-:W-:Y:S01]  /*0c40*/  FFMA R48, R59.reuse, R13, R48 ;  /* 0x0000000d3b307223 */ /* 0x041fe20000000030 */
[C---:B------:R-:W-:Y:S01]  /*0c50*/  FFMA R35, R59.reuse, R17, R35 ;  /* 0x000000113b237223 */ /* 0x040fe20000000023 */
[C---:B------:R-:W-:Y:S01]  /*0c60*/  FFMA R41, R59.reuse, R21, R41 ;  /* 0x000000153b297223 */ /* 0x040fe20000000029 */
[----:B------:R-:W-:-:S02]  /*0c70*/  FFMA R33, R59, R25, R53 ;  /* 0x000000193b217223 */ /* 0x000fc40000000035 */
[----:B------:R-:W0:Y:S01]  /*0c80*/  LDS R59, [R8+UR7+0x19c] ;  /* 0x00019c07083b7984 */ /* 0x000e220008000800 */
[C---:B--2---:R-:W-:Y:S01]  /*0c90*/  FFMA R32, R28.reuse, R13, R60 ;  /* 0x0000000d1c207223 */ /* 0x044fe2000000003c */
[C---:B------:R-:W-:Y:S01]  /*0ca0*/  FFMA R37, R28.reuse, R17, R37 ;  /* 0x000000111c257223 */ /* 0x040fe20000000025 */
[C---:B------:R-:W-:Y:S01]  /*0cb0*/  FFMA R43, R28.reuse, R21, R43 ;  /* 0x000000151c2b7223 */ /* 0x040fe2000000002b */
[----:B------:R-:W-:Y:S01]  /*0cc0*/  FFMA R29, R28, R25, R29 ;  /* 0x000000191c1d7223 */ /* 0x000fe2000000001d */
[----:B------:R-:W-:Y:S04]  /*0cd0*/  LDS R60, [R8+UR7+0x3b0] ;  /* 0x0003b007083c7984 */ /* 0x000fe80008000800 */
[----:B------:R-:W2:Y:S01]  /*0ce0*/  LDS R28, [R8+UR7+0x218] ;  /* 0x00021807081c7984 */ /* 0x000ea20008000800 */
        /* <DEDUP_REMOVED lines=8> */
[----:B------:R-:W-:Y:S01]  /*0d70*/  LDS R62, [R8+UR7+0x370] ;  /* 0x00037007083e7984 */ /* 0x000fe20008000800 */
[C---:B-1----:R-:W-:Y:S01]  /*0d80*/  FFMA R49, R55.reuse, R14, R49 ;  /* 0x0000000e37317223 */ /* 0x042fe20000000031 */
[C---:B------:R-:W-:Y:S01]  /*0d90*/  FFMA R34, R55.reuse, R18, R34 ;  /* 0x0000001237227223 */ /* 0x040fe20000000022 */
[C---:B------:R-:W-:Y:S01]  /*0da0*/  FFMA R40, R55.reuse, R22, R40 ;  /* 0x0000001637287223 */ /* 0x040fe20000000028 */
[----:B------:R-:W-:Y:S01]  /*0db0*/  FFMA R57, R55, R26, R57 ;  /* 0x0000001a37397223 */ /* 0x000fe20000000039 */
[C---:B-----5:R-:W-:Y:S01]  /*0dc0*/  FFMA R47, R50.reuse, R14, R47 ;  /* 0x0000000e322f7223 */ /* 0x060fe2000000002f */
[C---:B------:R-:W-:Y:S01]  /*0dd0*/  FFMA R36, R50.reuse, R18, R36 ;  /* 0x0000001232247223 */ /* 0x040fe20000000024 */
[----:B------:R-:W1:Y:S01]  /*0de0*/  LDS R55, [R8+UR7+0x2d4] ;  /* 0x0002d40708377984 */ /* 0x000e620008000800 */
[----:B------:R-:W-:Y:S01]  /*0df0*/  FFMA R42, R50, R22, R42 ;  /* 0x00000016322a7223 */ /* 0x000fe2000000002a */
[C---:B------:R-:W-:Y:S01]  /*0e00*/  FFMA R48, R54.reuse, R14, R48 ;  /* 0x0000000e36307223 */ /* 0x040fe20000000030 */
[C---:B------:R-:W-:Y:S01]  /*0e10*/  FFMA R33, R54.reuse, R26, R33 ;  /* 0x0000001a36217223 */ /* 0x040fe20000000021 */
[C---:B------:R-:W-:Y:S01]  /*0e20*/  FFMA R35, R54.reuse, R18, R35 ;  /* 0x0000001236237223 */ /* 0x040fe20000000023 */
[----:B------:R-:W-:Y:S01]  /*0e30*/  FFMA R41, R54, R22, R41 ;  /* 0x0000001636297223 */ /* 0x000fe20000000029 */
[----:B------:R-:W-:Y:S04]  /*0e40*/  LDS R61, [R8+UR7+0x390] ;  /* 0x00039007083d7984 */ /* 0x000fe80008000800 */
[----:B------:R-:W-:Y:S01]  /*0e50*/  LDS R54, [R8+UR7+0x430] ;  /* 0x0004300708367984 */ /* 0x000fe20008000800 */
[C---:B0-----:R-:W-:Y:S01]  /*0e60*/  FFMA R30, R59.reuse, R13, R12 ;  /* 0x0000000d3b1e7223 */ /* 0x041fe2000000000c */
[----:B------:R-:W-:-:S02]  /*0e70*/  FFMA R25, R59, R25, R31 ;  /* 0x000000193b197223 */ /* 0x000fc4000000001f */
[----:B------:R-:W0:Y:S01]  /*0e80*/  LDS R13, [R8+UR7+0x238] ;  /* 0x00023807080d7984 */ /* 0x000e220008000800 */
[----:B------:R-:W-:-:S03]  /*0e90*/  FFMA R52, R59, R17, R16 ;  /* 0x000000113b347223 */ /* 0x000fc60000000010 */
[----:B------:R-:W3:Y:S01]  /*0ea0*/  LDS R12, [R8+UR7+0x258] ;  /* 0x00025807080c7984 */ /* 0x000ee20008000800 */
[----:B------:R-:W-:-:S03]  /*0eb0*/  FFMA R17, R50, R26, R46 ;  /* 0x0000001a32117223 */ /* 0x000fc6000000002e */
[----:B------:R-:W4:Y:S01]  /*0ec0*/  LDS R31, [R8+UR7+0x278] ;  /* 0x00027807081f7984 */ /* 0x000f220008000800 */
[C---:B--2---:R-:W-:Y:S01]  /*0ed0*/  FFMA R32, R28.reuse, R14, R32 ;  /* 0x0000000e1c207223 */ /* 0x044fe20000000020 */
[C---:B------:R-:W-:Y:S01]  /*0ee0*/  FFMA R37, R28.reuse, R18, R37 ;  /* 0x000000121c257223 */ /* 0x040fe20000000025 */
[C---:B------:R-:W-:Y:S01]  /*0ef0*/  FFMA R43, R28.reuse, R22, R43 ;  /* 0x000000161c2b7223 */ /* 0x040fe2000000002b */
[----:B------:R-:W-:Y:S01]  /*0f00*/  FFMA R16, R28, R26, R29 ;  /* 0x0000001a1c107223 */ /* 0x000fe2000000001d */
[----:B------:R-:W-:Y:S01]  /*0f10*/  FFMA R53, R59, R21, R20 ;  /* 0x000000153b357223 */ /* 0x000fe20000000014 */
[----:B------:R-:W2:Y:S04]  /*0f20*/  LDS R46, [R8+UR7+0x2f4] ;  /* 0x0002f407082e7984 */ /* 0x000ea80008000800 */
[----:B------:R-:W5:Y:S04]  /*0f30*/  LDS R29, [R8+UR7+0x314] ;  /* 0x00031407081d7984 */ /* 0x000f680008000800 */
[----:B------:R-:W5:Y:S04]  /*0f40*/  LDS R28, [R8+UR7+0x334] ;  /* 0x00033407081c7984 */ /* 0x000f680008000800 */
[----:B------:R-:W5:Y:S04]  /*0f50*/  LDS R21, [R8+UR7+0x294] ;  /* 0x0002940708157984 */ /* 0x000f680008000800 */
[----:B------:R-:W5:Y:S04]  /*0f60*/  LDS R20, [R8+UR7+0x2b4] ;  /* 0x0002b40708147984 */ /* 0x000f680008000800 */
[----:B------:R-:W5:Y:S01]  /*0f70*/  LDS R50, [R8+UR7+0x354] ;  /* 0x0003540708327984 */ /* 0x000f620008000800 */
[C---:B-1----:R-:W-:Y:S01]  /*0f80*/  FFMA R47, R55.reuse, R15, R47 ;  /* 0x0000000f372f7223 */ /* 0x042fe2000000002f */
[C---:B------:R-:W-:Y:S01]  /*0f90*/  FFMA R36, R55.reuse, R19, R36 ;  /* 0x0000001337247223 */ /* 0x040fe20000000024 */
[----:B------:R-:W-:Y:S01]  /*0fa0*/  FFMA R42, R55, R23, R42 ;  /* 0x00000017372a7223 */ /* 0x000fe2000000002a */
[C---:B0-----:R-:W-:Y:S01]  /*0fb0*/  FFMA R58, R13.reuse, R14, R58 ;  /* 0x0000000e0d3a7223 */ /* 0x041fe2000000003a */
        /* <DEDUP_REMOVED lines=11> */
[----:B------:R-:W-:Y:S01]  /*1070*/  FFMA R55, R55, R27, R17 ;  /* 0x0000001b37377223 */ /* 0x000fe20000000011 */
[----:B------:R-:W-:Y:S01]  /*1080*/  LDS R59, [R8+UR7+0x3d0] ;  /* 0x0003d007083b7984 */ /* 0x000fe20008000800 */
[C---:B--2---:R-:W-:Y:S01]  /*1090*/  FFMA R32, R46.reuse, R15, R32 ;  /* 0x0000000f2e207223 */ /* 0x044fe20000000020 */
        /* <DEDUP_REMOVED lines=22> */
[----:B------:R-:W0:Y:S01]  /*1200*/  LDS.128 R16, [R11+0x10] ;  /* 0x000010000b107984 */ /* 0x000e220000000c00 */
[----:B------:R-:W-:-:S03]  /*1210*/  FFMA R50, R50, R27, R26 ;  /* 0x0000001b32327223 */ /* 0x000fc6000000001a */
[----:B------:R-:W-:Y:S04]  /*1220*/  LDS R30, [R8+UR7+0x3f0] ;  /* 0x0003f007081e7984 */ /* 0x000fe80008000800 */
[----:B------:R-:W-:Y:S04]  /*1230*/  LDS R31, [R8+UR7+0x410] ;  /* 0x00041007081f7984 */ /* 0x000fe80008000800 */
[----:B------:R-:W1:Y:S04]  /*1240*/  LDS.128 R12, [R11+0x410] ;  /* 0x000410000b0c7984 */ /* 0x000e680000000c00 */
[----:B------:R-:W2:Y:S04]  /*1250*/  LDS.128 R20, [R11+0x810] ;  /* 0x000810000b147984 */ /* 0x000ea80000000c00 */
[----:B------:R-:W3:Y:S01]  /*1260*/  LDS.128 R24, [R11+0xc10] ;  /* 0x000c10000b187984 */ /* 0x000ee20000000c00 */
[-C--:B0-----:R-:W-:Y:S01]  /*1270*/  FFMA R48, R16, R61.reuse, R48 ;  /* 0x0000003d10307223 */ /* 0x081fe20000000030 */
[-C--:B-1----:R-:W-:Y:S01]  /*1280*/  FFMA R35, R12, R61.reuse, R35 ;  /* 0x0000003d0c237223 */ /* 0x082fe20000000023 */
[----:B--2---:R-:W-:Y:S01]  /*1290*/  FFMA R40, R62, R20, R40 ;  /* 0x000000143e287223 */ /* 0x004fe20000000028 */
[C---:B------:R-:W-:Y:S01]  /*12a0*/  FFMA R41, R20.reuse, R61, R41 ;  /* 0x0000003d14297223 */ /* 0x040fe20000000029 */
[C---:B------:R-:W-:Y:S01]  /*12b0*/  FFMA R42, R20.reuse, R60, R42 ;  /* 0x0000003c142a7223 */ /* 0x040fe2000000002a */
[C---:B------:R-:W-:Y:S01]  /*12c0*/  FFMA R43, R20.reuse, R59, R43 ;  /* 0x0000003b142b7223 */ /* 0x040fe2000000002b */
[C---:B------:R-:W-:Y:S01]  /*12d0*/  FFMA R44, R20.reuse, R30, R44 ;  /* 0x0000001e142c7223 */ /* 0x040fe2000000002c */
[C---:B------:R-:W-:Y:S01]  /*12e0*/  FFMA R45, R20.reuse, R31, R45 ;  /* 0x0000001f142d7223 */ /* 0x040fe2000000002d */
[----:B------:R-:W-:Y:S01]  /*12f0*/  FFMA R53, R20, R54, R53 ;  /* 0x0000003614357223 */ /* 0x000fe20000000035 */
[C---:B---3--:R-:W-:Y:S01]  /*1300*/  FFMA R61, R24.reuse, R61, R33 ;  /* 0x0000003d183d7223 */ /* 0x048fe20000000021 */
[----:B------:R-:W-:Y:S01]  /*1310*/  FFMA R20, R24, R60, R55 ;  /* 0x0000003c18147223 */ /* 0x000fe20000000037 */
[----:B------:R-:W0:Y:S04]  /*1320*/  LDS R33, [R8+UR7+0x48c] ;  /* 0x00048c0708217984 */ /* 0x000e280008000800 */
[----:B------:R-:W1:Y:S01]  /*1330*/  LDS R55, [R8+UR7+0x4ac] ;  /* 0x0004ac0708377984 */ /* 0x000e620008000800 */
[C---:B------:R-:W-:Y:S01]  /*1340*/  FFMA R49, R62.reuse, R16, R49 ;  /* 0x000000103e317223 */ /* 0x040fe20000000031 */
[----:B------:R-:W-:Y:S01]  /*1350*/  FFMA R34, R62, R12, R34 ;  /* 0x0000000c3e227223 */ /* 0x000fe20000000022 */
[-C--:B------:R-:W-:Y:S01]  /*1360*/  FFMA R32, R16, R59.reuse, R32 ;  /* 0x0000003b10207223 */ /* 0x080fe20000000020 */
[----:B------:R-:W-:Y:S01]  /*1370*/  FFMA R62, R62, R24, R57 ;  /* 0x000000183e3e7223 */ /* 0x000fe20000000039 */
[-C--:B------:R-:W-:Y:S01]  /*1380*/  FFMA R47, R16, R60.reuse, R47 ;  /* 0x0000003c102f7223 */ /* 0x080fe2000000002f */
[C---:B------:R-:W-:Y:S01]  /*1390*/  FFMA R36, R12.reuse, R60, R36 ;  /* 0x0000003c0c247223 */ /* 0x040fe20000000024 */
[C---:B------:R-:W-:Y:S01]  /*13a0*/  FFMA R37, R12.reuse, R59, R37 ;  /* 0x0000003b0c257223 */ /* 0x040fe20000000025 */
[C---:B------:R-:W-:Y:S01]  /*13b0*/  FFMA R38, R12.reuse, R30, R38 ;  /* 0x0000001e0c267223 */ /* 0x040fe20000000026 */
[CC--:B------:R-:W-:Y:S01]  /*13c0*/  FFMA R39, R12.reuse, R31.reuse, R39 ;  /* 0x0000001f0c277223 */ /* 0x0c0fe20000000027 */
[----:B------:R-:W-:Y:S01]  /*13d0*/  FFMA R52, R12, R54, R52 ;  /* 0x000000360c347223 */ /* 0x000fe20000000034 */
[----:B------:R-:W2:Y:S01]  /*13e0*/  LDS R57, [R8+UR7+0x46c] ;  /* 0x00046c0708397984 */ /* 0x000ea20008000800 */
[C---:B------:R-:W-:Y:S01]  /*13f0*/  FFMA R58, R16.reuse, R30, R58 ;  /* 0x0000001e103a7223 */ /* 0x040fe2000000003a */
[CC--:B------:R-:W-:Y:S01]  /*1400*/  FFMA R56, R16.reuse, R31.reuse, R56 ;  /* 0x0000001f10387223 */ /* 0x0c0fe20000000038 */
[----:B------:R-:W-:Y:S01]  /*1410*/  FFMA R51, R16, R54, R51 ;  /* 0x0000003610337223 */ /* 0x000fe20000000033 */
[----:B------:R-:W3:Y:S01]  /*1420*/  LDS R60, [R8+UR7+0x44c] ;  /* 0x00044c07083c7984 */ /* 0x000ee20008000800 */
[C---:B------:R-:W-:Y:S01]  /*1430*/  FFMA R11, R24.reuse, R31, R28 ;  /* 0x0000001f180b7223 */ /* 0x040fe2000000001c */
[----:B------:R-:W-:-:S02]  /*1440*/  FFMA R46, R24, R59, R46 ;  /* 0x0000003b182e7223 */ /* 0x000fc4000000002e */
[----:B------:R-:W4:Y:S01]  /*1450*/  LDS R12, [R8+UR7+0x4ec] ;  /* 0x0004ec07080c7984 */ /* 0x000f220008000800 */
[C---:B------:R-:W-:Y:S01]  /*1460*/  FFMA R16, R24.reuse, R30, R29 ;  /* 0x0000001e18107223 */ /* 0x040fe2000000001d */
[----:B------:R-:W-:Y:S02]  /*1470*/  FFMA R54, R24, R54, R50 ;  /* 0x0000003618367223 */ /* 0x000fe40000000032 */
[----:B------:R-:W5:Y:S04]  /*1480*/  LDS R28, [R8+UR7+0x50c] ;  /* 0x00050c07081c7984 */ /* 0x000f680008000800 */
[----:B------:R-:W5:Y:S04]  /*1490*/  LDS R30, [R8+UR7+0x4cc] ;  /* 0x0004cc07081e7984 */ /* 0x000f680008000800 */
[----:B------:R-:W5:Y:S04]  /*14a0*/  LDS R29, [R8+UR7+0x528] ;  /* 0x00052807081d7984 */ /* 0x000f680008000800 */
[----:B------:R-:W5:Y:S01]  /*14b0*/  LDS R59, [R8+UR7+0x588] ;  /* 0x00058807083b7984 */ /* 0x000f620008000800 */
[C---:B0-----:R-:W-:Y:S01]  /*14c0*/  FFMA R47, R33.reuse, R17, R47 ;  /* 0x00000011212f7223 */ /* 0x041fe2000000002f */
[C---:B------:R-:W-:Y:S01]  /*14d0*/  FFMA R36, R33.reuse, R13, R36 ;  /* 0x0000000d21247223 */ /* 0x040fe20000000024 */
[C---:B------:R-:W-:Y:S01]  /*14e0*/  FFMA R42, R33.reuse, R21, R42 ;  /* 0x00000015212a7223 */ /* 0x040fe2000000002a */
[----:B------:R-:W-:Y:S01]  /*14f0*/  FFMA R20, R33, R25, R20 ;  /* 0x0000001921147223 */ /* 0x000fe20000000014 */
[C---:B-1----:R-:W-:Y:S01]  /*1500*/  FFMA R24, R55.reuse, R17, R32 ;  /* 0x0000001137187223 */ /* 0x042fe20000000020 */
[----:B------:R-:W0:Y:S04]  /*1510*/  LDS R33, [R8+UR7+0x548] ;  /* 0x0005480708217984 */ /* 0x000e280008000800 */
[----:B------:R-:W1:Y:S01]  /*1520*/  LDS R32, [R8+UR7+0x568] ;  /* 0x0005680708207984 */ /* 0x000e620008000800 */
[C---:B------:R-:W-:Y:S01]  /*1530*/  FFMA R37, R55.reuse, R13, R37 ;  /* 0x0000000d37257223 */ /* 0x040fe20000000025 */
[C---:B------:R-:W-:Y:S01]  /*1540*/  FFMA R43, R55.reuse, R21, R43 ;  /* 0x00000015372b7223 */ /* 0x040fe2000000002b */
[----:B------:R-:W-:-:S02]  /*1550*/  FFMA R46, R55, R25, R46 ;  /* 0x00000019372e7223 */ /* 0x000fc4000000002e */
[----:B------:R-:W-:Y:S01]  /*1560*/  LDS R55, [R8+UR7+0x5c8] ;  /* 0x0005c80708377984 */ /* 0x000fe20008000800 */
        /* <DEDUP_REMOVED lines=12> */
[----:B------:R-:W2:Y:S01]  /*1630*/  LDS R57, [R8+UR7+0x5a8] ;  /* 0x0005a80708397984 */ /* 0x000ea20008000800 */
[C---:B-----5:R-:W-:Y:S01]  /*1640*/  FFMA R51, R28.reuse, R17, R51 ;  /* 0x000000111c337223 */ /* 0x060fe20000000033 */
[C---:B------:R-:W-:Y:S01]  /*1650*/  FFMA R52, R28.reuse, R13, R52 ;  /* 0x0000000d1c347223 */ /* 0x040fe20000000034 */
[C---:B------:R-:W-:Y:S01]  /*1660*/  FFMA R53, R28.reuse, R21, R53 ;  /* 0x000000151c357223 */ /* 0x040fe20000000035 */
[----:B------:R-:W3:Y:S01]  /*1670*/  LDS R12, [R8+UR7+0x5e8] ;  /* 0x0005e807080c7984 */ /* 0x000ee20008000800 */
[----:B------:R-:W-:Y:S01]  /*1680*/  FFMA R54, R28, R25, R54 ;  /* 0x000000191c367223 */ /* 0x000fe20000000036 */
[C---:B------:R-:W-:Y:S01]  /*1690*/  FFMA R58, R30.reuse, R17, R58 ;  /* 0x000000111e3a7223 */ /* 0x040fe2000000003a */
[C---:B------:R-:W-:Y:S01]  /*16a0*/  FFMA R44, R30.reuse, R21, R44 ;  /* 0x000000151e2c7223 */ /* 0x040fe2000000002c */
[----:B------:R-:W4:Y:S01]  /*16b0*/  LDS R28, [R8+UR7+0x604] ;  /* 0x00060407081c7984 */ /* 0x000f220008000800 */
[C---:B------:R-:W-:Y:S01]  /*16c0*/  FFMA R38, R30.reuse, R13, R38 ;  /* 0x0000000d1e267223 */ /* 0x040fe20000000026 */
[----:B------:R-:W-:Y:S01]  /*16d0*/  FFMA R16, R30, R25, R16 ;  /* 0x000000191e107223 */ /* 0x000fe20000000010 */
[C---:B------:R-:W-:Y:S01]  /*16e0*/  FFMA R49, R29.reuse, R18, R49 ;  /* 0x000000121d317223 */ /* 0x040fe20000000031 */
[C---:B------:R-:W-:Y:S01]  /*16f0*/  FFMA R34, R29.reuse, R14, R34 ;  /* 0x0000000e1d227223 */ /* 0x040fe20000000022 */
[C---:B------:R-:W-:Y:S01]  /*1700*/  FFMA R40, R29.reuse, R22, R40 ;  /* 0x000000161d287223 */ /* 0x040fe20000000028 */
[-C--:B------:R-:W-:Y:S01]  /*1710*/  FFMA R50, R29, R26.reuse, R50 ;  /* 0x0000001a1d327223 */ /* 0x080fe20000000032 */
[----:B------:R-:W-:Y:S01]  /*1720*/  FFMA R17, R59, R26, R46 ;  /* 0x0000001a3b117223 */ /* 0x000fe2000000002e */
[----:B------:R-:W5:Y:S01]  /*1730*/  LDS R29, [R8+UR7+0x624] ;  /* 0x00062407081d7984 */ /* 0x000f620008000800 */
        /* <DEDUP_REMOVED lines=8> */
[----:B------:R-:W0:Y:S04]  /*17c0*/  LDS R30, [R8+UR7+0x644] ;  /* 0x00064407081e7984 */ /* 0x000e280008000800 */
[----:B------:R-:W1:Y:S04]  /*17d0*/  LDS R31, [R8+UR7+0x664] ;  /* 0x00066407081f7984 */ /* 0x000e680008000800 */
[----:B------:R-:W1:Y:S04]  /*17e0*/  LDS R32, [R8+UR7+0x684] ;  /* 0x0006840708207984 */ /* 0x000e680008000800 */
[----:B------:R-:W1:Y:S04]  /*17f0*/  LDS R33, [R8+UR7+0x6a4] ;  /* 0x0006a40708217984 */ /* 0x000e680008000800 */
[----:B------:R-:W1:Y:S01]  /*1800*/  LDS R46, [R8+UR7+0x6c4] ;  /* 0x0006c407082e7984 */ /* 0x000e620008000800 */
[----:B------:R-:W-:-:S04]  /*1810*/  UIADD3 UR4, UPT, UPT, UR4, 0x1, URZ ;  /* 0x0000000104047890 */ /* 0x000fc8000fffe0ff */
[----:B------:R-:W-:Y:S01]  /*1820*/  UISETP.NE.AND UP0, UPT, UR4, 0x20, UPT ;  /* 0x000000200400788c */ /* 0x000fe2000bf05270 */
[C---:B------:R-:W-:Y:S01]  /*1830*/  FFMA R24, R59.reuse, R18, R24 ;  /* 0x000000123b187223 */ /* 0x040fe20000000018 */
[C---:B------:R-:W-:Y:S01]  /*1840*/  FFMA R37, R59.reuse, R14, R37 ;  /* 0x0000000e3b257223 */ /* 0x040fe20000000025 */
[----:B------:R-:W-:Y:S01]  /*1850*/  FFMA R43, R59, R22, R43 ;  /* 0x000000163b2b7223 */ /* 0x000fe2000000002b */
[C---:B--2---:R-:W-:Y:S01]  /*1860*/  FFMA R25, R57.reuse, R18, R58 ;  /* 0x0000001239197223 */ /* 0x044fe2000000003a */
[C---:B------:R-:W-:Y:S01]  /*1870*/  FFMA R38, R57.reuse, R14, R38 ;  /* 0x0000000e39267223 */ /* 0x040fe20000000026 */
[----:B------:R-:W-:Y:S01]  /*1880*/  FFMA R44, R57, R22, R44 ;  /* 0x00000016392c7223 */ /* 0x000fe2000000002c */
[C---:B------:R-:W-:Y:S01]  /*1890*/  FFMA R13, R55.reuse, R18, R56 ;  /* 0x00000012370d7223 */ /* 0x040fe20000000038 */
[C---:B------:R-:W-:Y:S01]  /*18a0*/  FFMA R39, R55.reuse, R14, R39 ;  /* 0x0000000e37277223 */ /* 0x040fe20000000027 */
[----:B------:R-:W-:Y:S01]  /*18b0*/  FFMA R45, R55, R22, R45 ;  /* 0x00000016372d7223 */ /* 0x000fe2000000002d */
[C---:B---3--:R-:W-:Y:S01]  /*18c0*/  FFMA R18, R12.reuse, R18, R51 ;  /* 0x000000120c127223 */ /* 0x048fe20000000033 */
[C---:B------:R-:W-:Y:S01]  /*18d0*/  FFMA R14, R12.reuse, R14, R52 ;  /* 0x0000000e0c0e7223 */ /* 0x040fe20000000034 */
[C---:B------:R-:W-:Y:S01]  /*18e0*/  FFMA R22, R12.reuse, R22, R53 ;  /* 0x000000160c167223 */ /* 0x040fe20000000035 */
[-C--:B------:R-:W-:Y:S01]  /*18f0*/  FFMA R16, R57, R26.reuse, R16 ;  /* 0x0000001a39107223 */ /* 0x080fe20000000010 */
[-C--:B------:R-:W-:Y:S01]  /*1900*/  FFMA R11, R55, R26.reuse, R11 ;  /* 0x0000001a370b7223 */ /* 0x080fe2000000000b */
[----:B------:R-:W-:Y:S01]  /*1910*/  FFMA R12, R12, R26, R54 ;  /* 0x0000001a0c0c7223 */ /* 0x000fe20000000036 */
[C---:B----4-:R-:W-:Y:S01]  /*1920*/  FFMA R49, R28.reuse, R19, R49 ;  /* 0x000000131c317223 */ /* 0x050fe20000000031 */
[C---:B------:R-:W-:Y:S01]  /*1930*/  FFMA R34, R28.reuse, R15, R34 ;  /* 0x0000000f1c227223 */ /* 0x040fe20000000022 */
[C---:B------:R-:W-:Y:S01]  /*1940*/  FFMA R40, R28.reuse, R23, R40 ;  /* 0x000000171c287223 */ /* 0x040fe20000000028 */
[----:B------:R-:W-:Y:S01]  /*1950*/  FFMA R28, R28, R27, R50 ;  /* 0x0000001b1c1c7223 */ /* 0x000fe20000000032 */
[C---:B-----5:R-:W-:Y:S01]  /*1960*/  FFMA R48, R29.reuse, R19, R48 ;  /* 0x000000131d307223 */ /* 0x060fe20000000030 */
[C---:B------:R-:W-:Y:S01]  /*1970*/  FFMA R35, R29.reuse, R15, R35 ;  /* 0x0000000f1d237223 */ /* 0x040fe20000000023 */
[----:B------:R-:W-:Y:S01]  /*1980*/  FFMA R41, R29, R23, R41 ;  /* 0x000000171d297223 */ /* 0x000fe20000000029 */
[C---:B0-----:R-:W-:Y:S01]  /*1990*/  FFMA R47, R30.reuse, R19, R47 ;  /* 0x000000131e2f7223 */ /* 0x041fe2000000002f */
[C---:B------:R-:W-:Y:S01]  /*19a0*/  FFMA R36, R30.reuse, R15, R36 ;  /* 0x0000000f1e247223 */ /* 0x040fe20000000024 */
[----:B------:R-:W-:Y:S01]  /*19b0*/  FFMA R42, R30, R23, R42 ;  /* 0x000000171e2a7223 */ /* 0x000fe2000000002a */
[C---:B-1----:R-:W-:Y:S01]  /*19c0*/  FFMA R24, R31.reuse, R19, R24 ;  /* 0x000000131f187223 */ /* 0x042fe20000000018 */
[C---:B------:R-:W-:Y:S01]  /*19d0*/  FFMA R37, R31.reuse, R15, R37 ;  /* 0x0000000f1f257223 */ /* 0x040fe20000000025 */
[----:B------:R-:W-:Y:S01]  /*19e0*/  FFMA R43, R31, R23, R43 ;  /* 0x000000171f2b7223 */ /* 0x000fe2000000002b */
[C---:B------:R-:W-:Y:S01]  /*19f0*/  FFMA R25, R32.reuse, R19, R25 ;  /* 0x0000001320197223 */ /* 0x040fe20000000019 */
        /* <DEDUP_REMOVED lines=8> */
[-C--:B------:R-:W-:Y:S01]  /*1a80*/  FFMA R29, R29, R27.reuse, R21 ;  /* 0x0000001b1d1d7223 */ /* 0x080fe20000000015 */
[-C--:B------:R-:W-:Y:S01]  /*1a90*/  FFMA R30, R30, R27.reuse, R20 ;  /* 0x0000001b1e1e7223 */ /* 0x080fe20000000014 */
[-C--:B------:R-:W-:Y:S01]  /*1aa0*/  FFMA R31, R31, R27.reuse, R17 ;  /* 0x0000001b1f1f7223 */ /* 0x080fe20000000011 */
[-C--:B------:R-:W-:Y:S01]  /*1ab0*/  FFMA R32, R32, R27.reuse, R16 ;  /* 0x0000001b20207223 */ /* 0x080fe20000000010 */
[-C--:B------:R-:W-:Y:S01]  /*1ac0*/  FFMA R33, R33, R27.reuse, R11 ;  /* 0x0000001b21217223 */ /* 0x080fe2000000000b */
[----:B------:R-:W-:Y:S01]  /*1ad0*/  FFMA R46, R46, R27, R12 ;  /* 0x0000001b2e2e7223 */ /* 0x000fe2000000000c */
[----:B------:R-:W-:Y:S06]  /*1ae0*/  BRA.U UP0, `(.L_x_183) ;  /* 0xffffffe900d87547 */ /* 0x000fec000b83ffff */
[----:B------:R-:W0:Y:S01]  /*1af0*/  S2R R7, SR_TID.X ;  /* 0x0000000000077919 */ /* 0x000e220000002100 */
[----:B------:R-:W1:Y:S01]  /*1b00*/  LDC.64 R2, c[0x0][0x380] ;  /* 0x0000e000ff027b82 */ /* 0x000e620000000a00 */
[----:B0-----:R-:W-:Y:S01]  /*1b10*/  IMAD R6, R6, 0x310, R7 ;  /* 0x0000031006067824 */ /* 0x001fe200078e0207 */
[----:B------:R-:W-:-:S03]  /*1b20*/  MOV R7, UR10 ;  /* 0x0000000a00077c02 */ /* 0x000fc60008000f00 */
        /* <DEDUP_REMOVED lines=32> */
.L_x_184:
        /* <DEDUP_REMOVED lines=13> */
.L_x_236:


//--------------------- .text.tvmgen_default_fused_nn_contrib_conv2d_winograd_without_weight_transform_add_nn_relu_1_kernel_2 --------------------------
	.section	.text.tvmgen_default_fused_nn_contrib_conv2d_winograd_without_weight_transform_add_nn_relu_1_kernel_2,"ax",@progbits
	.align	128
        .global         tvmgen_default_fused_nn_contrib_conv2d_winograd_without_weight_transform_add_nn_relu_1_kernel_2
        .type           tvmgen_default_fused_nn_contrib_conv2d_winograd_without_weight_transform_add_nn_relu_1_kernel_2,@function
        .size           tvmgen_default_fused_nn_contrib_conv2d_winograd_without_weight_transform_add_nn_relu_1_kernel_2,(.L_x_237 - tvmgen_default_fused_nn_contrib_conv2d_winograd_without_weight_transform_add_nn_relu_1_kernel_2)
        .other          tvmgen_default_fused_nn_contrib_conv2d_winograd_without_weight_transform_add_nn_relu_1_kernel_2,@"STO_CUDA_ENTRY STV_DEFAULT"
tvmgen_default_fused_nn_contrib_conv2d_winograd_without_weight_transform_add_nn_relu_1_kernel_2:
.text.tvmgen_default_fused_nn_contrib_conv2d_winograd_without_weight_transform_add_nn_relu_1_kernel_2:
[----:B------:R-:W-:Y:S01]  /*0000*/  LDC R1, c[0x0][0x37c] ;  /* 0x0000df00ff017b82 */ /* 0x000fe20000000800 */
[----:B------:R-:W0:Y:S07]  /*0010*/  S2R R21, SR_CTAID.X ;  /* 0x0000000000157919 */ /* 0x000e2e0000002500 */
[----:B------:R-:W1:Y:S01]  /*0020*/  LDC.64 R2, c[0x0][0x388] ;  /* 0x0000e200ff027b82 */ /* 0x000e620000000a00 */
[----:B------:R-:W2:Y:S01]  /*0030*/  LDCU.64 UR4, c[0x0][0x358] ;  /* 0x00006b00ff0477ac */ /* 0x000ea20008000a00 */
[----:B------:R-:W3:Y:S01]  /*0040*/  S2R R20, SR_TID.X ;  /* 0x0000000000147919 */ /* 0x000ee20000002100 */
[----:B0-----:R-:W-:-:S04]  /*0050*/  SHF.L.U32 R5, R21, 0x7, RZ ;  /* 0x0000000715057819 */ /* 0x001fc800000006ff */
[----:B---3--:R-:W-:Y:S02]  /*0060*/  LOP3.LUT R22, R5, R20, RZ, 0xfc, !PT ;  /* 0x0000001405167212 */ /* 0x008fe400078efcff */
[----:B------:R-:W0:Y:S03]  /*0070*/  LDC.64 R4, c[0x0][0x390] ;  /* 0x0000e400ff047b82 */ /* 0x000e260000000a00 */
[----:B-1----:R-:W-:-:S05]  /*0080*/  IMAD.WIDE.U32 R2, R22, 0x4, R2 ;  /* 0x0000000416027825 */ /* 0x002fca00078e0002 */
[----:B--2---:R-:W2:Y:S04]  /*0090*/  LDG.E.CONSTANT R23, desc[UR4][R2.64] ;  /* 0x0000000402177981 */ /* 0x004ea8000c1e9900 */
[----:B------:R-:W3:Y:S04]  /*00a0*/  LDG.E.CONSTANT R19, desc[UR4][R2.64+0x18800] ;  /* 0x0188000402137981 */ /* 0x000ee8000c1e9900 */
[----:B------:R-:W4:Y:S04]  /*00b0*/  LDG.E.CONSTANT R16, desc[UR4][R2.64+0x62000] ;  /* 0x0620000402107981 */ /* 0x000f28000c1e9900 */
[----:B------:R-:W5:Y:S04]  /*00c0*/  LDG.E.CONSTANT R14, desc[UR4][R2.64+0x7a800] ;  /* 0x07a80004020e7981 */ /* 0x000f68000c1e9900 */
[----:B------:R-:W5:Y:S01]  /*00d0*/  LDG.E.CONSTANT R18, desc[UR4][R2.64+0x31000] ;  /* 0x0310000402127981 */ /* 0x000f62000c1e9900 */
[----:B------:R-:W-:-:S03]  /*00e0*/  SHF.L.U32 R0, R21, 0x5, RZ ;  /* 0x0000000515007819 */ /* 0x000fc600000006ff */
[----:B------:R-:W5:Y:S04]  /*00f0*/  LDG.E.CONSTANT R12, desc[UR4][R2.64+0x93000] ;  /* 0x09300004020c7981 */ /* 0x000f68000c1e9900 */
[----:B------:R-:W5:Y:S01]  /*0100*/  LDG.E.CONSTANT R15, desc[UR4][R2.64+0x49800] ;  /* 0x04980004020f7981 */ /* 0x000f62000c1e9900 */
[----:B------:R-:W-:-:S03]  /*0110*/  SHF.R.U32.HI R7, RZ, 0x2, R20 ;  /* 0x00000002ff077819 */ /* 0x000fc60000011614 */
[----:B------:R-:W5:Y:S01]  /*0120*/  LDG.E.CONSTANT R13, desc[UR4][R2.64+0xab800] ;  /* 0x0ab80004020d7981 */ /* 0x000f62000c1e9900 */
[----:B------:R-:W-:-:S03]  /*0130*/  LOP3.LUT R0, R0, R7, RZ, 0xfc, !PT ;  /* 0x0000000700007212 */ /* 0x000fc600078efcff */
[----:B------:R-:W5:Y:S04]  /*0140*/  LDG.E.CONSTANT R11, desc[UR4][R2.64+0xc4000] ;  /* 0x0c400004020b7981 */ /* 0x000f68000c1e9900 */
[----:B------:R-:W5:Y:S04]  /*0150*/  LDG.E.CONSTANT R8, desc[UR4][R2.64+0xdc800] ;  /* 0x0dc8000402087981 */ /* 0x000f68000c1e9900 */
[----:B------:R-:W5:Y:S01]  /*0160*/  LDG.E.CONSTANT R7, desc[UR4][R2.64+0xf5000] ;  /* 0x0f50000402077981 */ /* 0x000f62000c1e9900 */
[----:B------:R-:W-:-:S03]  /*0170*/  IMAD.HI.U32 R0, R0, 0x5397829d, RZ ;  /* 0x5397829d00007827 */ /* 0x000fc600078e00ff */
[----:B------:R-:W5:Y:S02]  /*0180*/  LDG.E.CONSTANT R6, desc[UR4][R2.64+0x10d800] ;  /* 0x10d8000402067981 */ /* 0x000f64000c1e9900 */
[----:B------:R-:W-:Y:S02]  /*0190*/  SHF.R.U32.HI R17, RZ, 0x4, R0 ;  /* 0x00000004ff117819 */ /* 0x000fe40000011600 */
[----:B------:R-:W5:Y:S04]  /*01a0*/  LDG.E.CONSTANT R10, desc[UR4][R2.64+0x126000] ;  /* 0x12600004020a7981 */ /* 0x000f68000c1e9900 */
[----:B------:R-:W5:Y:S01]  /*01b0*/  LDG.E.CONSTANT R9, desc[UR4][R2.64+0x13e800] ;  /* 0x13e8000402097981 */ /* 0x000f62000c1e9900 */
[----:B0-----:R-:W-:-:S03]  /*01c0*/  IMAD.WIDE.U32 R4, R17, 0x4, R4 ;  /* 0x0000000411047825 */ /* 0x001fc600078e0004 */
[----:B------:R-:W5:Y:S04]  /*01d0*/  LDG.E.CONSTANT R0, desc[UR4][R2.64+0x157000] ;  /* 0x1570000402007981 */ /* 0x000f68000c1e9900 */
[----:B------:R-:W5:Y:S04]  /*01e0*/  LDG.E.CONSTANT R17, desc[UR4][R2.64+0x16f800] ;  /* 0x16f8000402117981 */ /* 0x000f68000c1e9900 */
[----:B------:R0:W5:Y:S01]  /*01f0*/  LDG.E.CONSTANT R4, desc[UR4][R4.64] ;  /* 0x0000000404047981 */ /* 0x000162000c1e9900 */
[----:B------:R-:W-:Y:S01]  /*0200*/  IMAD R22, R21, -0x7e, R22 ;  /* 0xffffff8215167824 */ /* 0x000fe200078e0216 */
[----:B------:R-:W-:-:S02]  /*0210*/  SHF.R.U32.HI R20, RZ, 0x1, R20 ;  /* 0x00000001ff147819 */ /* 0x000fc40000011614 */
[----:B------:R-:W-:Y:S02]  /*0220*/  SHF.L.U32 R21, R21, 0x6, RZ ;  /* 0x0000000615157819 */ /* 0x000fe400000006ff */
[----:B------:R-:W-:Y:S02]  /*0230*/  SHF.R.U32.HI R24, RZ, 0x1, R22 ;  /* 0x00000001ff187819 */ /* 0x000fe40000011616 */
[----:B------:R-:W-:-:S03]  /*0240*/  LOP3.LUT R20, R21, R20, RZ, 0xfc, !PT ;  /* 0x0000001415147212 */ /* 0x000fc600078efcff */
[----:B------:R-:W-:-:S04]  /*0250*/  IMAD.HI.U32 R24, R24, -0x6db6db6d, RZ ;  /* 0x9249249318187827 */ /* 0x000fc800078e00ff */
[----:B------:R-:W-:Y:S01]  /*0260*/  IMAD.HI.U32 R20, R20, -0x6db6db6d, RZ ;  /* 0x9249249314147827 */ /* 0x000fe200078e00ff */
[----:B------:R-:W-:-:S04]  /*0270*/  SHF.R.U32.HI R21, RZ, 0x2, R24 ;  /* 0x00000002ff157819 */ /* 0x000fc80000011618 */
[----:B------:R-:W-:Y:S01]  /*0280*/  SHF.R.U32.HI R20, RZ, 0x2, R20 ;  /* 0x00000002ff147819 */ /* 0x000fe20000011614 */
[----:B------:R-:W-:-:S04]  /*0290*/  IMAD R21, R21, -0xe, R22 ;  /* 0xfffffff215157824 */ /* 0x000fc800078e0216 */
[----:B0-----:R-:W-:-:S05]  /*02a0*/  IMAD R5, R20, 0x1c, R21 ;  /* 0x0000001c14057824 */ /* 0x001fca00078e0215 */
[----:B------:R-:W-:Y:S01]  /*02b0*/  SHF.L.U32 R5, R5, 0x1, RZ ;  /* 0x0000000105057819 */ /* 0x000fe200000006ff */
        /* <DEDUP_REMOVED lines=8> */
[----:B------:R-:W-:-:S03]  /*0340*/  FADD R18, -R12, R23 ;  /* 0x000000170c127221 */ /* 0x000fc60000000100 */
[----:B------:R-:W-:Y:S01]  /*0350*/  FADD R19, R19, R16 ;  /* 0x0000001013137221 */ /* 0x000fe20000000000 */
[----:B------:R-:W-:Y:S01]  /*0360*/  FADD R15, R2, R15 ;  /* 0x0000000f020f7221 */ /* 0x000fe20000000000 */
[----:B------:R-:W-:Y:S02]  /*0370*/  FADD R2, -R12, R21 ;  /* 0x000000150c027221 */ /* 0x000fe40000000100 */
        /* <DEDUP_REMOVED lines=19> */
[----:B------:R-:W-:Y:S01]  /*04b0*/  FADD R11, R11, R6 ;  /* 0x000000060b0b7221 */ /* 0x000fe20000000000 */
[----:B------:R-:W-:Y:S01]  /*04c0*/  FADD R13, -R9, R14 ;  /* 0x0000000e090d7221 */ /* 0x000fe20000000100 */
[----:B------:R-:W-:-:S03]  /*04d0*/  FADD R9, R10, R9 ;  /* 0x000000090a097221 */ /* 0x000fc60000000000 */
        /* <DEDUP_REMOVED lines=17> */
.L_x_185:
        /* <DEDUP_REMOVED lines=9> */
.L_x_237:


//--------------------- .text.tvmgen_default_fused_nn_conv2d_2_kernel --------------------------
	.section	.text.tvmgen_default_fused_nn_conv2d_2_kernel,"ax",@progbits
	.align	128
        .global         tvmgen_default_fused_nn_conv2d_2_kernel
        .type           tvmgen_default_fused_nn_conv2d_2_kernel,@function
        .size           tvmgen_default_fused_nn_conv2d_2_kernel,(.L_x_238 - tvmgen_default_fused_nn_conv2d_2_kernel)
        .other          tvmgen_default_fused_nn_conv2d_2_kernel,@"STO_CUDA_ENTRY STV_DEFAULT"
tvmgen_default_fused_nn_conv2d_2_kernel:
.text.tvmgen_default_fused_nn_conv2d_2_kernel:
[----:B------:R-:W-:Y:S01]  /*0000*/  LDC R1, c[0x0][0x37c] ;  /* 0x0000df00ff017b82 */ /* 0x000fe20000000800 */
[----:B------:R-:W0:Y:S07]  /*0010*/  S2R R42, SR_TID.X ;  /* 0x00000000002a7919 */ /* 0x000e2e0000002100 */
[----:B------:R-:W1:Y:S01]  /*0020*/  S2UR UR6, SR_CgaCtaId ;  /* 0x00000000000679c3 */ /* 0x000e620000008800 */
[----:B------:R-:W2:Y:S01]  /*0030*/  LDCU UR7, c[0x0][0x388] ;  /* 0x00007100ff0777ac */ /* 0x000ea20008000800 */
[----:B------:R-:W-:Y:S01]  /*0040*/  HFMA2 R47, -RZ, RZ, 0, 0 ;  /* 0x00000000ff2f7431 */ /* 0x000fe200000001ff */
[----:B------:R-:W3:Y:S01]  /*0050*/  S2R R33, SR_TID.Z ;  /* 0x0000000000217919 */ /* 0x000ee20000002300 */
[----:B------:R-:W-:Y:S01]  /*0060*/  HFMA2 R45, -RZ, RZ, 0, 0 ;  /* 0x00000000ff2d7431 */ /* 0x000fe200000001ff */
[----:B------:R-:W-:Y:S01]  /*0070*/  UMOV UR4, 0x400 ;  /* 0x0000040000047882 */ /* 0x000fe20000000000 */
[----:B------:R-:W-:Y:S01]  /*0080*/  HFMA2 R51, -RZ, RZ, 0, 0 ;  /* 0x00000000ff337431 */ /* 0x000fe200000001ff */
[----:B------:R-:W4:Y:S01]  /*0090*/  S2R R0, SR_CTAID.Z ;  /* 0x0000000000007919 */ /* 0x000f220000002700 */
[----:B------:R-:W4:Y:S01]  /*00a0*/  LDC R37, c[0x0][0x38c] ;  /* 0x0000e300ff257b82 */ /* 0x000f220000000800 */
[----:B------:R-:W-:Y:S01]  /*00b0*/  UIADD3 UR5, UPT, UPT, UR4, 0xa20, URZ ;  /* 0x00000a2004057890 */ /* 0x000fe2000fffe0ff */
[----:B------:R-:W-:Y:S01]  /*00c0*/  MOV R29, RZ ;  /* 0x000000ff001d7202 */ /* 0x000fe20000000f00 */
[----:B------:R-:W-:Y:S01]  /*00d0*/  IMAD.MOV.U32 R49, RZ, RZ, RZ ;  /* 0x000000ffff317224 */ /* 0x000fe200078e00ff */
[----:B------:R-:W-:-:S02]  /*00e0*/  CS2R R26, SRZ ;  /* 0x00000000001a7805 */ /* 0x000fc4000001ff00 */
[----:B------:R-:W-:Y:S01]  /*00f0*/  MOV R25, RZ ;  /* 0x000000ff00197202 */ /* 0x000fe20000000f00 */
[----:B------:R-:W3:Y:S01]  /*0100*/  LDCU.64 UR8, c[0x0][0x358] ;  /* 0x00006b00ff0877ac */ /* 0x000ee20008000a00 */
[----:B--2---:R-:W-:Y:S01]  /*0110*/  MOV R36, UR7 ;  /* 0x0000000700247c02 */ /* 0x004fe20008000f00 */
[----:B-1----:R-:W-:Y:S02]  /*0120*/  ULEA UR5, UR6, UR5, 0x18 ;  /* 0x0000000506057291 */ /* 0x002fe4000f8ec0ff */
[----:B------:R-:W-:Y:S01]  /*0130*/  ULEA UR4, UR6, UR4, 0x18 ;  /* 0x0000000406047291 */ /* 0x000fe2000f8ec0ff */
[C---:B0-----:R-:W-:Y:S01]  /*0140*/  IMAD R12, R42.reuse, 0x3, RZ ;  /* 0x000000032a0c7824 */ /* 0x041fe200078e02ff */
[C---:B------:R-:W-:Y:S01]  /*0150*/  ISETP.GE.U32.AND P0, PT, R42.reuse, 0xb, PT ;  /* 0x0000000b2a00780c */ /* 0x040fe20003f06070 */
[C---:B------:R-:W-:Y:S01]  /*0160*/  IMAD R10, R42.reuse, 0x6, RZ ;  /* 0x000000062a0a7824 */ /* 0x040fe200078e02ff */
[C---:B------:R-:W-:Y:S01]  /*0170*/  LEA R2, R42.reuse, 0x1, 0x1 ;  /* 0x000000012a027811 */ /* 0x040fe200078e08ff */
[----:B------:R-:W-:Y:S01]  /*0180*/  IMAD R4, R42, 0xc0, RZ ;  /* 0x000000c02a047824 */ /* 0x000fe200078e02ff */
[CC--:B---3--:R-:W-:Y:S01]  /*0190*/  LEA.HI R3, R12.reuse, R33.reuse, RZ, 0x1b ;  /* 0x000000210c037211 */ /* 0x0c8fe200078fd8ff */
[----:B------:R-:W-:Y:S01]  /*01a0*/  VIADD R16, R12, 0x1 ;  /* 0x000000010c107836 */ /* 0x000fe20000000000 */
[----:B------:R-:W-:Y:S01]  /*01b0*/  PRMT R14, R2, 0x9910, RZ ;  /* 0x00009910020e7816 */ /* 0x000fe200000000ff */
[----:B------:R-:W-:Y:S01]  /*01c0*/  VIADD R2, R4, 0x80 ;  /* 0x0000008004027836 */ /* 0x000fe20000000000 */
[----:B----4-:R-:W-:Y:S01]  /*01d0*/  LEA R13, R0, R33, 0x3 ;  /* 0x00000021000d7211 */ /* 0x010fe200078e18ff */
[----:B------:R-:W-:Y:S01]  /*01e0*/  IMAD R43, R33, 0x20, R12 ;  /* 0x00000020212b7824 */ /* 0x000fe200078e020c */
[----:B------:R-:W-:Y:S01]  /*01f0*/  ISETP.LT.U32.AND P3, PT, R3, 0x8, !P0 ;  /* 0x000000080300780c */ /* 0x000fe20004761070 */
[----:B------:R-:W-:Y:S01]  /*0200*/  IMAD R44, R33, 0x51, R10 ;  /* 0x00000051212c7824 */ /* 0x000fe200078e020a */
[----:B------:R-:W-:-:S02]  /*0210*/  IADD3 R3, PT, PT, R10, 0x1, RZ ;  /* 0x000000010a037810 */ /* 0x000fc40007ffe0ff */
[----:B------:R-:W-:Y:S02]  /*0220*/  SHF.L.U32 R13, R13, 0xb, RZ ;  /* 0x0000000b0d0d7819 */ /* 0x000fe400000006ff */
[----:B------:R-:W-:Y:S02]  /*0230*/  LOP3.LUT R6, R4, 0xe00, RZ, 0xc0, !PT ;  /* 0x00000e0004067812 */ /* 0x000fe400078ec0ff */
[C---:B------:R-:W-:Y:S02]  /*0240*/  LOP3.LUT R7, R12.reuse, 0x7, RZ, 0xc0, !PT ;  /* 0x000000070c077812 */ /* 0x040fe400078ec0ff */
[----:B------:R-:W-:Y:S02]  /*0250*/  IADD3 R20, PT, PT, R12, 0x2, RZ ;  /* 0x000000020c147810 */ /* 0x000fe40007ffe0ff */
[----:B------:R-:W-:Y:S02]  /*0260*/  IADD3 R5, PT, PT, R10, 0x2, RZ ;  /* 0x000000020a057810 */ /* 0x000fe40007ffe0ff */
[----:B------:R-:W-:-:S02]  /*0270*/  LOP3.LUT R8, R3, 0xffff, RZ, 0xc0, !PT ;  /* 0x0000ffff03087812 */ /* 0x000fc400078ec0ff */
[-C--:B------:R-:W-:Y:S02]  /*0280*/  IADD3 R7, PT, PT, R7, R13.reuse, R6 ;  /* 0x0000000d07077210 */ /* 0x080fe40007ffe006 */
[----:B------:R-:W-:Y:S01]  /*0290*/  LOP3.LUT R6, R2, 0x1e00, RZ, 0xc0, !PT ;  /* 0x00001e0002067812 */ /* 0x000fe200078ec0ff */
[----:B------:R-:W-:Y:S01]  /*02a0*/  IMAD R8, R8, 0x97c, RZ ;  /* 0x0000097c08087824 */ /* 0x000fe200078e02ff */
[----:B------:R-:W-:Y:S01]  /*02b0*/  LOP3.LUT R11, R20, 0x7, RZ, 0xc0, !PT ;  /* 0x00000007140b7812 */ /* 0x000fe200078ec0ff */
[----:B------:R-:W0:Y:S01]  /*02c0*/  S2R R2, SR_CTAID.Y ;  /* 0x0000000000027919 */ /* 0x000e220000002600 */
[----:B------:R-:W-:Y:S02]  /*02d0*/  LOP3.LUT R9, R5, 0xffff, RZ, 0xc0, !PT ;  /* 0x0000ffff05097812 */ /* 0x000fe400078ec0ff */
[----:B------:R-:W-:Y:S02]  /*02e0*/  IADD3 R11, PT, PT, R11, R13, R6 ;  /* 0x0000000d0b0b7210 */ /* 0x000fe40007ffe006 */
[----:B------:R-:W-:Y:S01]  /*02f0*/  PRMT R17, R42, 0x9910, RZ ;  /* 0x000099102a117816 */ /* 0x000fe200000000ff */
[----:B------:R-:W-:Y:S01]  /*0300*/  IMAD R6, R9, 0x97c, RZ ;  /* 0x0000097c09067824 */ /* 0x000fe200078e02ff */
[----:B------:R-:W-:-:S02]  /*0310*/  IADD3 R9, PT, PT, R4, 0x40, RZ ;  /* 0x0000004004097810 */ /* 0x000fc40007ffe0ff */
[----:B------:R-:W-:Y:S01]  /*0320*/  SHF.R.U32.HI R4, RZ, 0x10, R8 ;  /* 0x00000010ff047819 */ /* 0x000fe20000011608 */
[C---:B------:R-:W-:Y:S01]  /*0330*/  IMAD R8, R14.reuse, 0x13, RZ ;  /* 0x000000130e087824 */ /* 0x040fe200078e02ff */
[----:B------:R-:W-:Y:S01]  /*0340*/  SHF.R.U32.HI R6, RZ, 0x10, R6 ;  /* 0x00000010ff067819 */ /* 0x000fe20000011606 */
[----:B------:R-:W-:Y:S01]  /*0350*/  IMAD R17, R17, 0x72, RZ ;  /* 0x0000007211117824 */ /* 0x000fe200078e02ff */
[----:B------:R-:W-:Y:S01]  /*0360*/  LOP3.LUT R18, R9, 0x1e00, RZ, 0xc0, !PT ;  /* 0x00001e0009127812 */ /* 0x000fe200078ec0ff */
[----:B------:R-:W-:Y:S01]  /*0370*/  IMAD R14, R14, 0x39, RZ ;  /* 0x000000390e0e7824 */ /* 0x000fe200078e02ff */
[----:B------:R-:W-:Y:S02]  /*0380*/  LOP3.LUT R9, R8, 0xffff, RZ, 0xc0, !PT ;  /* 0x0000ffff08097812 */ /* 0x000fe400078ec0ff */
[----:B------:R-:W-:Y:S02]  /*0390*/  PRMT R15, R6, 0x9910, RZ ;  /* 0x00009910060f7816 */ /* 0x000fe400000000ff */
[----:B------:R-:W-:-:S02]  /*03a0*/  LOP3.LUT R8, R16, 0x7, RZ, 0xc0, !PT ;  /* 0x0000000710087812 */ /* 0x000fc400078ec0ff */
[----:B------:R-:W-:Y:S02]  /*03b0*/  SHF.R.U32.HI R6, RZ, 0x9, R9 ;  /* 0x00000009ff067819 */ /* 0x000fe40000011609 */
[----:B------:R-:W-:Y:S02]  /*03c0*/  MOV R9, R15 ;  /* 0x0000000f00097202 */ /* 0x000fe40000000f00 */
[----:B------:R-:W-:Y:S02]  /*03d0*/  IADD3 R13, PT, PT, R8, R13, R18 ;  /* 0x0000000d080d7210 */ /* 0x000fe40007ffe012 */
[----:B------:R-:W-:Y:S01]  /*03e0*/  LOP3.LUT R8, R6, 0xffff, RZ, 0xc0, !PT ;  /* 0x0000ffff06087812 */ /* 0x000fe200078ec0ff */
[----:B------:R-:W-:Y:S01]  /*03f0*/  IMAD R6, R9, 0x1b, RZ ;  /* 0x0000001b09067824 */ /* 0x000fe200078e02ff */
[----:B------:R-:W-:Y:S02]  /*0400*/  PRMT R4, R4, 0x9910, RZ ;  /* 0x0000991004047816 */ /* 0x000fe400000000ff */
[----:B------:R-:W-:Y:S01]  /*0410*/  LOP3.LUT R18, R10, 0xffff, RZ, 0xc0, !PT ;  /* 0x0000ffff0a127812 */ /* 0x000fe200078ec0ff */
[----:B------:R-:W-:Y:S01]  /*0420*/  IMAD.MOV R6, RZ, RZ, -R6 ;  /* 0x000000ffff067224 */ /* 0x000fe200078e0a06 */
[----:B------:R-:W-:Y:S01]  /*0430*/  LEA.HI R20, R20, R33, RZ, 0x1b ;  /* 0x0000002114147211 */ /* 0x000fe200078fd8ff */
[----:B------:R-:W-:Y:S01]  /*0440*/  IMAD R4, R4, 0x1b, RZ ;  /* 0x0000001b04047824 */ /* 0x000fe200078e02ff */
[----:B------:R-:W-:Y:S01]  /*0450*/  IADD3 R15, PT, PT, R10, 0x3, RZ ;  /* 0x000000030a0f7810 */ /* 0x000fe20007ffe0ff */
[----:B------:R-:W-:Y:S01]  /*0460*/  IMAD R19, R18, 0x97c, RZ ;  /* 0x0000097c12137824 */ /* 0x000fe200078e02ff */
[----:B------:R-:W-:-:S02]  /*0470*/  PRMT R6, R6, 0x7710, RZ ;  /* 0x0000771006067816 */ /* 0x000fc400000000ff */
[----:B------:R-:W-:Y:S02]  /*0480*/  IADD3 R4, PT, PT, RZ, -R4, RZ ;  /* 0x80000004ff047210 */ /* 0x000fe40007ffe0ff */
[----:B------:R-:W-:Y:S01]  /*0490*/  IADD3 R5, PT, PT, R5, R6, RZ ;  /* 0x0000000605057210 */ /* 0x000fe20007ffe0ff */
[----:B------:R-:W-:Y:S01]  /*04a0*/  VIADD R6, R10, 0x4 ;  /* 0x000000040a067836 */ /* 0x000fe20000000000 */
[----:B------:R-:W-:Y:S02]  /*04b0*/  PRMT R4, R4, 0x7710, RZ ;  /* 0x0000771004047816 */ /* 0x000fe400000000ff */
[----:B------:R-:W-:Y:S02]  /*04c0*/  ISETP.GE.U32.AND P1, PT, R20, 0x8, PT ;  /* 0x000000081400780c */ /* 0x000fe40003f26070 */
[----:B------:R-:W-:Y:S02]  /*04d0*/  LOP3.LUT R20, R15, 0xffff, RZ, 0xc0, !PT ;  /* 0x0000ffff0f147812 */ /* 0x000fe400078ec0ff */
[----:B------:R-:W-:-:S02]  /*04e0*/  IADD3 R3, PT, PT, R3, R4, RZ ;  /* 0x0000000403037210 */ /* 0x000fc40007ffe0ff */
[----:B------:R-:W-:Y:S02]  /*04f0*/  IADD3 R4, PT, PT, R10, 0x5, RZ ;  /* 0x000000050a047810 */ /* 0x000fe40007ffe0ff */
[----:B------:R-:W-:Y:S02]  /*0500*/  LOP3.LUT R21, R6, 0xffff, RZ, 0xc0, !PT ;  /* 0x0000ffff06157812 */ /* 0x000fe400078ec0ff */
[----:B------:R-:W-:Y:S02]  /*0510*/  LOP3.LUT R18, R17, 0xffff, RZ, 0xc0, !PT ;  /* 0x0000ffff11127812 */ /* 0x000fe400078ec0ff */
[----:B------:R-:W-:Y:S01]  /*0520*/  SHF.R.U32.HI R17, RZ, 0x10, R19 ;  /* 0x00000010ff117819 */ /* 0x000fe20000011613 */
[----:B------:R-:W-:Y:S01]  /*0530*/  IMAD R19, R20, 0x97c, RZ ;  /* 0x0000097c14137824 */ /* 0x000fe200078e02ff */
[----:B------:R-:W-:Y:S01]  /*0540*/  LOP3.LUT R20, R14, 0xffff, RZ, 0xc0, !PT ;  /* 0x0000ffff0e147812 */ /* 0x000fe200078ec0ff */
[----:B------:R-:W-:Y:S01]  /*0550*/  IMAD R21, R21, 0x97c, RZ ;  /* 0x0000097c15157824 */ /* 0x000fe200078e02ff */
[----:B------:R-:W-:-:S02]  /*0560*/  LOP3.LUT R22, R4, 0xffff, RZ, 0xc0, !PT ;  /* 0x0000ffff04167812 */ /* 0x000fc400078ec0ff */
[----:B------:R-:W-:Y:S02]  /*0570*/  PRMT R23, R17, 0x9910, RZ ;  /* 0x0000991011177816 */ /* 0x000fe400000000ff */
[----:B------:R-:W-:Y:S01]  /*0580*/  SHF.R.U32.HI R14, RZ, 0x9, R18 ;  /* 0x00000009ff0e7819 */ /* 0x000fe20000011612 */
[----:B------:R-:W-:Y:S01]  /*0590*/  IMAD R22, R22, 0x97c, RZ ;  /* 0x0000097c16167824 */ /* 0x000fe200078e02ff */
[----:B------:R-:W-:Y:S02]  /*05a0*/  SHF.R.U32.HI R17, RZ, 0x9, R20 ;  /* 0x00000009ff117819 */ /* 0x000fe40000011614 */
[----:B------:R-:W-:Y:S02]  /*05b0*/  IADD3 R8, PT, PT, R8, R33, RZ ;  /* 0x0000002108087210 */ /* 0x000fe40007ffe0ff */
[----:B------:R-:W-:Y:S02]  /*05c0*/  SHF.R.U32.HI R18, RZ, 0x10, R19 ;  /* 0x00000010ff127819 */ /* 0x000fe40000011613 */
[----:B------:R-:W-:-:S02]  /*05d0*/  SHF.R.U32.HI R19, RZ, 0x10, R21 ;  /* 0x00000010ff137819 */ /* 0x000fc40000011615 */
[----:B------:R-:W-:Y:S02]  /*05e0*/  LEA.HI R16, R16, R33, RZ, 0x1b ;  /* 0x0000002110107211 */ /* 0x000fe400078fd8ff */
[----:B------:R-:W-:Y:S02]  /*05f0*/  LOP3.LUT R21, R14, 0xffff, RZ, 0xc0, !PT ;  /* 0x0000ffff0e157812 */ /* 0x000fe400078ec0ff */
[----:B------:R-:W-:Y:S02]  /*0600*/  PRMT R17, R17, 0x9910, RZ ;  /* 0x0000991011117816 */ /* 0x000fe400000000ff */
[----:B------:R-:W-:Y:S02]  /*0610*/  MOV R14, R23 ;  /* 0x00000017000e7202 */ /* 0x000fe40000000f00 */
[----:B------:R-:W-:Y:S01]  /*0620*/  PRMT R18, R18, 0x9910, RZ ;  /* 0x0000991012127816 */ /* 0x000fe200000000ff */
[----:B------:R-:W-:Y:S01]  /*0630*/  IMAD R17, R17, 0x1c, RZ ;  /* 0x0000001c11117824 */ /* 0x000fe200078e02ff */
[----:B------:R-:W-:Y:S01]  /*0640*/  ISETP.GE.U32.AND P2, PT, R8, 0x8, PT ;  /* 0x000000080800780c */ /* 0x000fe20003f46070 */
[----:B------:R-:W-:Y:S01]  /*0650*/  IMAD R14, R14, 0x1b, RZ ;  /* 0x0000001b0e0e7824 */ /* 0x000fe200078e02ff */
[----:B------:R-:W-:Y:S01]  /*0660*/  SHF.R.U32.HI R20, RZ, 0x10, R22 ;  /* 0x00000010ff147819 */ /* 0x000fe20000011616 */
[----:B------:R-:W1:Y:S01]  /*0670*/  LDC.64 R8, c[0x0][0x390] ;  /* 0x0000e400ff087b82 */ /* 0x000e620000000a00 */
[----:B------:R-:W-:Y:S01]  /*0680*/  ISETP.LT.U32.AND P0, PT, R16, 0x8, !P0 ;  /* 0x000000081000780c */ /* 0x000fe20004701070 */
[----:B0-----:R-:W-:Y:S01]  /*0690*/  IMAD R16, R33, 0x7, R2 ;  /* 0x0000000721107824 */ /* 0x001fe200078e0202 */
[----:B------:R-:W-:Y:S01]  /*06a0*/  PRMT R19, R19, 0x9910, RZ ;  /* 0x0000991013137816 */ /* 0x000fe200000000ff */
[----:B------:R-:W-:Y:S01]  /*06b0*/  IMAD R18, R18, 0x1b, RZ ;  /* 0x0000001b12127824 */ /* 0x000fe200078e02ff */
[----:B------:R-:W-:Y:S01]  /*06c0*/  PRMT R20, R20, 0x9910, RZ ;  /* 0x0000991014147816 */ /* 0x000fe200000000ff */
[----:B------:R-:W-:Y:S01]  /*06d0*/  IMAD R16, R16, 0x70, RZ ;  /* 0x0000007010107824 */ /* 0x000fe200078e02ff */
[----:B------:R-:W-:Y:S01]  /*06e0*/  LOP3.LUT R17, R17, 0xfc, RZ, 0xc0, !PT ;  /* 0x000000fc11117812 */ /* 0x000fe200078ec0ff */
[----:B------:R-:W-:Y:S01]  /*06f0*/  IMAD R19, R19, 0x1b, RZ ;  /* 0x0000001b13137824 */ /* 0x000fe200078e02ff */
[----:B------:R-:W-:Y:S01]  /*0700*/  IADD3 R22, PT, PT, RZ, -R14, RZ ;  /* 0x8000000eff167210 */ /* 0x000fe20007ffe0ff */
[----:B------:R-:W-:Y:S01]  /*0710*/  IMAD.MOV R18, RZ, RZ, -R18 ;  /* 0x000000ffff127224 */ /* 0x000fe200078e0a12 */
[----:B------:R-:W-:Y:S01]  /*0720*/  IADD3 R32, PT, PT, R17, R16, RZ ;  /* 0x0000001011207210 */ /* 0x000fe20007ffe0ff */
[----:B------:R-:W-:Y:S01]  /*0730*/  IMAD R14, R20, 0x1b, RZ ;  /* 0x0000001b140e7824 */ /* 0x000fe200078e02ff */
[----:B------:R-:W-:Y:S01]  /*0740*/  PRMT R17, R22, 0x7710, RZ ;  /* 0x0000771016117816 */ /* 0x000fe200000000ff */
[----:B------:R-:W-:Y:S01]  /*0750*/  IMAD R21, R21, 0x1c, R16 ;  /* 0x0000001c15157824 */ /* 0x000fe200078e0210 */
[----:B------:R-:W-:-:S02]  /*0760*/  IADD3 R19, PT, PT, RZ, -R19, RZ ;  /* 0x80000013ff137210 */ /* 0x000fc40007ffe0ff */
[----:B------:R-:W-:Y:S02]  /*0770*/  PRMT R16, R18, 0x7710, RZ ;  /* 0x0000771012107816 */ /* 0x000fe400000000ff */
[----:B------:R-:W-:Y:S01]  /*0780*/  IADD3 R18, PT, PT, RZ, -R14, RZ ;  /* 0x8000000eff127210 */ /* 0x000fe20007ffe0ff */
[----:B------:R-:W-:Y:S01]  /*0790*/  IMAD.IADD R14, R10, 0x1, R17 ;  /* 0x000000010a0e7824 */ /* 0x000fe200078e0211 */
[----:B------:R-:W-:Y:S02]  /*07a0*/  PRMT R19, R19, 0x7710, RZ ;  /* 0x0000771013137816 */ /* 0x000fe400000000ff */
[----:B------:R-:W-:Y:S01]  /*07b0*/  PRMT R17, R18, 0x7710, RZ ;  /* 0x0000771012117816 */ /* 0x000fe200000000ff */
[--C-:B-1----:R-:W-:Y:S01]  /*07c0*/  IMAD.WIDE.U32 R34, R7, 0x4, R8.reuse ;  /* 0x0000000407227825 */ /* 0x102fe200078e0008 */
[----:B------:R-:W-:Y:S02]  /*07d0*/  IADD3 R15, PT, PT, R15, R16, RZ ;  /* 0x000000100f0f7210 */ /* 0x000fe40007ffe0ff */
[----:B------:R-:W-:Y:S01]  /*07e0*/  IADD3 R16, PT, PT, R6, R19, RZ ;  /* 0x0000001306107210 */ /* 0x000fe20007ffe0ff */
[----:B------:R-:W-:Y:S01]  /*07f0*/  IMAD.WIDE.U32 R38, R11, 0x4, R8 ;  /* 0x000000040b267825 */ /* 0x000fe200078e0008 */
[----:B------:R-:W-:-:S02]  /*0800*/  LOP3.LUT R6, R5, 0xffff, RZ, 0xc0, !PT ;  /* 0x0000ffff05067812 */ /* 0x000fc400078ec0ff */
[----:B------:R-:W-:Y:S01]  /*0810*/  IADD3 R17, PT, PT, R4, R17, RZ ;  /* 0x0000001104117210 */ /* 0x000fe20007ffe0ff */
[----:B------:R-:W-:Y:S01]  /*0820*/  IMAD.WIDE.U32 R8, R13, 0x4, R8 ;  /* 0x000000040d087825 */ /* 0x000fe200078e0008 */
[----:B------:R-:W-:Y:S02]  /*0830*/  IADD3 R4, PT, PT, R6, R21, RZ ;  /* 0x0000001506047210 */ /* 0x000fe40007ffe0ff */
[----:B------:R-:W-:Y:S02]  /*0840*/  LOP3.LUT R17, R17, 0xffff, RZ, 0xc0, !PT ;  /* 0x0000ffff11117812 */ /* 0x000fe400078ec0ff */
[----:B------:R-:W-:Y:S02]  /*0850*/  LOP3.LUT R14, R14, 0xffff, RZ, 0xc0, !PT ;  /* 0x0000ffff0e0e7812 */ /* 0x000fe400078ec0ff */
[----:B------:R-:W-:Y:S01]  /*0860*/  LOP3.LUT R6, R16, 0xffff, RZ, 0xc0, !PT ;  /* 0x0000ffff10067812 */ /* 0x000fe200078ec0ff */
[----:B------:R-:W-:Y:S01]  /*0870*/  IMAD.IADD R7, R17, 0x1, R32 ;  /* 0x0000000111077824 */ /* 0x000fe200078e0220 */
[----:B------:R-:W-:Y:S01]  /*0880*/  LOP3.LUT R5, R3, 0xffff, RZ, 0xc0, !PT ;  /* 0x0000ffff03057812 */ /* 0x000fe200078ec0ff */
[----:B------:R-:W-:Y:S01]  /*0890*/  IMAD.IADD R3, R14, 0x1, R21 ;  /* 0x000000010e037824 */ /* 0x000fe200078e0215 */
[----:B------:R-:W-:-:S02]  /*08a0*/  LOP3.LUT R15, R15, 0xffff, RZ, 0xc0, !PT ;  /* 0x0000ffff0f0f7812 */ /* 0x000fc400078ec0ff */
[----:B------:R-:W-:Y:S02]  /*08b0*/  MOV R40, R34 ;  /* 0x0000002200287202 */ /* 0x000fe40000000f00 */
[----:B------:R-:W-:Y:S02]  /*08c0*/  IADD3 R6, PT, PT, R6, R32, RZ ;  /* 0x0000002006067210 */ /* 0x000fe40007ffe0ff */
[----:B------:R-:W-:Y:S01]  /*08d0*/  MOV R34, R38 ;  /* 0x0000002600227202 */ /* 0x000fe20000000f00 */
[----:B------:R-:W-:Y:S01]  /*08e0*/  IMAD.MOV.U32 R38, RZ, RZ, R8 ;  /* 0x000000ffff267224 */ /* 0x000fe200078e0008 */
[----:B------:R-:W-:Y:S02]  /*08f0*/  IADD3 R5, PT, PT, R5, R21, RZ ;  /* 0x0000001505057210 */ /* 0x000fe40007ffe0ff */
[----:B------:R-:W-:Y:S02]  /*0900*/  IADD3 R32, PT, PT, R15, R32, RZ ;  /* 0x000000200f207210 */ /* 0x000fe40007ffe0ff */
[----:B------:R-:W-:-:S02]  /*0910*/  MOV R41, R9 ;  /* 0x0000000900297202 */ /* 0x000fc40000000f00 */
[----:B------:R-:W-:Y:S02]  /*0920*/  LEA R43, R43, UR5, 0x2 ;  /* 0x000000052b2b7c11 */ /* 0x000fe4000f8e10ff */
[----:B------:R-:W-:Y:S02]  /*0930*/  LEA R33, R33, UR5, 0x6 ;  /* 0x0000000521217c11 */ /* 0x000fe4000f8e30ff */
[C---:B------:R-:W-:Y:S02]  /*0940*/  ISETP.LT.U32.AND P1, PT, R42.reuse, 0xa, !P1 ;  /* 0x0000000a2a00780c */ /* 0x040fe40004f21070 */
[C---:B------:R-:W-:Y:S02]  /*0950*/  ISETP.LT.U32.AND P2, PT, R42.reuse, 0xd, !P2 ;  /* 0x0000000d2a00780c */ /* 0x040fe40005741070 */
[----:B------:R-:W-:Y:S02]  /*0960*/  LEA R42, R42, UR4, 0x3 ;  /* 0x000000042a2a7c11 */ /* 0x000fe4000f8e18ff */
[----:B------:R-:W-:Y:S01]  /*0970*/  LEA R44, R44, UR4, 0x2 ;  /* 0x000000042c2c7c11 */ /* 0x000fe2000f8e10ff */
[----:B------:R-:W-:-:S08]  /*0980*/  UMOV UR4, URZ ;  /* 0x000000ff00047c82 */ /* 0x000fd00008000000 */
.L_x_186:
[----:B------:R-:W-:Y:S01]  /*0990*/  @P3 MOV R20, R40 ;  /* 0x0000002800143202 */ /* 0x000fe20000000f00 */
[--C-:B------:R-:W-:Y:S01]  /*09a0*/  @P2 IMAD.WIDE.U32 R8, R7, 0x4, R36.reuse ;  /* 0x0000000407082825 */ /* 0x100fe200078e0024 */
[----:B------:R-:W-:Y:S01]  /*09b0*/  @P3 MOV R21, R35 ;  /* 0x0000002300153202 */ /* 0x000fe20000000f00 */
[----:B------:R-:W-:Y:S02]  /*09c0*/  BAR.SYNC.DEFER_BLOCKING 0x0 ;  /* 0x0000000000007b1d */ /* 0x000fe40000010000 */
[----:B------:R-:W-:-:S04]  /*09d0*/  IMAD.WIDE.U32 R18, R3, 0x4, R36 ;  /* 0x0000000403127825 */ /* 0x000fc800078e0024 */
[----:B------:R-:W2:Y:S01]  /*09e0*/  @P3 LDG.E.CONSTANT R20, desc[UR8][R20.64] ;  /* 0x0000000814143981 */ /* 0x000ea2000c1e9900 */
[----:B------:R-:W-:-:S03]  /*09f0*/  IMAD.WIDE.U32 R16, R5, 0x4, R36 ;  /* 0x0000000405107825 */ /* 0x000fc600078e0024 */
[----:B------:R-:W3:Y:S01]  /*0a00*/  LDG.E.CONSTANT R19, desc[UR8][R18.64] ;  /* 0x0000000812137981 */ /* 0x000ee2000c1e9900 */
[----:B------:R-:W-:-:S03]  /*0a10*/  IMAD.WIDE.U32 R14, R4, 0x4, R36 ;  /* 0x00000004040e7825 */ /* 0x000fc600078e0024 */
[----:B------:R-:W4:Y:S01]  /*0a20*/  LDG.E.CONSTANT R17, desc[UR8][R16.64] ;  /* 0x0000000810117981 */ /* 0x000f22000c1e9900 */
[----:B------:R-:W-:-:S03]  /*0a30*/  @P2 IMAD.WIDE.U32 R12, R32, 0x4, R36 ;  /* 0x00000004200c2825 */ /* 0x000fc600078e0024 */
[----:B------:R0:W5:Y:S01]  /*0a40*/  @P2 LDG.E.CONSTANT R21, desc[UR8][R8.64] ;  /* 0x0000000808152981 */ /* 0x000162000c1e9900 */
[----:B------:R-:W-:-:S03]  /*0a50*/  @P2 IMAD.WIDE.U32 R10, R6, 0x4, R36 ;  /* 0x00000004060a2825 */ /* 0x000fc600078e0024 */
[----:B------:R-:W2:Y:S04]  /*0a60*/  LDG.E.CONSTANT R15, desc[UR8][R14.64] ;  /* 0x000000080e0f7981 */ /* 0x000ea8000c1e9900 */
[----:B------:R-:W2:Y:S01]  /*0a70*/  @P2 LDG.E.CONSTANT R23, desc[UR8][R12.64] ;  /* 0x000000080c172981 */ /* 0x000ea2000c1e9900 */
[----:B0-----:R-:W-:Y:S01]  /*0a80*/  @P0 IMAD.MOV.U32 R8, RZ, RZ, R38 ;  /* 0x000000ffff080224 */ /* 0x001fe200078e0026 */
[----:B------:R-:W-:Y:S02]  /*0a90*/  @P0 MOV R9, R41 ;  /* 0x0000002900090202 */ /* 0x000fe40000000f00 */
[----:B------:R-:W2:Y:S04]  /*0aa0*/  @P2 LDG.E.CONSTANT R53, desc[UR8][R10.64] ;  /* 0x000000080a352981 */ /* 0x000ea8000c1e9900 */
[----:B------:R0:W2:Y:S02]  /*0ab0*/  @P0 LDG.E.CONSTANT R46, desc[UR8][R8.64] ;  /* 0x00000008082e0981 */ /* 0x0000a4000c1e9900 */
[----:B0-----:R-:W-:-:S02]  /*0ac0*/  @P1 MOV R8, R34 ;  /* 0x0000002200081202 */ /* 0x001fc40000000f00 */
[----:B------:R-:W-:-:S05]  /*0ad0*/  @P1 MOV R9, R39 ;  /* 0x0000002700091202 */ /* 0x000fca0000000f00 */
[----:B------:R-:W2:Y:S01]  /*0ae0*/  @P1 LDG.E.CONSTANT R48, desc[UR8][R8.64] ;  /* 0x0000000808301981 */ /* 0x000ea2000c1e9900 */
[----:B------:R-:W-:Y:S01]  /*0af0*/  UIADD3 UR4, UPT, UPT, UR4, 0x1, URZ ;  /* 0x0000000104047890 */ /* 0x000fe2000fffe0ff */
[----:B------:R-:W-:-:S03]  /*0b00*/  IADD3 R36, P4, PT, R36, 0x6200, RZ ;  /* 0x0000620024247810 */ /* 0x000fc60007f9e0ff */
[----:B------:R-:W-:Y:S01]  /*0b10*/  UISETP.NE.AND UP0, UPT, UR4, 0x40, UPT ;  /* 0x000000400400788c */ /* 0x000fe2000bf05270 */
[----:B------:R-:W-:Y:S01]  /*0b20*/  IADD3 R40, P5, PT, R40, 0x20, RZ ;  /* 0x0000002028287810 */ /* 0x000fe20007fbe0ff */
[----:B------:R-:W-:Y:S01]  /*0b30*/  IMAD.X R37, RZ, RZ, R37, P4 ;  /* 0x000000ffff257224 */ /* 0x000fe200020e0625 */
[----:B------:R-:W-:Y:S02]  /*0b40*/  IADD3 R38, P4, PT, R38, 0x20, RZ ;  /* 0x0000002026267810 */ /* 0x000fe40007f9e0ff */
[----:B------:R-:W-:Y:S02]  /*0b50*/  IADD3.X R35, PT, PT, RZ, R35, RZ, P5, !PT ;  /* 0x00000023ff237210 */ /* 0x000fe40002ffe4ff */
[----:B------:R-:W-:Y:S02]  /*0b60*/  IADD3 R34, P5, PT, R34, 0x20, RZ ;  /* 0x0000002022227810 */ /* 0x000fe40007fbe0ff */
[----:B------:R-:W-:Y:S02]  /*0b70*/  IADD3.X R41, PT, PT, RZ, R41, RZ, P4, !PT ;  /* 0x00000029ff297210 */ /* 0x000fe400027fe4ff */
[----:B------:R-:W-:Y:S01]  /*0b80*/  IADD3.X R39, PT, PT, RZ, R39, RZ, P5, !PT ;  /* 0x00000027ff277210 */ /* 0x000fe20002ffe4ff */
[----:B---3--:R-:W-:Y:S04]  /*0b90*/  STS [R44], R19 ;  /* 0x000000132c007388 */ /* 0x008fe80000000800 */
[----:B----4-:R-:W-:Y:S04]  /*0ba0*/  STS [R44+0x4], R17 ;  /* 0x000004112c007388 */ /* 0x010fe80000000800 */
[----:B-----5:R-:W-:Y:S04]  /*0bb0*/  @P2 STS [R44+0x14], R21 ;  /* 0x000014152c002388 */ /* 0x020fe80000000800 */
[----:B--2---:R-:W-:Y:S04]  /*0bc0*/  STS [R44+0x8], R15 ;  /* 0x0000080f2c007388 */ /* 0x004fe80000000800 */
[----:B------:R-:W-:Y:S04]  /*0bd0*/  @P2 STS [R44+0xc], R23 ;  /* 0x00000c172c002388 */ /* 0x000fe80000000800 */
[----:B------:R-:W-:Y:S04]  /*0be0*/  @P2 STS [R44+0x10], R53 ;  /* 0x000010352c002388 */ /* 0x000fe80000000800 */
[----:B------:R-:W-:Y:S04]  /*0bf0*/  @P3 STS [R43], R20 ;  /* 0x000000142b003388 */ /* 0x000fe80000000800 */
[----:B------:R-:W-:Y:S04]  /*0c00*/  @P0 STS [R43+0x4], R46 ;  /* 0x0000042e2b000388 */ /* 0x000fe80000000800 */
[----:B------:R-:W-:Y:S01]  /*0c10*/  @P1 STS [R43+0x8], R48 ;  /* 0x000008302b001388 */ /* 0x000fe20000000800 */
[----:B------:R-:W-:Y:S06]  /*0c20*/  BAR.SYNC.DEFER_BLOCKING 0x0 ;  /* 0x0000000000007b1d */ /* 0x000fec0000010000 */
[----:B------:R-:W-:Y:S04]  /*0c30*/  LDS R30, [R42] ;  /* 0x000000002a1e7984 */ /* 0x000fe80000000800 */
[----:B------:R-:W0:Y:S04]  /*0c40*/  LDS.128 R8, [R33] ;  /* 0x0000000021087984 */ /* 0x000e280000000c00 */
[----:B------:R-:W1:Y:S04]  /*0c50*/  LDS R31, [R42+0xd8] ;  /* 0x0000d8002a1f7984 */ /* 0x000e680000000800 */
[----:B------:R-:W2:Y:S04]  /*0c60*/  LDS.128 R12, [R33+0x200] ;  /* 0x00020000210c7984 */ /* 0x000ea80000000c00 */
[----:B------:R-:W3:Y:S04]  /*0c70*/  LDS R24, [R42+0x144] ;  /* 0x000144002a187984 */ /* 0x000ee80000000800 */
[----:B------:R-:W4:Y:S04]  /*0c80*/  LDS R28, [R42+0x21c] ;  /* 0x00021c002a1c7984 */ /* 0x000f280000000800 */
[----:B------:R-:W5:Y:S04]  /*0c90*/  LDS.128 R16, [R33+0x20] ;  /* 0x0000200021107984 */ /* 0x000f680000000c00 */
[----:B------:R-:W5:Y:S01]  /*0ca0*/  LDS.128 R20, [R33+0x220] ;  /* 0x0002200021147984 */ /* 0x000f620000000c00 */
[----:B0-----:R-:W-:Y:S01]  /*0cb0*/  FFMA R47, R30, R8, R47 ;  /* 0x000000081e2f7223 */ /* 0x001fe2000000002f */
[-C--:B-1----:R-:W-:Y:S01]  /*0cc0*/  FFMA R49, R8, R31.reuse, R49 ;  /* 0x0000001f08317223 */ /* 0x082fe20000000031 */
[----:B--2---:R-:W-:Y:S01]  /*0cd0*/  FFMA R46, R30, R12, R45 ;  /* 0x0000000c1e2e7223 */ /* 0x004fe2000000002d */
[----:B------:R-:W-:Y:S01]  /*0ce0*/  FFMA R12, R12, R31, R51 ;  /* 0x0000001f0c0c7223 */ /* 0x000fe20000000033 */
[----:B------:R-:W0:Y:S01]  /*0cf0*/  LDS R45, [R42+0x288] ;  /* 0x000288002a2d7984 */ /* 0x000e220000000800 */
[-C--:B---3--:R-:W-:Y:S01]  /*0d00*/  FFMA R8, R24, R9.reuse, R47 ;  /* 0x0000000918087223 */ /* 0x088fe2000000002f */
[----:B----4-:R-:W-:-:S02]  /*0d10*/  FFMA R9, R28, R9, R49 ;  /* 0x000000091c097223 */ /* 0x010fc40000000031 */
[----:B------:R-:W1:Y:S01]  /*0d20*/  LDS R49, [R42+0x360] ;  /* 0x000360002a317984 */ /* 0x000e620000000800 */
[-C--:B------:R-:W-:Y:S01]  /*0d30*/  FFMA R47, R24, R13.reuse, R46 ;  /* 0x0000000d182f7223 */ /* 0x080fe2000000002e */
[----:B------:R-:W-:Y:S02]  /*0d40*/  FFMA R13, R28, R13, R12 ;  /* 0x0000000d1c0d7223 */ /* 0x000fe4000000000c */
[----:B------:R-:W2:Y:S01]  /*0d50*/  LDS R46, [R42+0x3cc] ;  /* 0x0003cc002a2e7984 */ /* 0x000ea20000000800 */
[CC--:B-----5:R-:W-:Y:S01]  /*0d60*/  FFMA R51, R30.reuse, R16.reuse, R29 ;  /* 0x000000101e337223 */ /* 0x0e0fe2000000001d */
[C---:B------:R-:W-:Y:S02]  /*0d70*/  FFMA R53, R31.reuse, R16, R26 ;  /* 0x000000101f357223 */ /* 0x040fe4000000001a */
[----:B------:R-:W3:Y:S01]  /*0d80*/  LDS R12, [R42+0x4a4] ;  /* 0x0004a4002a0c7984 */ /* 0x000ee20000000800 */
[-C--:B------:R-:W-:Y:S01]  /*0d90*/  FFMA R16, R30, R20.reuse, R25 ;  /* 0x000000141e107223 */ /* 0x080fe20000000019 */
[----:B------:R-:W-:Y:S01]  /*0da0*/  FFMA R31, R31, R20, R27 ;  /* 0x000000141f1f7223 */ /* 0x000fe2000000001b */
[-C--:B------:R-:W-:Y:S01]  /*0db0*/  FFMA R51, R24, R17.reuse, R51 ;  /* 0x0000001118337223 */ /* 0x080fe20000000033 */
[----:B------:R-:W-:Y:S01]  /*0dc0*/  FFMA R53, R28, R17, R53 ;  /* 0x000000111c357223 */ /* 0x000fe20000000035 */
[-C--:B------:R-:W-:Y:S01]  /*0dd0*/  FFMA R16, R24, R21.reuse, R16 ;  /* 0x0000001518107223 */ /* 0x080fe20000000010 */
[----:B------:R-:W-:Y:S01]  /*0de0*/  FFMA R20, R28, R21, R31 ;  /* 0x000000151c147223 */ /* 0x000fe2000000001f */
[----:B------:R-:W-:Y:S04]  /*0df0*/  LDS.128 R24, [R33+0x10] ;  /* 0x0000100021187984 */ /* 0x000fe80000000c00 */
[----:B------:R-:W4:Y:S04]  /*0e00*/  LDS R21, [R42+0x5e8] ;  /* 0x0005e8002a157984 */ /* 0x000f280000000800 */
[----:B------:R-:W-:Y:S04]  /*0e10*/  LDS R17, [R42+0x510] ;  /* 0x000510002a117984 */ /* 0x000fe80000000800 */
[----:B------:R-:W5:Y:S01]  /*0e20*/  LDS.128 R28, [R33+0x210] ;  /* 0x00021000211c7984 */ /* 0x000f620000000c00 */
        /* <DEDUP_REMOVED lines=17> */
[----:B------:R-:W-:-:S03]  /*0f40*/  FFMA R52, R12, R23, R20 ;  /* 0x000000170c347223 */ /* 0x000fc60000000014 */
[----:B------:R-:W2:Y:S04]  /*0f50*/  LDS.128 R8, [R33+0x30] ;  /* 0x0000300021087984 */ /* 0x000ea80000000c00 */
[----:B------:R-:W3:Y:S01]  /*0f60*/  LDS.128 R12, [R33+0x230] ;  /* 0x00023000210c7984 */ /* 0x000ee20000000c00 */
[----:B----4-:R-:W-:-:S03]  /*0f70*/  FFMA R51, R24, R21, R47 ;  /* 0x0000001518337223 */ /* 0x010fc6000000002f */
[----:B------:R-:W4:Y:S01]  /*0f80*/  LDS R23, [R42+0x870] ;  /* 0x000870002a177984 */ /* 0x000f220000000800 */
[C---:B-----5:R-:W-:Y:S01]  /*0f90*/  FFMA R47, R17.reuse, R28, R45 ;  /* 0x0000001c112f7223 */ /* 0x060fe2000000002d */
[C---:B------:R-:W-:Y:S02]  /*0fa0*/  FFMA R19, R17.reuse, R24, R22 ;  /* 0x0000001811137223 */ /* 0x040fe40000000016 */
[----:B------:R-:W5:Y:S04]  /*0fb0*/  LDS R45, [R42+0x798] ;  /* 0x000798002a2d7984 */ /* 0x000f680000000800 */
[----:B------:R-:W5:Y:S04]  /*0fc0*/  LDS R22, [R42+0x8dc] ;  /* 0x0008dc002a167984 */ /* 0x000f680000000800 */
[----:B------:R-:W5:Y:S01]  /*0fd0*/  LDS R20, [R42+0x9b4] ;  /* 0x0009b4002a147984 */ /* 0x000f620000000800 */
[----:B------:R-:W-:Y:S01]  /*0fe0*/  FFMA R49, R28, R21, R49 ;  /* 0x000000151c317223 */ /* 0x000fe20000000031 */
[-C--:B0-----:R-:W-:Y:S01]  /*0ff0*/  FFMA R28, R48, R25.reuse, R51 ;  /* 0x00000019301c7223 */ /* 0x081fe20000000033 */
[C---:B-1----:R-:W-:Y:S01]  /*1000*/  FFMA R24, R46.reuse, R25, R19 ;  /* 0x000000192e187223 */ /* 0x042fe20000000013 */
[-C--:B--2---:R-:W-:Y:S01]  /*1010*/  FFMA R19, R17, R8.reuse, R50 ;  /* 0x0000000811137223 */ /* 0x084fe20000000032 */
[----:B------:R-:W-:Y:S01]  /*1020*/  FFMA R25, R21, R8, R18 ;  /* 0x0000000815197223 */ /* 0x000fe20000000012 */
[-C--:B---3--:R-:W-:Y:S01]  /*1030*/  FFMA R16, R17, R12.reuse, R16 ;  /* 0x0000000c11107223 */ /* 0x088fe20000000010 */
[----:B------:R-:W-:Y:S01]  /*1040*/  FFMA R52, R21, R12, R52 ;  /* 0x0000000c15347223 */ /* 0x000fe20000000034 */
[-C--:B------:R-:W-:Y:S01]  /*1050*/  FFMA R19, R46, R9.reuse, R19 ;  /* 0x000000092e137223 */ /* 0x080fe20000000013 */
[----:B------:R-:W-:Y:S01]  /*1060*/  FFMA R25, R48, R9, R25 ;  /* 0x0000000930197223 */ /* 0x000fe20000000019 */
[C---:B------:R-:W-:Y:S01]  /*1070*/  FFMA R47, R46.reuse, R29, R47 ;  /* 0x0000001d2e2f7223 */ /* 0x040fe2000000002f */
[----:B------:R-:W-:Y:S01]  /*1080*/  FFMA R9, R46, R13, R16 ;  /* 0x0000000d2e097223 */ /* 0x000fe20000000010 */
[C---:B------:R-:W-:Y:S01]  /*1090*/  FFMA R29, R48.reuse, R29, R49 ;  /* 0x0000001d301d7223 */ /* 0x040fe20000000031 */
[----:B------:R-:W-:Y:S01]  /*10a0*/  FFMA R13, R48, R13, R52 ;  /* 0x0000000d300d7223 */ /* 0x000fe20000000034 */
[-C--:B----4-:R-:W-:Y:S01]  /*10b0*/  FFMA R49, R23, R26.reuse, R28 ;  /* 0x0000001a17317223 */ /* 0x090fe2000000001c */
[C---:B-----5:R-:W-:Y:S01]  /*10c0*/  FFMA R17, R45.reuse, R26, R24 ;  /* 0x0000001a2d117223 */ /* 0x060fe20000000018 */
[C---:B------:R-:W-:Y:S01]  /*10d0*/  FFMA R12, R45.reuse, R10, R19 ;  /* 0x0000000a2d0c7223 */ /* 0x040fe20000000013 */
[C---:B------:R-:W-:Y:S01]  /*10e0*/  FFMA R16, R45.reuse, R14, R9 ;  /* 0x0000000e2d107223 */ /* 0x040fe20000000009 */
[-C--:B------:R-:W-:Y:S01]  /*10f0*/  FFMA R8, R45, R30.reuse, R47 ;  /* 0x0000001e2d087223 */ /* 0x080fe2000000002f */
[C---:B------:R-:W-:Y:S01]  /*1100*/  FFMA R51, R23.reuse, R30, R29 ;  /* 0x0000001e17337223 */ /* 0x040fe2000000001d */
[C---:B------:R-:W-:Y:S01]  /*1110*/  FFMA R10, R23.reuse, R10, R25 ;  /* 0x0000000a170a7223 */ /* 0x040fe20000000019 */
[----:B------:R-:W-:Y:S01]  /*1120*/  FFMA R14, R23, R14, R13 ;  /* 0x0000000e170e7223 */ /* 0x000fe2000000000d */
        /* <DEDUP_REMOVED lines=9> */
[----:B------:R-:W0:Y:S01]  /*11c0*/  S2R R3, SR_TID.Z ;  /* 0x0000000000037919 */ /* 0x000e220000002300 */
[----:B------:R-:W1:Y:S01]  /*11d0*/  LDC.64 R4, c[0x0][0x380] ;  /* 0x0000e000ff047b82 */ /* 0x000e620000000a00 */
[----:B------:R-:W0:Y:S02]  /*11e0*/  S2R R6, SR_TID.X ;  /* 0x0000000000067919 */ /* 0x000e240000002100 */
[----:B0-----:R-:W-:-:S04]  /*11f0*/  IMAD R3, R3, 0x188, R6 ;  /* 0x0000018803037824 */ /* 0x001fc800078e0206 */
        /* <DEDUP_REMOVED lines=12> */
.L_x_187:
        /* <DEDUP_REMOVED lines=12> */
.L_x_238:


//--------------------- .text.tvmgen_default_fused_nn_conv2d_add_nn_relu_1_kernel --------------------------
	.section	.text.tvmgen_default_fused_nn_conv2d_add_nn_relu_1_kernel,"ax",@progbits
	.align	128
        .global         tvmgen_default_fused_nn_conv2d_add_nn_relu_1_kernel
        .type           tvmgen_default_fused_nn_conv2d_add_nn_relu_1_kernel,@function
        .size           tvmgen_default_fused_nn_conv2d_add_nn_relu_1_kernel,(.L_x_239 - tvmgen_default_fused_nn_conv2d_add_nn_relu_1_kernel)
        .other          tvmgen_default_fused_nn_conv2d_add_nn_relu_1_kernel,@"STO_CUDA_ENTRY STV_DEFAULT"
tvmgen_default_fused_nn_conv2d_add_nn_relu_1_kernel:
.text.tvmgen_default_fused_nn_conv2d_add_nn_relu_1_kernel:
        /* <DEDUP_REMOVED lines=11> */
[----:B------:R-:W-:Y:S01]  /*00b0*/  CS2R R44, SRZ ;  /* 0x00000000002c7805 */ /* 0x000fe2000001ff00 */
        /* <DEDUP_REMOVED lines=10> */
[----:B------:R-:W4:Y:S01]  /*0160*/  LDCU.64 UR8, c[0x0][0x358] ;  /* 0x00006b00ff0877ac */ /* 0x000f220008000a00 */
[----:B-1----:R-:W-:-:S02]  /*0170*/  ULEA UR5, UR6, UR5, 0x18 ;  /* 0x0000000506057291 */ /* 0x002fc4000f8ec0ff */
[----:B------:R-:W-:Y:S01]  /*0180*/  ULEA UR4, UR6, UR4, 0x18 ;  /* 0x0000000406047291 */ /* 0x000fe2000f8ec0ff */
[C---:B0-----:R-:W-:Y:S01]  /*0190*/  LOP3.LUT R2, R0.reuse, 0xffff, RZ, 0xc0, !PT ;  /* 0x0000ffff00027812 */ /* 0x041fe200078ec0ff */
[C---:B------:R-:W-:Y:S01]  /*01a0*/  IMAD R59, R0.reuse, 0x14, RZ ;  /* 0x00000014003b7824 */ /* 0x040fe200078e02ff */
[----:B------:R-:W-:Y:S02]  /*01b0*/  LEA R8, R0, R0, 0x2 ;  /* 0x0000000000087211 */ /* 0x000fe400078e10ff */
[----:B------:R-:W-:Y:S01]  /*01c0*/  SHF.R.U32.HI R2, RZ, 0x1, R2 ;  /* 0x00000001ff027819 */ /* 0x000fe20000011602 */
[----:B--2---:R-:W-:Y:S01]  /*01d0*/  IMAD R60, R3, 0x1c, R0 ;  /* 0x0000001c033c7824 */ /* 0x004fe200078e0200 */
[----:B------:R-:W-:Y:S02]  /*01e0*/  LOP3.LUT R4, R8, 0xf, RZ, 0xc0, !PT ;  /* 0x0000000f08047812 */ /* 0x000fe400078ec0ff */
[----:B------:R-:W-:Y:S01]  /*01f0*/  PRMT R2, R2, 0x9910, RZ ;  /* 0x0000991002027816 */ /* 0x000fe200000000ff */
[----:B---3--:R-:W-:Y:S01]  /*0200*/  IMAD R62, R62, 0x38, RZ ;  /* 0x000000383e3e7824 */ /* 0x008fe200078e02ff */
[----:B------:R-:W-:-:S02]  /*0210*/  ISETP.GE.U32.AND P0, PT, R0, 0x1a, PT ;  /* 0x0000001a0000780c */ /* 0x000fc40003f06070 */
[----:B------:R-:W-:Y:S01]  /*0220*/  LEA.HI R5, R8, R3, RZ, 0x19 ;  /* 0x0000000308057211 */ /* 0x000fe200078fc8ff */
[----:B------:R-:W-:Y:S01]  /*0230*/  IMAD R2, R2, 0x93, RZ ;  /* 0x0000009302027824 */ /* 0x000fe200078e02ff */
[----:B------:R-:W-:Y:S02]  /*0240*/  IADD3 R6, PT, PT, R8, 0x1, RZ ;  /* 0x0000000108067810 */ /* 0x000fe40007ffe0ff */
[----:B------:R-:W-:Y:S02]  /*0250*/  LOP3.LUT R59, R4, 0x1c0, R59, 0xf8, !PT ;  /* 0x000001c0043b7812 */ /* 0x000fe400078ef83b */
[----:B------:R-:W-:Y:S02]  /*0260*/  LOP3.LUT R2, R2, 0xffff, RZ, 0xc0, !PT ;  /* 0x0000ffff02027812 */ /* 0x000fe400078ec0ff */
[----:B------:R-:W-:Y:S02]  /*0270*/  ISETP.LT.U32.AND P3, PT, R5, 0x8, !P0 ;  /* 0x000000080500780c */ /* 0x000fe40004761070 */
[----:B------:R-:W-:-:S02]  /*0280*/  SHF.R.U32.HI R2, RZ, 0xa, R2 ;  /* 0x0000000aff027819 */ /* 0x000fc40000011602 */
[----:B------:R-:W-:Y:S02]  /*0290*/  IADD3 R10, PT, PT, R8, 0x2, RZ ;  /* 0x00000002080a7810 */ /* 0x000fe40007ffe0ff */
[----:B------:R-:W-:Y:S02]  /*02a0*/  PRMT R4, R2, 0x9910, RZ ;  /* 0x0000991002047816 */ /* 0x000fe400000000ff */
[CC--:B------:R-:W-:Y:S02]  /*02b0*/  LEA.HI R5, R6.reuse, R3.reuse, RZ, 0x19 ;  /* 0x0000000306057211 */ /* 0x0c0fe400078fc8ff */
[----:B------:R-:W-:Y:S01]  /*02c0*/  SHF.L.U32 R57, R6, 0x2, RZ ;  /* 0x0000000206397819 */ /* 0x000fe200000006ff */
[----:B------:R-:W-:Y:S01]  /*02d0*/  IMAD R4, R4, 0xe, RZ ;  /* 0x0000000e04047824 */ /* 0x000fe200078e02ff */
[----:B------:R-:W-:Y:S02]  /*02e0*/  LOP3.LUT R6, R6, 0xf, RZ, 0xc0, !PT ;  /* 0x0000000f06067812 */ /* 0x000fe400078ec0ff */
[----:B------:R-:W-:-:S02]  /*02f0*/  LEA.HI R7, R10, R3, RZ, 0x19 ;  /* 0x000000030a077211 */ /* 0x000fc400078fc8ff */
[----:B------:R-:W-:Y:S02]  /*0300*/  ISETP.LT.U32.AND P2, PT, R5, 0x8, !P0 ;  /* 0x000000080500780c */ /* 0x000fe40004741070 */
[----:B------:R-:W-:Y:S02]  /*0310*/  SHF.L.U32 R5, R10, 0x2, RZ ;  /* 0x000000020a057819 */ /* 0x000fe400000006ff */
[----:B------:R-:W-:Y:S02]  /*0320*/  LOP3.LUT R57, R6, 0x1c0, R57, 0xf8, !PT ;  /* 0x000001c006397812 */ /* 0x000fe400078ef839 */
[----:B------:R-:W-:Y:S02]  /*0330*/  LOP3.LUT R10, R10, 0xf, RZ, 0xc0, !PT ;  /* 0x0000000f0a0a7812 */ /* 0x000fe400078ec0ff */
[----:B------:R-:W-:Y:S01]  /*0340*/  IADD3 R6, PT, PT, RZ, -R4, RZ ;  /* 0x80000004ff067210 */ /* 0x000fe20007ffe0ff */
[----:B------:R-:W-:Y:S01]  /*0350*/  IMAD R4, R3, 0x1880, R62 ;  /* 0x0000188003047824 */ /* 0x000fe200078e023e */
[----:B------:R-:W-:-:S02]  /*0360*/  ISETP.LT.U32.AND P0, PT, R7, 0x8, !P0 ;  /* 0x000000080700780c */ /* 0x000fc40004701070 */
[----:B------:R-:W-:Y:S02]  /*0370*/  LOP3.LUT R7, R2, 0xffff, RZ, 0xc0, !PT ;  /* 0x0000ffff02077812 */ /* 0x000fe400078ec0ff */
[----:B------:R-:W-:Y:S02]  /*0380*/  LOP3.LUT R2, R10, 0x1c0, R5, 0xf8, !PT ;  /* 0x000001c00a027812 */ /* 0x000fe400078ef805 */
[----:B------:R-:W-:Y:S01]  /*0390*/  PRMT R5, R6, 0x7710, RZ ;  /* 0x0000771006057816 */ /* 0x000fe200000000ff */
[----:B------:R-:W-:Y:S01]  /*03a0*/  IMAD R6, R7, 0xc40, R4 ;  /* 0x00000c4007067824 */ /* 0x000fe200078e0204 */
[----:B------:R-:W-:Y:S02]  /*03b0*/  IADD3 R12, PT, PT, R8, 0x3, RZ ;  /* 0x00000003080c7810 */ /* 0x000fe40007ffe0ff */
[----:B------:R-:W-:Y:S02]  /*03c0*/  IADD3 R4, PT, PT, R5, R0, RZ ;  /* 0x0000000005047210 */ /* 0x000fe40007ffe0ff */
[----:B------:R-:W-:-:S02]  /*03d0*/  ISETP.GE.U32.AND P1, PT, R0, 0x19, PT ;  /* 0x000000190000780c */ /* 0x000fc40003f26070 */
[----:B------:R-:W-:Y:S02]  /*03e0*/  LEA.HI R9, R12, R3, RZ, 0x19 ;  /* 0x000000030c097211 */ /* 0x000fe400078fc8ff */
[----:B------:R-:W-:Y:S02]  /*03f0*/  IADD3 R10, PT, PT, R8, 0x4, RZ ;  /* 0x00000004080a7810 */ /* 0x000fe40007ffe0ff */
[----:B------:R-:W-:Y:S02]  /*0400*/  SHF.L.U32 R4, R4, 0x2, RZ ;  /* 0x0000000204047819 */ /* 0x000fe400000006ff */
[----:B------:R-:W-:Y:S02]  /*0410*/  ISETP.LT.U32.AND P4, PT, R9, 0x8, !P1 ;  /* 0x000000080900780c */ /* 0x000fe40004f81070 */
[C---:B------:R-:W-:Y:S02]  /*0420*/  SHF.L.U32 R5, R12.reuse, 0x2, RZ ;  /* 0x000000020c057819 */ /* 0x040fe400000006ff */
[----:B------:R-:W-:-:S02]  /*0430*/  LOP3.LUT R12, R12, 0xf, RZ, 0xc0, !PT ;  /* 0x0000000f0c0c7812 */ /* 0x000fc400078ec0ff */
[C---:B------:R-:W-:Y:S02]  /*0440*/  LEA.HI R9, R10.reuse, R3, RZ, 0x19 ;  /* 0x000000030a097211 */ /* 0x040fe400078fc8ff */
[----:B------:R-:W-:Y:S02]  /*0450*/  SHF.L.U32 R7, R10, 0x2, RZ ;  /* 0x000000020a077819 */ /* 0x000fe400000006ff */
[----:B------:R-:W-:Y:S02]  /*0460*/  LOP3.LUT R61, R4, 0xfc, RZ, 0xc0, !PT ;  /* 0x000000fc043d7812 */ /* 0x000fe400078ec0ff */
[----:B------:R-:W-:Y:S02]  /*0470*/  LOP3.LUT R10, R10, 0xf, RZ, 0xc0, !PT ;  /* 0x0000000f0a0a7812 */ /* 0x000fe400078ec0ff */
[----:B------:R-:W-:Y:S02]  /*0480*/  LEA R58, R3, R8, 0x7 ;  /* 0x00000008033a7211 */ /* 0x000fe400078e38ff */
[----:B------:R-:W-:-:S02]  /*0490*/  SHF.L.U32 R60, R60, 0x2, RZ ;  /* 0x000000023c3c7819 */ /* 0x000fc400000006ff */
[----:B------:R-:W-:Y:S02]  /*04a0*/  LOP3.LUT R4, R12, 0x1c0, R5, 0xf8, !PT ;  /* 0x000001c00c047812 */ /* 0x000fe400078ef805 */
[----:B------:R-:W-:Y:S02]  /*04b0*/  IADD3 R61, PT, PT, R61, R6, RZ ;  /* 0x000000063d3d7210 */ /* 0x000fe40007ffe0ff */
[----:B------:R-:W-:Y:S02]  /*04c0*/  ISETP.LT.U32.AND P1, PT, R9, 0x8, !P1 ;  /* 0x000000080900780c */ /* 0x000fe40004f21070 */
[----:B------:R-:W-:Y:S02]  /*04d0*/  LOP3.LUT R5, R10, 0x1c0, R7, 0xf8, !PT ;  /* 0x000001c00a057812 */ /* 0x000fe400078ef807 */
[----:B------:R-:W-:Y:S02]  /*04e0*/  MOV R6, RZ ;  /* 0x000000ff00067202 */ /* 0x000fe40000000f00 */
[----:B------:R-:W-:-:S02]  /*04f0*/  LEA R58, R58, UR5, 0x2 ;  /* 0x000000053a3a7c11 */ /* 0x000fc4000f8e10ff */
[----:B----4-:R-:W-:-:S07]  /*0500*/  LEA R60, R60, UR4, 0x2 ;  /* 0x000000043c3c7c11 */ /* 0x010fce000f8e10ff */
.L_x_189:
[----:B------:R-:W0:Y:S01]  /*0510*/  LDC.64 R22, c[0x0][0x388] ;  /* 0x0000e200ff167b82 */ /* 0x000e220000000a00 */
[----:B------:R-:W-:Y:S01]  /*0520*/  LEA R8, R3, R6, 0x5 ;  /* 0x0000000603087211 */ /* 0x000fe200078e28ff */
[----:B------:R-:W-:-:S03]  /*0530*/  IMAD R7, R6, 0xc400, R61 ;  /* 0x0000c40006077824 */ /* 0x000fc600078e023d */
[----:B------:R-:W-:-:S03]  /*0540*/  SHF.L.U32 R8, R8, 0x4, RZ ;  /* 0x0000000408087819 */ /* 0x000fc600000006ff */
[----:B------:R-:W1:Y:S01]  /*0550*/  @P3 LDC.64 R20, c[0x0][0x390] ;  /* 0x0000e400ff143b82 */ /* 0x000e620000000a00 */
[-C--:B------:R-:W-:Y:S02]  /*0560*/  @P2 IADD3 R9, PT, PT, R57, R8.reuse, RZ ;  /* 0x0000000839092210 */ /* 0x080fe40007ffe0ff */
[-C--:B------:R-:W-:Y:S02]  /*0570*/  @P0 IADD3 R11, PT, PT, R2, R8.reuse, RZ ;  /* 0x00000008020b0210 */ /* 0x080fe40007ffe0ff */
[-C--:B------:R-:W-:Y:S02]  /*0580*/  @P4 IADD3 R25, PT, PT, R4, R8.reuse, RZ ;  /* 0x0000000804194210 */ /* 0x080fe40007ffe0ff */
[-C--:B------:R-:W-:Y:S01]  /*0590*/  @P1 IADD3 R27, PT, PT, R5, R8.reuse, RZ ;  /* 0x00000008051b1210 */ /* 0x080fe20007ffe0ff */
[----:B------:R-:W2:Y:S08]  /*05a0*/  @P2 LDC.64 R12, c[0x0][0x390] ;  /* 0x0000e400ff0c2b82 */ /* 0x000eb00000000a00 */
[----:B------:R-:W3:Y:S01]  /*05b0*/  @P0 LDC.64 R14, c[0x0][0x390] ;  /* 0x0000e400ff0e0b82 */ /* 0x000ee20000000a00 */
[----:B0-----:R-:W-:Y:S01]  /*05c0*/  IMAD.WIDE.U32 R22, R7, 0x4, R22 ;  /* 0x0000000407167825 */ /* 0x001fe200078e0016 */
[----:B------:R-:W-:-:S04]  /*05d0*/  @P3 IADD3 R7, PT, PT, R59, R8, RZ ;  /* 0x000000083b073210 */ /* 0x000fc80007ffe0ff */
[----:B------:R-:W4:Y:S02]  /*05e0*/  LDG.E.CONSTANT R8, desc[UR8][R22.64] ;  /* 0x0000000816087981 */ /* 0x000f24000c1e9900 */
[----:B------:R-:W0:Y:S01]  /*05f0*/  @P4 LDC.64 R16, c[0x0][0x390] ;  /* 0x0000e400ff104b82 */ /* 0x000e220000000a00 */
[----:B-1----:R-:W-:Y:S01]  /*0600*/  @P3 IMAD.WIDE.U32 R20, R7, 0x4, R20 ;  /* 0x0000000407143825 */ /* 0x002fe200078e0014 */
[----:B------:R-:W4:Y:S05]  /*0610*/  LDG.E.CONSTANT R10, desc[UR8][R22.64+0x8] ;  /* 0x00000808160a7981 */ /* 0x000f2a000c1e9900 */
[----:B------:R-:W5:Y:S01]  /*0620*/  @P3 LDG.E.CONSTANT R21, desc[UR8][R20.64] ;  /* 0x0000000814153981 */ /* 0x000f62000c1e9900 */
[----:B------:R-:W1:Y:S01]  /*0630*/  @P1 LDC.64 R18, c[0x0][0x390] ;  /* 0x0000e400ff121b82 */ /* 0x000e620000000a00 */
[----:B--2---:R-:W-:-:S02]  /*0640*/  @P2 IMAD.WIDE.U32 R12, R9, 0x4, R12 ;  /* 0x00000004090c2825 */ /* 0x004fc400078e000c */
[----:B------:R-:W4:Y:S04]  /*0650*/  LDG.E.CONSTANT R9, desc[UR8][R22.64+0x4] ;  /* 0x0000040816097981 */ /* 0x000f28000c1e9900 */
[----:B------:R-:W2:Y:S01]  /*0660*/  @P2 LDG.E.CONSTANT R13, desc[UR8][R12.64] ;  /* 0x000000080c0d2981 */ /* 0x000ea2000c1e9900 */
[----:B---3--:R-:W-:-:S03]  /*0670*/  @P0 IMAD.WIDE.U32 R14, R11, 0x4, R14 ;  /* 0x000000040b0e0825 */ /* 0x008fc600078e000e */
[----:B------:R-:W4:Y:S04]  /*0680*/  LDG.E.CONSTANT R11, desc[UR8][R22.64+0xc] ;  /* 0x00000c08160b7981 */ /* 0x000f28000c1e9900 */
[----:B------:R-:W3:Y:S01]  /*0690*/  @P0 LDG.E.CONSTANT R15, desc[UR8][R14.64] ;  /* 0x000000080e0f0981 */ /* 0x000ee2000c1e9900 */
[----:B0-----:R-:W-:Y:S01]  /*06a0*/  @P4 IMAD.WIDE.U32 R16, R25, 0x4, R16 ;  /* 0x0000000419104825 */ /* 0x001fe200078e0010 */
[----:B------:R-:W-:Y:S03]  /*06b0*/  BAR.SYNC.DEFER_BLOCKING 0x0 ;  /* 0x0000000000007b1d */ /* 0x000fe60000010000 */
[----:B-1----:R-:W-:-:S03]  /*06c0*/  @P1 IMAD.WIDE.U32 R18, R27, 0x4, R18 ;  /* 0x000000041b121825 */ /* 0x002fc600078e0012 */
[----:B------:R-:W3:Y:S04]  /*06d0*/  @P4 LDG.E.CONSTANT R17, desc[UR8][R16.64] ;  /* 0x0000000810114981 */ /* 0x000ee8000c1e9900 */
[----:B------:R-:W3:Y:S01]  /*06e0*/  @P1 LDG.E.CONSTANT R19, desc[UR8][R18.64] ;  /* 0x0000000812131981 */ /* 0x000ee2000c1e9900 */
[----:B------:R-:W0:Y:S01]  /*06f0*/  S2UR UR5, SR_CgaCtaId ;  /* 0x00000000000579c3 */ /* 0x000e220000008800 */
[----:B------:R-:W-:Y:S02]  /*0700*/  UMOV UR4, 0x400 ;  /* 0x0000040000047882 */ /* 0x000fe40000000000 */
[----:B------:R-:W-:Y:S02]  /*0710*/  UIADD3 UR6, UPT, UPT, UR4, 0xe00, URZ ;  /* 0x00000e0004067890 */ /* 0x000fe4000fffe0ff */
[----:B0-----:R-:W-:-:S02]  /*0720*/  ULEA UR4, UR5, UR4, 0x18 ;  /* 0x0000000405047291 */ /* 0x001fc4000f8ec0ff */
[----:B------:R-:W-:-:S04]  /*0730*/  ULEA UR6, UR5, UR6, 0x18 ;  /* 0x0000000605067291 */ /* 0x000fc8000f8ec0ff */
[----:B------:R-:W-:Y:S02]  /*0740*/  LEA R56, R0, UR4, 0x2 ;  /* 0x0000000400387c11 */ /* 0x000fe4000f8e10ff */
[----:B------:R-:W-:Y:S02]  /*0750*/  LEA R7, R3, UR6, 0x6 ;  /* 0x0000000603077c11 */ /* 0x000fe4000f8e30ff */
[----:B------:R-:W-:Y:S02]  /*0760*/  IADD3 R56, PT, PT, R56, 0xe0, RZ ;  /* 0x000000e038387810 */ /* 0x000fe40007ffe0ff */
[----:B------:R-:W-:Y:S01]  /*0770*/  IADD3 R7, PT, PT, R7, 0x800, RZ ;  /* 0x0000080007077810 */ /* 0x000fe20007ffe0ff */
[----:B------:R-:W-:Y:S01]  /*0780*/  UMOV UR4, 0xe0 ;  /* 0x000000e000047882 */ /* 0x000fe20000000000 */
[----:B----4-:R0:W-:Y:S04]  /*0790*/  STS.128 [R60], R8 ;  /* 0x000000083c007388 */ /* 0x0101e80000000c00 */
[----:B-----5:R0:W-:Y:S04]  /*07a0*/  @P3 STS [R58], R21 ;  /* 0x000000153a003388 */ /* 0x0201e80000000800 */
[----:B--2---:R0:W-:Y:S04]  /*07b0*/  @P2 STS [R58+0x4], R13 ;  /* 0x0000040d3a002388 */ /* 0x0041e80000000800 */
[----:B---3--:R0:W-:Y:S04]  /*07c0*/  @P0 STS [R58+0x8], R15 ;  /* 0x0000080f3a000388 */ /* 0x0081e80000000800 */
[----:B------:R0:W-:Y:S04]  /*07d0*/  @P4 STS [R58+0xc], R17 ;  /* 0x00000c113a004388 */ /* 0x0001e80000000800 */
[----:B------:R0:W-:Y:S01]  /*07e0*/  @P1 STS [R58+0x10], R19 ;  /* 0x000010133a001388 */ /* 0x0001e20000000800 */
[----:B------:R-:W-:Y:S06]  /*07f0*/  BAR.SYNC.DEFER_BLOCKING 0x0 ;  /* 0x0000000000007b1d */ /* 0x000fec0000010000 */
.L_x_188:
[----:B0-----:R-:W-:Y:S01]  /*0800*/  LDS.128 R8, [R7+-0x800] ;  /* 0xfff8000007087984 */ /* 0x001fe20000000c00 */
[----:B------:R-:W-:-:S03]  /*0810*/  UIADD3 UR4, UPT, UPT, UR4, 0x700, URZ ;  /* 0x0000070004047890 */ /* 0x000fc6000fffe0ff */
[----:B------:R-:W0:Y:S01]  /*0820*/  LDS R46, [R56+-0x70] ;  /* 0xffff9000382e7984 */ /* 0x000e220000000800 */
[----:B------:R-:W-:-:S03]  /*0830*/  UISETP.NE.AND UP0, UPT, UR4, 0xee0, UPT ;  /* 0x00000ee00400788c */ /* 0x000fc6000bf05270 */
[----:B------:R-:W1:Y:S04]  /*0840*/  LDS.128 R12, [R7+-0x600] ;  /* 0xfffa0000070c7984 */ /* 0x000e680000000c00 */
[----:B------:R-:W2:Y:S04]  /*0850*/  LDS R48, [R56+-0xe0] ;  /* 0xffff200038307984 */ /* 0x000ea80000000800 */
[----:B------:R-:W3:Y:S04]  /*0860*/  LDS.128 R16, [R7+-0x400] ;  /* 0xfffc000007107984 */ /* 0x000ee80000000c00 */
[----:B------:R-:W4:Y:S04]  /*0870*/  LDS R40, [R56] ;  /* 0x0000000038287984 */ /* 0x000f280000000800 */
[----:B------:R-:W5:Y:S04]  /*0880*/  LDS R42, [R56+0x70] ;  /* 0x00007000382a7984 */ /* 0x000f680000000800 */
[----:B------:R-:W5:Y:S04]  /*0890*/  LDS.128 R20, [R7+-0x200] ;  /* 0xfffe000007147984 */ /* 0x000f680000000c00 */
[----:B------:R-:W5:Y:S04]  /*08a0*/  LDS.128 R28, [R7+0x200] ;  /* 0x00020000071c7984 */ /* 0x000f680000000c00 */
[----:B------:R-:W5:Y:S01]  /*08b0*/  LDS.128 R24, [R7] ;  /* 0x0000000007187984 */ /* 0x000f620000000c00 */
[-C--:B0-----:R-:W-:Y:S01]  /*08c0*/  FFMA R52, R8, R46.reuse, R37 ;  /* 0x0000002e08347223 */ /* 0x081fe20000000025 */
[----:B-1----:R-:W-:-:S02]  /*08d0*/  FFMA R54, R12, R46, R39 ;  /* 0x0000002e0c367223 */ /* 0x002fc40000000027 */
[----:B------:R-:W0:Y:S01]  /*08e0*/  LDS.128 R36, [R7+0x600] ;  /* 0x0006000007247984 */ /* 0x000e220000000c00 */
[C---:B--2---:R-:W-:Y:S01]  /*08f0*/  FFMA R55, R48.reuse, R8, R35 ;  /* 0x0000000830377223 */ /* 0x044fe20000000023 */
[C---:B------:R-:W-:Y:S02]  /*0900*/  FFMA R50, R48.reuse, R12, R33 ;  /* 0x0000000c30327223 */ /* 0x040fe40000000021 */
[----:B------:R-:W1:Y:S01]  /*0910*/  LDS.128 R32, [R7+0x400] ;  /* 0x0004000007207984 */ /* 0x000e620000000c00 */
[----:B---3--:R-:W-:Y:S01]  /*0920*/  FFMA R44, R48, R16, R44 ;  /* 0x00000010302c7223 */ /* 0x008fe2000000002c */
[----:B------:R-:W-:Y:S02]  /*0930*/  FFMA R16, R16, R46, R51 ;  /* 0x0000002e10107223 */ /* 0x000fe40000000033 */
[----:B------:R-:W2:Y:S01]  /*0940*/  LDS R51, [R56+0xe0] ;  /* 0x0000e00038337984 */ /* 0x000ea20000000800 */
[C---:B----4-:R-:W-:Y:S01]  /*0950*/  FFMA R8, R40.reuse, R9, R55 ;  /* 0x0000000928087223 */ /* 0x050fe20000000037 */
[C---:B------:R-:W-:Y:S01]  /*0960*/  FFMA R44, R40.reuse, R17, R44 ;  /* 0x00000011282c7223 */ /* 0x040fe2000000002c */
[-C--:B------:R-:W-:Y:S01]  /*0970*/  FFMA R12, R40, R13.reuse, R50 ;  /* 0x0000000d280c7223 */ /* 0x080fe20000000032 */
[C---:B-----5:R-:W-:Y:S01]  /*0980*/  FFMA R55, R42.reuse, R13, R54 ;  /* 0x0000000d2a377223 */ /* 0x060fe20000000036 */
[C---:B------:R-:W-:Y:S01]  /*0990*/  FFMA R17, R42.reuse, R17, R16 ;  /* 0x000000112a117223 */ /* 0x040fe20000000010 */
[----:B------:R-:W3:Y:S01]  /*09a0*/  LDS R13, [R56+0x150] ;  /* 0x00015000380d7984 */ /* 0x000ee20000000800 */
[----:B------:R-:W-:Y:S01]  /*09b0*/  FFMA R9, R42, R9, R52 ;  /* 0x000000092a097223 */ /* 0x000fe20000000034 */
[----:B------:R-:W-:Y:S01]  /*09c0*/  FFMA R63, R48, R20, R63 ;  /* 0x00000014303f7223 */ /* 0x000fe2000000003f */
[----:B------:R-:W-:Y:S01]  /*09d0*/  FFMA R20, R20, R46, R47 ;  /* 0x0000002e14147223 */ /* 0x000fe2000000002f */
[----:B------:R-:W-:-:S02]  /*09e0*/  FFMA R16, R48, R28, R49 ;  /* 0x0000001c30107223 */ /* 0x000fc40000000031 */
[-C--:B------:R-:W-:Y:S01]  /*09f0*/  FFMA R47, R40, R21.reuse, R63 ;  /* 0x00000015282f7223 */ /* 0x080fe2000000003f */
[----:B------:R-:W-:Y:S01]  /*0a00*/  FFMA R21, R42, R21, R20 ;  /* 0x000000152a157223 */ /* 0x000fe20000000014 */
[----:B------:R-:W-:Y:S01]  /*0a10*/  FFMA R65, R28, R46, R65 ;  /* 0x0000002e1c417223 */ /* 0x000fe20000000041 */
[-C--:B------:R-:W-:Y:S01]  /*0a20*/  FFMA R63, R40, R29.reuse, R16 ;  /* 0x0000001d283f7223 */ /* 0x080fe20000000010 */
[----:B------:R-:W4:Y:S01]  /*0a30*/  LDS R20, [R56+0x1c0] ;  /* 0x0001c00038147984 */ /* 0x000f220000000800 */
[----:B------:R-:W-:Y:S01]  /*0a40*/  FFMA R53, R48, R24, R53 ;  /* 0x0000001830357223 */ /* 0x000fe20000000035 */
[----:B------:R-:W-:Y:S01]  /*0a50*/  FFMA R43, R24, R46, R43 ;  /* 0x0000002e182b7223 */ /* 0x000fe2000000002b */
[----:B------:R-:W-:Y:S01]  /*0a60*/  FFMA R65, R42, R29, R65 ;  /* 0x0000001d2a417223 */ /* 0x000fe20000000041 */
[----:B------:R-:W5:Y:S01]  /*0a70*/  LDS R16, [R56+0x230] ;  /* 0x0002300038107984 */ /* 0x000f620000000800 */
[-C--:B------:R-:W-:Y:S01]  /*0a80*/  FFMA R49, R40, R25.reuse, R53 ;  /* 0x0000001928317223 */ /* 0x080fe20000000035 */
[----:B------:R-:W-:-:S02]  /*0a90*/  FFMA R53, R42, R25, R43 ;  /* 0x000000192a357223 */ /* 0x000fc4000000002b */
[----:B------:R-:W-:Y:S04]  /*0aa0*/  LDS R25, [R56+0x2a0] ;  /* 0x0002a00038197984 */ /* 0x000fe80000000800 */
[----:B------:R-:W-:Y:S01]  /*0ab0*/  LDS R29, [R56+0x310] ;  /* 0x00031000381d7984 */ /* 0x000fe20000000800 */
[----:B0-----:R-:W-:Y:S01]  /*0ac0*/  FFMA R68, R48, R36, R41 ;  /* 0x0000002430447223 */ /* 0x001fe20000000029 */
[----:B------:R-:W-:Y:S02]  /*0ad0*/  FFMA R36, R36, R46, R69 ;  /* 0x0000002e24247223 */ /* 0x000fe40000000045 */
[----:B------:R-:W-:Y:S01]  /*0ae0*/  LDS R24, [R56+0x380] ;  /* 0x0003800038187984 */ /* 0x000fe20000000800 */
[-C--:B------:R-:W-:Y:S01]  /*0af0*/  FFMA R68, R40, R37.reuse, R68 ;  /* 0x0000002528447223 */ /* 0x080fe20000000044 */
[----:B-1----:R-:W-:Y:S01]  /*0b00*/  FFMA R45, R48, R32, R45 ;  /* 0x00000020302d7223 */ /* 0x002fe2000000002d */
[----:B------:R-:W-:Y:S01]  /*0b10*/  FFMA R67, R32, R46, R67 ;  /* 0x0000002e20437223 */ /* 0x000fe20000000043 */
[----:B------:R-:W-:Y:S01]  /*0b20*/  FFMA R37, R42, R37, R36 ;  /* 0x000000252a257223 */ /* 0x000fe20000000024 */
[----:B------:R-:W-:Y:S01]  /*0b30*/  LDS R28, [R56+0x3f0] ;  /* 0x0003f000381c7984 */ /* 0x000fe20000000800 */
[-C--:B------:R-:W-:Y:S01]  /*0b40*/  FFMA R69, R40, R33.reuse, R45 ;  /* 0x0000002128457223 */ /* 0x080fe2000000002d */
[----:B------:R-:W-:Y:S01]  /*0b50*/  FFMA R67, R42, R33, R67 ;  /* 0x000000212a437223 */ /* 0x000fe20000000043 */
[C---:B--2---:R-:W-:Y:S01]  /*0b60*/  FFMA R33, R51.reuse, R10, R8 ;  /* 0x0000000a33217223 */ /* 0x044fe20000000008 */
[----:B------:R-:W0:Y:S01]  /*0b70*/  LDS.128 R40, [R7+-0x7f0] ;  /* 0xfff8100007287984 */ /* 0x000e220000000c00 */
[C---:B------:R-:W-:Y:S01]  /*0b80*/  FFMA R8, R51.reuse, R18, R44 ;  /* 0x0000001233087223 */ /* 0x040fe2000000002c */
[C---:B------:R-:W-:Y:S01]  /*0b90*/  FFMA R32, R51.reuse, R22, R47 ;  /* 0x0000001633207223 */ /* 0x040fe2000000002f */
[----:B------:R-:W-:Y:S01]  /*0ba0*/  FFMA R12, R51, R14, R12 ;  /* 0x0000000e330c7223 */ /* 0x000fe2000000000c */
[----:B------:R-:W1:Y:S01]  /*0bb0*/  LDS.128 R44, [R7+-0x5f0] ;  /* 0xfffa1000072c7984 */ /* 0x000e620000000c00 */
[----:B---3--:R-:W-:Y:S01]  /*0bc0*/  FFMA R9, R13, R10, R9 ;  /* 0x0000000a0d097223 */ /* 0x008fe20000000009 */
[C---:B------:R-:W-:Y:S01]  /*0bd0*/  FFMA R36, R51.reuse, R26, R49 ;  /* 0x0000001a33247223 */ /* 0x040fe20000000031 */
[C---:B------:R-:W-:Y:S01]  /*0be0*/  FFMA R64, R51.reuse, R30, R63 ;  /* 0x0000001e33407223 */ /* 0x040fe2000000003f */
[C---:B------:R-:W-:Y:S01]  /*0bf0*/  FFMA R66, R51.reuse, R34, R69 ;  /* 0x0000002233427223 */ /* 0x040fe20000000045 */
[----:B------:R-:W-:Y:S01]  /*0c00*/  FFMA R68, R51, R38, R68 ;  /* 0x0000002633447223 */ /* 0x000fe20000000044 */
[C---:B------:R-:W-:Y:S01]  /*0c10*/  FFMA R10, R13.reuse, R22, R21 ;  /* 0x000000160d0a7223 */ /* 0x040fe20000000015 */
[----:B------:R-:W2:Y:S01]  /*0c20*/  LDS.128 R48, [R7+-0x3f0] ;  /* 0xfffc100007307984 */ /* 0x000ea20000000c00 */
[C---:B------:R-:W-:Y:S01]  /*0c30*/  FFMA R18, R13.reuse, R18, R17 ;  /* 0x000000120d127223 */ /* 0x040fe20000000011 */
[C---:B------:R-:W-:Y:S01]  /*0c40*/  FFMA R14, R13.reuse, R14, R55 ;  /* 0x0000000e0d0e7223 */ /* 0x040fe20000000037 */
[C---:B------:R-:W-:Y:S01]  /*0c50*/  FFMA R17, R13.reuse, R26, R53 ;  /* 0x0000001a0d117223 */ /* 0x040fe20000000035 */
[C---:B------:R-:W-:Y:S01]  /*0c60*/  FFMA R30, R13.reuse, R30, R65 ;  /* 0x0000001e0d1e7223 */ /* 0x040fe20000000041 */
[C---:B------:R-:W-:Y:S01]  /*0c70*/  FFMA R67, R13.reuse, R34, R67 ;  /* 0x000000220d437223 */ /* 0x040fe20000000043 */
[----:B------:R-:W-:Y:S01]  /*0c80*/  FFMA R38, R13, R38, R37 ;  /* 0x000000260d267223 */ /* 0x000fe20000000025 */
[C---:B----4-:R-:W-:Y:S01]  /*0c90*/  FFMA R34, R20.reuse, R11, R33 ;  /* 0x0000000b14227223 */ /* 0x050fe20000000021 */
[----:B------:R-:W-:Y:S01]  /*0ca0*/  FFMA R26, R20, R19, R8 ;  /* 0x00000013141a7223 */ /* 0x000fe20000000008 */
[C---:B-----5:R-:W-:Y:S01]  /*0cb0*/  FFMA R13, R16.reuse, R11, R9 ;  /* 0x0000000b100d7223 */ /* 0x060fe20000000009 */
[----:B------:R-:W-:Y:S01]  /*0cc0*/  FFMA R65, R16, R23, R10 ;  /* 0x0000001710417223 */ /* 0x000fe2000000000a */
[----:B------:R-:W3:Y:S01]  /*0cd0*/  LDS.128 R52, [R7+-0x1f0] ;  /* 0xfffe100007347984 */ /* 0x000ee20000000c00 */
[----:B------:R-:W-:Y:S01]  /*0ce0*/  FFMA R36, R20, R27, R36 ;  /* 0x0000001b14247223 */ /* 0x000fe20000000024 */
[C---:B------:R-:W-:Y:S01]  /*0cf0*/  FFMA R63, R16.reuse, R19, R18 ;  /* 0x00000013103f7223 */ /* 0x040fe20000000012 */
[----:B------:R-:W-:Y:S01]  /*0d00*/  FFMA R27, R16, R27, R17 ;  /* 0x0000001b101b7223 */ /* 0x000fe20000000011 */
[----:B------:R-:W4:Y:S01]  /*0d10*/  LDS.128 R8, [R7+0x10] ;  /* 0x0000100007087984 */ /* 0x000f220000000c00 */
[-C--:B------:R-:W-:Y:S01]  /*0d20*/  FFMA R22, R20, R15.reuse, R12 ;  /* 0x0000000f14167223 */ /* 0x080fe2000000000c */
[----:B------:R-:W-:Y:S01]  /*0d30*/  FFMA R21, R16, R15, R14 ;  /* 0x0000000f10157223 */ /* 0x000fe2000000000e */
[-C--:B------:R-:W-:Y:S01]  /*0d40*/  FFMA R66, R20, R35.reuse, R66 ;  /* 0x0000002314427223 */ /* 0x080fe20000000042 */
[----:B------:R-:W-:Y:S01]  /*0d50*/  FFMA R67, R16, R35, R67 ;  /* 0x0000002310437223 */ /* 0x000fe20000000043 */
[C---:B------:R-:W-:Y:S01]  /*0d60*/  FFMA R33, R20.reuse, R31, R64 ;  /* 0x0000001f14217223 */ /* 0x040fe20000000040 */
[----:B------:R-:W-:Y:S01]  /*0d70*/  FFMA R37, R20, R39, R68 ;  /* 0x0000002714257223 */ /* 0x000fe20000000044 */
[C---:B------:R-:W-:Y:S01]  /*0d80*/  FFMA R31, R16.reuse, R31, R30 ;  /* 0x0000001f101f7223 */ /* 0x040fe2000000001e */
[----:B------:R-:W-:Y:S01]  /*0d90*/  FFMA R39, R16, R39, R38 ;  /* 0x0000002710277223 */ /* 0x000fe20000000026 */
[----:B------:R-:W-:Y:S01]  /*0da0*/  FFMA R32, R20, R23, R32 ;  /* 0x0000001714207223 */ /* 0x000fe20000000020 */
[----:B------:R-:W5:Y:S01]  /*0db0*/  LDS R30, [R56+0x460] ;  /* 0x00046000381e7984 */ /* 0x000f620000000800 */
[----:B0-----:R-:W-:Y:S01]  /*0dc0*/  FFMA R17, R25, R40, R34 ;  /* 0x0000002819117223 */ /* 0x001fe20000000022 */
[----:B------:R-:W-:-:S02]  /*0dd0*/  FFMA R19, R40, R29, R13 ;  /* 0x0000001d28137223 */ /* 0x000fc4000000000d */
[----:B------:R-:W0:Y:S01]  /*0de0*/  LDS R34, [R56+0x4d0] ;  /* 0x0004d00038227984 */ /* 0x000e220000000800 */
[-C--:B------:R-:W-:Y:S01]  /*0df0*/  FFMA R35, R24, R41.reuse, R17 ;  /* 0x0000002918237223 */ /* 0x080fe20000000011 */
[----:B------:R-:W-:Y:S02]  /*0e00*/  FFMA R41, R28, R41, R19 ;  /* 0x000000291c297223 */ /* 0x000fe40000000013 */
[----:B------:R-:W0:Y:S01]  /*0e10*/  LDS.128 R12, [R7+0x210] ;  /* 0x00021000070c7984 */ /* 0x000e220000000c00 */
[C---:B-1----:R-:W-:Y:S01]  /*0e20*/  FFMA R69, R25.reuse, R44, R22 ;  /* 0x0000002c19457223 */ /* 0x042fe20000000016 */
[-C--:B------:R-:W-:Y:S02]  /*0e30*/  FFMA R44, R44, R29.reuse, R21 ;  /* 0x0000001d2c2c7223 */ /* 0x080fe40000000015 */
[----:B------:R-:W1:Y:S01]  /*0e40*/  LDS.128 R16, [R7+0x410] ;  /* 0x0004100007107984 */ /* 0x000e620000000c00 */
[C---:B--2---:R-:W-:Y:S01]  /*0e50*/  FFMA R26, R25.reuse, R48, R26 ;  /* 0x00000030191a7223 */ /* 0x044fe2000000001a */
[----:B------:R-:W-:Y:S01]  /*0e60*/  FFMA R48, R48, R29, R63 ;  /* 0x0000001d30307223 */ /* 0x000fe2000000003f */
[C---:B------:R-:W-:Y:S01]  /*0e70*/  FFMA R69, R24.reuse, R45, R69 ;  /* 0x0000002d18457223 */ /* 0x040fe20000000045 */
[----:B------:R2:W1:Y:S01]  /*0e80*/  LDS.128 R20, [R7+0x610] ;  /* 0x0006100007147984 */ /* 0x0004620000000c00 */
[----:B------:R-:W-:Y:S01]  /*0e90*/  FFMA R63, R24, R49, R26 ;  /* 0x00000031183f7223 */ /* 0x000fe2000000001a */
[C---:B------:R-:W-:Y:S01]  /*0ea0*/  FFMA R45, R28.reuse, R45, R44 ;  /* 0x0000002d1c2d7223 */ /* 0x040fe2000000002c */
[----:B------:R-:W-:Y:S01]  /*0eb0*/  FFMA R49, R28, R49, R48 ;  /* 0x000000311c317223 */ /* 0x000fe20000000030 */
[----:B------:R-:W1:Y:S01]  /*0ec0*/  LDS R26, [R56+0x540] ;  /* 0x00054000381a7984 */ /* 0x000e620000000800 */
[----:B---3--:R-:W-:Y:S01]  /*0ed0*/  FFMA R32, R25, R52, R32 ;  /* 0x0000003419207223 */ /* 0x008fe20000000020 */
[-C--:B------:R-:W-:Y:S01]  /*0ee0*/  FFMA R52, R52, R29.reuse, R65 ;  /* 0x0000001d34347223 */ /* 0x080fe20000000041 */
[----:B--2---:R-:W-:Y:S01]  /*0ef0*/  IADD3 R7, PT, PT, R7, 0x20, RZ ;  /* 0x0000002007077810 */ /* 0x004fe20007ffe0ff */
[C---:B----4-:R-:W-:Y:S01]  /*0f00*/  FFMA R36, R25.reuse, R8, R36 ;  /* 0x0000000819247223 */ /* 0x050fe20000000024 */
[----:B------:R-:W-:Y:S01]  /*0f10*/  FFMA R38, R8, R29, R27 ;  /* 0x0000001d08267223 */ /* 0x000fe2000000001b */
[C---:B------:R-:W-:Y:S01]  /*0f20*/  FFMA R65, R24.reuse, R53, R32 ;  /* 0x0000003518417223 */ /* 0x040fe20000000020 */
[----:B------:R2:W3:Y:S01]  /*0f30*/  LDS R8, [R56+0x5b0] ;  /* 0x0005b00038087984 */ /* 0x0004e20000000800 */
[----:B------:R-:W-:Y:S01]  /*0f40*/  FFMA R27, R24, R9, R36 ;  /* 0x00000009181b7223 */ /* 0x000fe20000000024 */
[C---:B------:R-:W-:Y:S01]  /*0f50*/  FFMA R53, R28.reuse, R53, R52 ;  /* 0x000000351c357223 */ /* 0x040fe20000000034 */
[----:B------:R-:W-:Y:S01]  /*0f60*/  FFMA R9, R28, R9, R38 ;  /* 0x000000091c097223 */ /* 0x000fe20000000026 */
[C---:B-----5:R-:W-:Y:S01]  /*0f70*/  FFMA R35, R30.reuse, R42, R35 ;  /* 0x0000002a1e237223 */ /* 0x060fe20000000023 */
[-C--:B------:R-:W-:Y:S01]  /*0f80*/  FFMA R44, R30, R50.reuse, R63 ;  /* 0x000000321e2c7223 */ /* 0x080fe2000000003f */
[----:B--2---:R-:W-:Y:S01]  /*0f90*/  IADD3 R56, PT, PT, R56, 0x700, RZ ;  /* 0x0000070038387810 */ /* 0x004fe20007ffe0ff */
[----:B0-----:R-:W-:Y:S01]  /*0fa0*/  FFMA R50, R34, R50, R49 ;  /* 0x0000003222327223 */ /* 0x001fe20000000031 */
[----:B------:R-:W-:Y:S01]  /*0fb0*/  FFMA R32, R25, R12, R33 ;  /* 0x0000000c19207223 */ /* 0x000fe20000000021 */
[----:B------:R-:W-:-:S03]  /*0fc0*/  FFMA R12, R12, R29, R31 ;  /* 0x0000001d0c0c7223 */ /* 0x000fc6000000001f */
[-C--:B------:R-:W-:Y:S01]  /*0fd0*/  FFMA R31, R24, R13.reuse, R32 ;  /* 0x0000000d181f7223 */ /* 0x080fe20000000020 */
[----:B------:R-:W-:Y:S01]  /*0fe0*/  FFMA R13, R28, R13, R12 ;  /* 0x0000000d1c0d7223 */ /* 0x000fe2000000000c */
[C---:B-1----:R-:W-:Y:S01]  /*0ff0*/  FFMA R33, R25.reuse, R16, R66 ;  /* 0x0000001019217223 */ /* 0x042fe20000000042 */
[-C--:B------:R-:W-:Y:S01]  /*1000*/  FFMA R67, R16, R29.reuse, R67 ;  /* 0x0000001d10437223 */ /* 0x080fe20000000043 */
[----:B------:R-:W-:Y:S01]  /*1010*/  FFMA R12, R25, R20, R37 ;  /* 0x00000014190c7223 */ /* 0x000fe20000000025 */
[----:B------:R-:W-:Y:S01]  /*1020*/  FFMA R39, R20, R29, R39 ;  /* 0x0000001d14277223 */ /* 0x000fe20000000027 */
[-C--:B------:R-:W-:Y:S01]  /*1030*/  FFMA R33, R24, R17.reuse, R33 ;  /* 0x0000001118217223 */ /* 0x080fe20000000021 */
[----:B------:R-:W-:Y:S01]  /*1040*/  FFMA R67, R28, R17, R67 ;  /* 0x000000111c437223 */ /* 0x000fe20000000043 */
[-C--:B------:R-:W-:Y:S01]  /*1050*/  FFMA R17, R24, R21.reuse, R12 ;  /* 0x0000001518117223 */ /* 0x080fe2000000000c */
[----:B------:R-:W-:Y:S01]  /*1060*/  FFMA R39, R28, R21, R39 ;  /* 0x000000151c277223 */ /* 0x000fe20000000027 */
[C---:B------:R-:W-:Y:S01]  /*1070*/  FFMA R12, R30.reuse, R46, R69 ;  /* 0x0000002e1e0c7223 */ /* 0x040fe20000000045 */
[C---:B------:R-:W-:Y:S01]  /*1080*/  FFMA R16, R30.reuse, R54, R65 ;  /* 0x000000361e107223 */ /* 0x040fe20000000041 */
[C---:B------:R-:W-:Y:S01]  /*1090*/  FFMA R20, R30.reuse, R10, R27 ;  /* 0x0000000a1e147223 */ /* 0x040fe2000000001b */
[C---:B------:R-:W-:Y:S01]  /*10a0*/  FFMA R24, R30.reuse, R14, R31 ;  /* 0x0000000e1e187223 */ /* 0x040fe2000000001f */
[C---:B------:R-:W-:Y:S01]  /*10b0*/  FFMA R28, R30.reuse, R18, R33 ;  /* 0x000000121e1c7223 */ /* 0x040fe20000000021 */
[----:B------:R-:W-:Y:S01]  /*10c0*/  FFMA R30, R30, R22, R17 ;  /* 0x000000161e1e7223 */ /* 0x000fe20000000011 */
[C---:B------:R-:W-:Y:S01]  /*10d0*/  FFMA R37, R34.reuse, R42, R41 ;  /* 0x0000002a22257223 */ /* 0x040fe20000000029 */
        /* <DEDUP_REMOVED lines=8> */
[----:B------:R-:W-:Y:S01]  /*1160*/  FFMA R44, R26, R51, R44 ;  /* 0x000000331a2c7223 */ /* 0x000fe2000000002c */
[C---:B---3--:R-:W-:Y:S01]  /*1170*/  FFMA R37, R8.reuse, R43, R37 ;  /* 0x0000002b08257223 */ /* 0x048fe20000000025 */
[----:B------:R-:W-:Y:S01]  /*1180*/  FFMA R39, R8, R47, R46 ;  /* 0x0000002f08277223 */ /* 0x000fe2000000002e */
        /* <DEDUP_REMOVED lines=10> */
[----:B------:R-:W-:Y:S01]  /*1230*/  FFMA R69, R8, R23, R22 ;  /* 0x0000001708457223 */ /* 0x000fe20000000016 */
[----:B------:R-:W-:Y:S06]  /*1240*/  BRA.U UP0, `(.L_x_188) ;  /* 0xfffffff5006c7547 */ /* 0x000fec000b83ffff */
[----:B------:R-:W-:-:S04]  /*1250*/  IADD3 R6, PT, PT, R6, 0x1, RZ ;  /* 0x0000000106067810 */ /* 0x000fc80007ffe0ff */
[----:B------:R-:W-:-:S13]  /*1260*/  ISETP.NE.AND P5, PT, R6, 0x4, PT ;  /* 0x000000040600780c */ /* 0x000fda0003fa5270 */
[----:B------:R-:W-:Y:S05]  /*1270*/  @P5 BRA `(.L_x_189) ;  /* 0xfffffff000a45947 */ /* 0x000fea000383ffff */
[----:B------:R-:W0:Y:S08]  /*1280*/  LDC.64 R4, c[0x0][0x398] ;  /* 0x0000e600ff047b82 */ /* 0x000e300000000a00 */
[----:B------:R-:W1:Y:S01]  /*1290*/  LDC.64 R6, c[0x0][0x380] ;  /* 0x0000e000ff067b82 */ /* 0x000e620000000a00 */
        /* <DEDUP_REMOVED lines=9> */
[----:B------:R-:W-:-:S05]  /*1330*/  IADD3 R0, PT, PT, R62, R0, RZ ;  /* 0x000000003e007210 */ /* 0x000fca0007ffe0ff */
[----:B------:R-:W-:-:S04]  /*1340*/  IMAD R3, R3, 0xc40, R0 ;  /* 0x00000c4003037824 */ /* 0x000fc800078e0200 */
[----:B-1----:R-:W-:-:S04]  /*1350*/  IMAD.WIDE.U32 R2, R3, 0x4, R6 ;  /* 0x0000000403027825 */ /* 0x002fc800078e0006 */
[--C-:B--2---:R-:W-:Y:S01]  /*1360*/  FADD R35, R35, R8.reuse ;  /* 0x0000000823237221 */ /* 0x104fe20000000000 */
[----:B------:R-:W-:Y:S01]  /*1370*/  FADD R8, R37, R8 ;  /* 0x0000000825087221 */ /* 0x000fe20000000000 */
[--C-:B---3--:R-:W-:Y:S01]  /*1380*/  FADD R33, R33, R10.reuse ;  /* 0x0000000a21217221 */ /* 0x108fe20000000000 */
[----:B------:R-:W-:-:S03]  /*1390*/  FADD R10, R39, R10 ;  /* 0x0000000a270a7221 */ /* 0x000fc60000000000 */
[----:B------:R-:W-:Y:S01]  /*13a0*/  FMNMX R7, RZ, R8, !PT ;  /* 0x00000008ff077209 */ /* 0x000fe20007800000 */
[--C-:B----4-:R-:W-:Y:S01]  /*13b0*/  FADD R44, R44, R9.reuse ;  /* 0x000000092c2c7221 */ /* 0x110fe20000000000 */
[----:B------:R-:W-:Y:S01]  /*13c0*/  FADD R51, R51, R9 ;  /* 0x0000000933337221 */ /* 0x000fe20000000000 */
[----:B------:R-:W-:Y:S02]  /*13d0*/  FMNMX R9, RZ, R10, !PT ;  /* 0x0000000aff097209 */ /* 0x000fe40007800000 */
[----:B------:R1:W-:Y:S01]  /*13e0*/  STG.E desc[UR8][R2.64+0x70], R7 ;  /* 0x0000700702007986 */ /* 0x0003e2000c101908 */
[--C-:B-----5:R-:W-:Y:S01]  /*13f0*/  FADD R63, R63, R12.reuse ;  /* 0x0000000c3f3f7221 */ /* 0x120fe20000000000 */
[----:B------:R-:W-:Y:S01]  /*1400*/  FADD R12, R47, R12 ;  /* 0x0000000c2f0c7221 */ /* 0x000fe20000000000 */
[----:B0-----:R-:W-:Y:S01]  /*1410*/  FMNMX R5, RZ, R44, !PT ;  /* 0x0000002cff057209 */ /* 0x001fe20007800000 */
[----:B------:R0:W-:Y:S01]  /*1420*/  STG.E desc[UR8][R2.64+0x18870], R9 ;  /* 0x0188700902007986 */ /* 0x0001e2000c101908 */
[--C-:B------:R-:W-:Y:S01]  /*1430*/  FADD R53, R53, R14.reuse ;  /* 0x0000000e35357221 */ /* 0x100fe20000000000 */
[----:B------:R-:W-:Y:S01]  /*1440*/  FADD R14, R43, R14 ;  /* 0x0000000e2b0e7221 */ /* 0x000fe20000000000 */
[----:B------:R-:W-:Y:S01]  /*1450*/  FMNMX R35, RZ, R35, !PT ;  /* 0x00000023ff237209 */ /* 0x000fe20007800000 */
[----:B------:R2:W-:Y:S01]  /*1460*/  STG.E desc[UR8][R2.64+0x31000], R5 ;  /* 0x0310000502007986 */ /* 0x0005e2000c101908 */
[--C-:B------:R-:W-:Y:S01]  /*1470*/  FADD R49, R49, R16.reuse ;  /* 0x0000001031317221 */ /* 0x100fe20000000000 */
[----:B------:R-:W-:Y:S01]  /*1480*/  FADD R16, R65, R16 ;  /* 0x0000001041107221 */ /* 0x000fe20000000000 */
[----:B------:R-:W-:Y:S01]  /*1490*/  FMNMX R33, RZ, R33, !PT ;  /* 0x00000021ff217209 */ /* 0x000fe20007800000 */
[----:B------:R-:W-:Y:S01]  /*14a0*/  STG.E desc[UR8][R2.64], R35 ;  /* 0x0000002302007986 */ /* 0x000fe2000c101908 */
[----:B-1----:R-:W-:Y:S01]  /*14b0*/  FMNMX R7, RZ, R12, !PT ;  /* 0x0000000cff077209 */ /* 0x002fe20007800000 */
[--C-:B------:R-:W-:Y:S01]  /*14c0*/  FADD R45, R45, R18.reuse ;  /* 0x000000122d2d7221 */ /* 0x100fe20000000000 */
[----:B------:R-:W-:Y:S01]  /*14d0*/  FADD R18, R67, R18 ;  /* 0x0000001243127221 */ /* 0x000fe20000000000 */
[----:B0-----:R-:W-:Y:S01]  /*14e0*/  FMNMX R9, RZ, R14, !PT ;  /* 0x0000000eff097209 */ /* 0x001fe20007800000 */
[--C-:B------:R-:W-:Y:S01]  /*14f0*/  FADD R41, R41, R20.reuse ;  /* 0x0000001429297221 */ /* 0x100fe20000000000 */
[----:B------:R-:W-:Y:S01]  /*1500*/  FADD R20, R69, R20 ;  /* 0x0000001445147221 */ /* 0x000fe20000000000 */
[----:B------:R0:W-:Y:S01]  /*1510*/  STG.E desc[UR8][R2.64+0x49870], R7 ;  /* 0x0498700702007986 */ /* 0x0001e2000c101908 */
[----:B------:R-:W-:-:S02]  /*1520*/  FMNMX R51, RZ, R51, !PT ;  /* 0x00000033ff337209 */ /* 0x000fc40007800000 */
[----:B------:R-:W-:Y:S01]  /*1530*/  FMNMX R63, RZ, R63, !PT ;  /* 0x0000003fff3f7209 */ /* 0x000fe20007800000 */
[----:B------:R1:W-:Y:S01]  /*1540*/  STG.E desc[UR8][R2.64+0x62070], R9 ;  /* 0x0620700902007986 */ /* 0x0003e2000c101908 */
[----:B------:R-:W-:Y:S02]  /*1550*/  FMNMX R53, RZ, R53, !PT ;  /* 0x00000035ff357209 */ /* 0x000fe40007800000 */
[----:B------:R-:W-:Y:S01]  /*1560*/  FMNMX R49, RZ, R49, !PT ;  /* 0x00000031ff317209 */ /* 0x000fe20007800000 */
[----:B------:R-:W-:Y:S01]  /*1570*/  STG.E desc[UR8][R2.64+0x18800], R33 ;  /* 0x0188002102007986 */ /* 0x000fe2000c101908 */
[----:B--2---:R-:W-:Y:S02]  /*1580*/  FMNMX R5, RZ, R16, !PT ;  /* 0x00000010ff057209 */ /* 0x004fe40007800000 */
[----:B------:R-:W-:Y:S01]  /*1590*/  FMNMX R45, RZ, R45, !PT ;  /* 0x0000002dff2d7209 */ /* 0x000fe20007800000 */
[----:B------:R-:W-:Y:S01]  /*15a0*/  STG.E desc[UR8][R2.64+0x31070], R51 ;  /* 0x0310703302007986 */ /* 0x000fe2000c101908 */
[----:B0-----:R-:W-:-:S02]  /*15b0*/  FMNMX R7, RZ, R18, !PT ;  /* 0x00000012ff077209 */ /* 0x001fc40007800000 */
[----:B------:R-:W-:Y:S01]  /*15c0*/  FMNMX R41, RZ, R41, !PT ;  /* 0x00000029ff297209 */ /* 0x000fe20007800000 */
[----:B------:R-:W-:Y:S01]  /*15d0*/  STG.E desc[UR8][R2.64+0x49800], R63 ;  /* 0x0498003f02007986 */ /* 0x000fe2000c101908 */
[----:B-1----:R-:W-:-:S03]  /*15e0*/  FMNMX R9, RZ, R20, !PT ;  /* 0x00000014ff097209 */ /* 0x002fc60007800000 */
        /* <DEDUP_REMOVED lines=8> */
.L_x_190:
        /* <DEDUP_REMOVED lines=9> */
.L_x_239:


//--------------------- .text.tvmgen_default_fused_add_nn_relu_2_kernel --------------------------
	.section	.text.tvmgen_default_fused_add_nn_relu_2_kernel,"ax",@progbits
	.align	128
        .global         tvmgen_default_fused_add_nn_relu_2_kernel
        .type           tvmgen_default_fused_add_nn_relu_2_kernel,@function
        .size           tvmgen_default_fused_add_nn_relu_2_kernel,(.L_x_240 - tvmgen_default_fused_add_nn_relu_2_kernel)
        .other          tvmgen_default_fused_add_nn_relu_2_kernel,@"STO_CUDA_ENTRY STV_DEFAULT"
tvmgen_default_fused_add_nn_relu_2_kernel:
.text.tvmgen_default_fused_add_nn_relu_2_kernel:
[----:B------:R-:W-:Y:S01]  /*0000*/  LDC R1, c[0x0][0x37c] ;  /* 0x0000df00ff017b82 */ /* 0x000fe20000000800 */
[----:B------:R-:W0:Y:S07]  /*0010*/  S2R R9, SR_TID.X ;  /* 0x0000000000097919 */ /* 0x000e2e0000002100 */
[----:B------:R-:W1:Y:S01]  /*0020*/  S2UR UR4, SR_CTAID.X ;  /* 0x00000000000479c3 */ /* 0x000e620000002500 */
[----:B------:R-:W2:Y:S07]  /*0030*/  LDCU.64 UR6, c[0x0][0x358] ;  /* 0x00006b00ff0677ac */ /* 0x000eae0008000a00 */
[----:B------:R-:W3:Y:S08]  /*0040*/  LDC.64 R2, c[0x0][0x388] ;  /* 0x0000e200ff027b82 */ /* 0x000ef00000000a00 */
[----:B------:R-:W4:Y:S01]  /*0050*/  LDC.64 R4, c[0x0][0x390] ;  /* 0x0000e400ff047b82 */ /* 0x000f220000000a00 */
[----:B-1----:R-:W-:-:S02]  /*0060*/  USHF.L.U32 UR5, UR4, 0x8, URZ ;  /* 0x0000000804057899 */ /* 0x002fc400080006ff */
[----:B------:R-:W-:Y:S01]  /*0070*/  USHF.L.U32 UR4, UR4, 0xa, URZ ;  /* 0x0000000a04047899 */ /* 0x000fe200080006ff */
[----:B0-----:R-:W-:-:S05]  /*0080*/  SHF.R.U32.HI R0, RZ, 0x2, R9 ;  /* 0x00000002ff007819 */ /* 0x001fca0000011609 */
[----:B------:R-:W-:Y:S02]  /*0090*/  LOP3.LUT R9, R9, UR4, RZ, 0xfc, !PT ;  /* 0x0000000409097c12 */ /* 0x000fe4000f8efcff */
[----:B------:R-:W-:-:S03]  /*00a0*/  LOP3.LUT R0, R0, UR5, RZ, 0xfc, !PT ;  /* 0x0000000500007c12 */ /* 0x000fc6000f8efcff */
[----:B---3--:R-:W-:-:S04]  /*00b0*/  IMAD.WIDE.U32 R2, R9, 0x4, R2 ;  /* 0x0000000409027825 */ /* 0x008fc800078e0002 */
[----:B------:R-:W-:Y:S02]  /*00c0*/  IMAD.HI.U32 R0, R0, 0x5397829d, RZ ;  /* 0x5397829d00007827 */ /* 0x000fe400078e00ff */
[----:B--2---:R-:W2:Y:S03]  /*00d0*/  LDG.E.CONSTANT R2, desc[UR6][R2.64] ;  /* 0x0000000602027981 */ /* 0x004ea6000c1e9900 */
[----:B------:R-:W-:-:S05]  /*00e0*/  SHF.R.U32.HI R7, RZ, 0x4, R0 ;  /* 0x00000004ff077819 */ /* 0x000fca0000011600 */
[----:B----4-:R-:W-:Y:S02]  /*00f0*/  IMAD.WIDE.U32 R4, R7, 0x4, R4 ;  /* 0x0000000407047825 */ /* 0x010fe400078e0004 */
[----:B------:R-:W0:Y:S04]  /*0100*/  LDC.64 R6, c[0x0][0x380] ;  /* 0x0000e000ff067b82 */ /* 0x000e280000000a00 */
[----:B------:R-:W2:Y:S01]  /*0110*/  LDG.E.CONSTANT R5, desc[UR6][R4.64] ;  /* 0x0000000604057981 */ /* 0x000ea2000c1e9900 */
[----:B0-----:R-:W-:-:S04]  /*0120*/  IMAD.WIDE.U32 R6, R9, 0x4, R6 ;  /* 0x0000000409067825 */ /* 0x001fc800078e0006 */
[----:B--2---:R-:W-:-:S05]  /*0130*/  FADD R0, R2, R5 ;  /* 0x0000000502007221 */ /* 0x004fca0000000000 */
[----:B------:R-:W-:-:S05]  /*0140*/  FMNMX R9, RZ, R0, !PT ;  /* 0x00000000ff097209 */ /* 0x000fca0007800000 */
[----:B------:R-:W-:Y:S01]  /*0150*/  STG.E desc[UR6][R6.64], R9 ;  /* 0x0000000906007986 */ /* 0x000fe2000c101906 */
[----:B------:R-:W-:Y:S05]  /*0160*/  EXIT ;  /* 0x000000000000794d */ /* 0x000fea0003800000 */
.L_x_191:
        /* <DEDUP_REMOVED lines=9> */
.L_x_240:


//--------------------- .text.tvmgen_default_fused_nn_conv2d_add_kernel --------------------------
	.section	.text.tvmgen_default_fused_nn_conv2d_add_kernel,"ax",@progbits
	.align	128
        .global         tvmgen_default_fused_nn_conv2d_add_kernel
        .type           tvmgen_default_fused_nn_conv2d_add_kernel,@function
        .size           tvmgen_default_fused_nn_conv2d_add_kernel,(.L_x_241 - tvmgen_default_fused_nn_conv2d_add_kernel)
        .other          tvmgen_default_fused_nn_conv2d_add_kernel,@"STO_CUDA_ENTRY STV_DEFAULT"
tvmgen_default_fused_nn_conv2d_add_kernel:
.text.tvmgen_default_fused_nn_conv2d_add_kernel:
[----:B------:R-:W-:Y:S01]  /*0000*/  LDC R1, c[0x0][0x37c] ;  /* 0x0000df00ff017b82 */ /* 0x000fe20000000800 */
[----:B------:R-:W0:Y:S01]  /*0010*/  S2R R22, SR_TID.X ;  /* 0x0000000000167919 */ /* 0x000e220000002100 */
[----:B------:R-:W-:Y:S01]  /*0020*/  HFMA2 R25, -RZ, RZ, 0, 0 ;  /* 0x00000000ff197431 */ /* 0x000fe200000001ff */
[----:B------:R-:W-:Y:S01]  /*0030*/  MOV R31, RZ ;  /* 0x000000ff001f7202 */ /* 0x000fe20000000f00 */
[----:B------:R-:W-:Y:S01]  /*0040*/  HFMA2 R29, -RZ, RZ, 0, 0 ;  /* 0x00000000ff1d7431 */ /* 0x000fe200000001ff */
[----:B------:R-:W1:Y:S01]  /*0050*/  S2R R23, SR_TID.Z ;  /* 0x0000000000177919 */ /* 0x000e620000002300 */
[----:B------:R-:W-:Y:S01]  /*0060*/  HFMA2 R49, -RZ, RZ, 0, 0 ;  /* 0x00000000ff317431 */ /* 0x000fe200000001ff */
[----:B------:R-:W-:Y:S01]  /*0070*/  MOV R27, RZ ;  /* 0x000000ff001b7202 */ /* 0x000fe20000000f00 */
[----:B------:R-:W-:Y:S01]  /*0080*/  HFMA2 R47, -RZ, RZ, 0, 0 ;  /* 0x00000000ff2f7431 */ /* 0x000fe200000001ff */
[----:B------:R-:W2:Y:S01]  /*0090*/  S2R R21, SR_CTAID.Y ;  /* 0x0000000000157919 */ /* 0x000ea20000002600 */
[----:B------:R-:W-:Y:S01]  /*00a0*/  HFMA2 R37, -RZ, RZ, 0, 0 ;  /* 0x00000000ff257431 */ /* 0x000fe200000001ff */
[----:B------:R-:W-:Y:S01]  /*00b0*/  MOV R51, RZ ;  /* 0x000000ff00337202 */ /* 0x000fe20000000f00 */
[----:B------:R-:W-:Y:S01]  /*00c0*/  HFMA2 R9, -RZ, RZ, 0, 0 ;  /* 0x00000000ff097431 */ /* 0x000fe200000001ff */
[----:B------:R-:W3:Y:S01]  /*00d0*/  S2R R20, SR_CTAID.X ;  /* 0x0000000000147919 */ /* 0x000ee20000002500 */
[----:B------:R-:W-:Y:S01]  /*00e0*/  HFMA2 R39, -RZ, RZ, 0, 0 ;  /* 0x00000000ff277431 */ /* 0x000fe200000001ff */
[----:B------:R-:W-:Y:S01]  /*00f0*/  MOV R41, RZ ;  /* 0x000000ff00297202 */ /* 0x000fe20000000f00 */
[----:B------:R-:W-:Y:S01]  /*0100*/  HFMA2 R43, -RZ, RZ, 0, 0 ;  /* 0x00000000ff2b7431 */ /* 0x000fe200000001ff */
[----:B------:R-:W-:Y:S01]  /*0110*/  MOV R45, RZ ;  /* 0x000000ff002d7202 */ /* 0x000fe20000000f00 */
[----:B------:R-:W4:Y:S01]  /*0120*/  LDCU.64 UR8, c[0x0][0x358] ;  /* 0x00006b00ff0877ac */ /* 0x000f220008000a00 */
[----:B------:R-:W-:-:S02]  /*0130*/  MOV R33, RZ ;  /* 0x000000ff00217202 */ /* 0x000fc40000000f00 */
[----:B------:R-:W-:Y:S02]  /*0140*/  MOV R11, RZ ;  /* 0x000000ff000b7202 */ /* 0x000fe40000000f00 */
[----:B------:R-:W-:Y:S02]  /*0150*/  MOV R35, RZ ;  /* 0x000000ff00237202 */ /* 0x000fe40000000f00 */
[C---:B0-----:R-:W-:Y:S02]  /*0160*/  LOP3.LUT R0, R22.reuse, 0xffff, RZ, 0xc0, !PT ;  /* 0x0000ffff16007812 */ /* 0x041fe400078ec0ff */
[C---:B------:R-:W-:Y:S02]  /*0170*/  ISETP.GE.U32.AND P1, PT, R22.reuse, 0x15, PT ;  /* 0x000000151600780c */ /* 0x040fe40003f26070 */
[----:B------:R-:W-:Y:S01]  /*0180*/  ISETP.GE.U32.AND P0, PT, R22, 0x16, PT ;  /* 0x000000161600780c */ /* 0x000fe20003f06070 */
[----:B------:R-:W-:-:S05]  /*0190*/  IMAD R0, R0, 0x2493, RZ ;  /* 0x0000249300007824 */ /* 0x000fca00078e02ff */
[----:B------:R-:W-:-:S04]  /*01a0*/  SHF.R.U32.HI R0, RZ, 0x10, R0 ;  /* 0x00000010ff007819 */ /* 0x000fc80000011600 */
[----:B------:R-:W-:-:S04]  /*01b0*/  IADD3 R3, PT, PT, RZ, -R0, RZ ;  /* 0x80000000ff037210 */ /* 0x000fc80007ffe0ff */
[----:B------:R-:W-:-:S04]  /*01c0*/  PRMT R3, R3, 0x7710, RZ ;  /* 0x0000771003037816 */ /* 0x000fc800000000ff */
[----:B------:R-:W-:-:S04]  /*01d0*/  IADD3 R2, PT, PT, R3, R22, RZ ;  /* 0x0000001603027210 */ /* 0x000fc80007ffe0ff */
[----:B------:R-:W-:Y:S02]  /*01e0*/  LOP3.LUT R3, R2, 0xffff, RZ, 0xc0, !PT ;  /* 0x0000ffff02037812 */ /* 0x000fe400078ec0ff */
[----:B------:R-:W-:Y:S02]  /*01f0*/  LEA R2, R22, R22, 0x1 ;  /* 0x0000001616027211 */ /* 0x000fe400078e08ff */
[----:B------:R-:W-:Y:S02]  /*0200*/  LEA.HI R0, R3, R0, RZ, 0x1f ;  /* 0x0000000003007211 */ /* 0x000fe400078ff8ff */
[----:B-1----:R-:W-:Y:S02]  /*0210*/  LEA.HI R7, R2, R23, RZ, 0x1a ;  /* 0x0000001702077211 */ /* 0x002fe400078fd0ff */
[----:B------:R-:W-:Y:S02]  /*0220*/  LOP3.LUT R0, R0, 0xffff, RZ, 0xc0, !PT ;  /* 0x0000ffff00007812 */ /* 0x000fe400078ec0ff */
[----:B------:R-:W-:-:S02]  /*0230*/  IADD3 R4, PT, PT, R2, 0x1, RZ ;  /* 0x0000000102047810 */ /* 0x000fc40007ffe0ff */
[----:B------:R-:W-:Y:S02]  /*0240*/  SHF.R.U32.HI R0, RZ, 0x2, R0 ;  /* 0x00000002ff007819 */ /* 0x000fe40000011600 */
[----:B------:R-:W-:Y:S02]  /*0250*/  IADD3 R6, PT, PT, R2, 0x2, RZ ;  /* 0x0000000202067810 */ /* 0x000fe40007ffe0ff */
[----:B------:R-:W-:Y:S02]  /*0260*/  PRMT R5, R0, 0x9910, RZ ;  /* 0x0000991000057816 */ /* 0x000fe400000000ff */
[----:B------:R-:W-:Y:S02]  /*0270*/  LEA.HI R6, R6, R23, RZ, 0x1a ;  /* 0x0000001706067211 */ /* 0x000fe400078fd0ff */
[----:B------:R-:W-:Y:S02]  /*0280*/  LEA R0, R5, -R5, 0x3 ;  /* 0x8000000505007211 */ /* 0x000fe400078e18ff */
[----:B------:R-:W-:-:S02]  /*0290*/  ISETP.LT.U32.AND P0, PT, R7, 0x10, !P0 ;  /* 0x000000100700780c */ /* 0x000fc40004701070 */
[----:B------:R-:W-:Y:S01]  /*02a0*/  IADD3 R3, PT, PT, RZ, -R0, RZ ;  /* 0x80000000ff037210 */ /* 0x000fe20007ffe0ff */
[----:B------:R-:W-:-:S03]  /*02b0*/  IMAD R0, R23, 0xc40, RZ ;  /* 0x00000c4017007824 */ /* 0x000fc600078e02ff */
[----:B------:R-:W-:-:S04]  /*02c0*/  PRMT R3, R3, 0x7710, RZ ;  /* 0x0000771003037816 */ /* 0x000fc800000000ff */
[----:B------:R-:W-:Y:S01]  /*02d0*/  IADD3 R2, PT, PT, R3, R22, RZ ;  /* 0x0000001603027210 */ /* 0x000fe20007ffe0ff */
[----:B--2---:R-:W-:Y:S02]  /*02e0*/  IMAD R3, R21, 0xe0, R0 ;  /* 0x000000e015037824 */ /* 0x004fe400078e0200 */
[----:B------:R-:W-:Y:S01]  /*02f0*/  IMAD R0, R5, 0x38, RZ ;  /* 0x0000003805007824 */ /* 0x000fe200078e02ff */
[----:B------:R-:W-:Y:S02]  /*0300*/  SHF.L.U32 R2, R2, 0x2, RZ ;  /* 0x0000000202027819 */ /* 0x000fe400000006ff */
[----:B------:R-:W-:Y:S01]  /*0310*/  LEA.HI R5, R4, R23, RZ, 0x1a ;  /* 0x0000001704057211 */ /* 0x000fe200078fd0ff */
[----:B---3--:R-:W-:Y:S01]  /*0320*/  IMAD R4, R20, 0x1c, R3 ;  /* 0x0000001c14047824 */ /* 0x008fe200078e0203 */
[----:B------:R-:W-:Y:S02]  /*0330*/  LOP3.LUT R0, R0, 0xffff, RZ, 0xc0, !PT ;  /* 0x0000ffff00007812 */ /* 0x000fe400078ec0ff */
[----:B------:R-:W-:Y:S01]  /*0340*/  LOP3.LUT R3, R2, 0xffff, RZ, 0xc0, !PT ;  /* 0x0000ffff02037812 */ /* 0x000fe200078ec0ff */
[----:B------:R-:W-:Y:S01]  /*0350*/  HFMA2 R2, -RZ, RZ, 0, 0 ;  /* 0x00000000ff027431 */ /* 0x000fe200000001ff */
[----:B------:R-:W-:-:S02]  /*0360*/  ISETP.LT.U32.AND P2, PT, R5, 0x10, !P1 ;  /* 0x000000100500780c */ /* 0x000fc40004f41070 */
[----:B------:R-:W-:Y:S02]  /*0370*/  ISETP.LT.U32.AND P1, PT, R6, 0x10, !P1 ;  /* 0x000000100600780c */ /* 0x000fe40004f21070 */
[----:B----4-:R-:W-:-:S11]  /*0380*/  IADD3 R3, PT, PT, R3, R4, R0 ;  /* 0x0000000403037210 */ /* 0x010fd60007ffe000 */
.L_x_193:
[----:B------:R-:W0:Y:S01]  /*0390*/  S2R R0, SR_CTAID.Z ;  /* 0x0000000000007919 */ /* 0x000e220000002700 */
[----:B------:R-:W-:Y:S01]  /*03a0*/  @P2 MOV R5, 0x3 ;  /* 0x0000000300052802 */ /* 0x000fe20000000f00 */
[----:B------:R-:W1:Y:S01]  /*03b0*/  LDC.64 R14, c[0x0][0x388] ;  /* 0x0000e200ff0e7b82 */ /* 0x000e620000000a00 */
[----:B------:R-:W-:Y:S01]  /*03c0*/  @P2 MOV R19, 0xc ;  /* 0x0000000c00132802 */ /* 0x000fe20000000f00 */
[C---:B------:R-:W-:Y:S01]  /*03d0*/  @P0 IMAD R17, R22.reuse, 0xc, RZ ;  /* 0x0000000c16110824 */ /* 0x040fe200078e02ff */
[C---:B------:R-:W-:Y:S01]  /*03e0*/  @P0 LEA R8, R22.reuse, R22, 0x1 ;  /* 0x0000001616080211 */ /* 0x040fe200078e08ff */
[C---:B------:R-:W-:Y:S01]  /*03f0*/  @P2 IMAD R10, R22.reuse, R5, 0x1 ;  /* 0x00000001160a2424 */ /* 0x040fe200078e0205 */
[----:B------:R-:W-:Y:S01]  /*0400*/  @P1 MOV R53, 0x3 ;  /* 0x0000000300351802 */ /* 0x000fe20000000f00 */
[----:B------:R-:W-:Y:S01]  /*0410*/  @P2 IMAD R19, R22, R19, 0x4 ;  /* 0x0000000416132424 */ /* 0x000fe200078e0213 */
[----:B------:R-:W-:Y:S01]  /*0420*/  @P1 MOV R55, 0xc ;  /* 0x0000000c00371802 */ /* 0x000fe20000000f00 */
[----:B------:R-:W2:Y:S01]  /*0430*/  @P0 LDC.64 R12, c[0x0][0x390] ;  /* 0x0000e400ff0c0b82 */ /* 0x000ea20000000a00 */
[----:B------:R-:W-:Y:S01]  /*0440*/  @P0 LOP3.LUT R8, R8, 0xf, RZ, 0xc0, !PT ;  /* 0x0000000f08080812 */ /* 0x000fe200078ec0ff */
[----:B------:R-:W-:Y:S01]  /*0450*/  @P1 IMAD R16, R22, R53, 0x2 ;  /* 0x0000000216101424 */ /* 0x000fe200078e0235 */
[----:B------:R-:W-:-:S02]  /*0460*/  @P2 LOP3.LUT R10, R10, 0xf, RZ, 0xc0, !PT ;  /* 0x0000000f0a0a2812 */ /* 0x000fc400078ec0ff */
[----:B------:R-:W-:Y:S01]  /*0470*/  @P0 LOP3.LUT R8, R8, 0xc0, R17, 0xf8, !PT ;  /* 0x000000c008080812 */ /* 0x000fe200078ef811 */
[----:B------:R-:W-:Y:S01]  /*0480*/  @P1 IMAD R17, R22, R55, 0x8 ;  /* 0x0000000816111424 */ /* 0x000fe200078e0237 */
[----:B------:R-:W-:Y:S01]  /*0490*/  @P2 LOP3.LUT R10, R10, 0xc0, R19, 0xf8, !PT ;  /* 0x000000c00a0a2812 */ /* 0x000fe200078ef813 */
[----:B------:R-:W3:Y:S01]  /*04a0*/  @P2 LDC.64 R6, c[0x0][0x390] ;  /* 0x0000e400ff062b82 */ /* 0x000ee20000000a00 */
[----:B------:R-:W-:-:S04]  /*04b0*/  @P1 LOP3.LUT R16, R16, 0xf, RZ, 0xc0, !PT ;  /* 0x0000000f10101812 */ /* 0x000fc800078ec0ff */
[----:B------:R-:W-:Y:S01]  /*04c0*/  @P1 LOP3.LUT R16, R16, 0xc0, R17, 0xf8, !PT ;  /* 0x000000c010101812 */ /* 0x000fe200078ef811 */
[----:B------:R-:W-:Y:S02]  /*04d0*/  IMAD R17, R2, 0xc400, R3 ;  /* 0x0000c40002117824 */ /* 0x000fe400078e0203 */
[----:B------:R-:W4:Y:S02]  /*04e0*/  @P1 LDC.64 R4, c[0x0][0x390] ;  /* 0x0000e400ff041b82 */ /* 0x000f240000000a00 */
[----:B-1----:R-:W-:Y:S01]  /*04f0*/  IMAD.WIDE.U32 R14, R17, 0x4, R14 ;  /* 0x00000004110e7825 */ /* 0x002fe200078e000e */
[CC--:B0-----:R-:W-:Y:S02]  /*0500*/  @P0 LEA R19, R0.reuse, R23.reuse, 0x4 ;  /* 0x0000001700130211 */ /* 0x0c1fe400078e20ff */
[CC--:B------:R-:W-:Y:S02]  /*0510*/  @P2 LEA R53, R0.reuse, R23.reuse, 0x4 ;  /* 0x0000001700352211 */ /* 0x0c0fe400078e20ff */
[----:B------:R-:W-:-:S02]  /*0520*/  @P1 LEA R55, R0, R23, 0x4 ;  /* 0x0000001700371211 */ /* 0x000fc400078e20ff */
[-C--:B------:R-:W-:Y:S02]  /*0530*/  @P0 LEA R19, R19, R2.reuse, 0x4 ;  /* 0x0000000213130211 */ /* 0x080fe400078e20ff */
[-C--:B------:R-:W-:Y:S02]  /*0540*/  @P2 LEA R53, R53, R2.reuse, 0x4 ;  /* 0x0000000235352211 */ /* 0x080fe400078e20ff */
[----:B------:R-:W-:Y:S02]  /*0550*/  @P1 LEA R55, R55, R2, 0x4 ;  /* 0x0000000237371211 */ /* 0x000fe400078e20ff */
[----:B------:R-:W-:Y:S02]  /*0560*/  @P0 LEA R19, R19, R8, 0x4 ;  /* 0x0000000813130211 */ /* 0x000fe400078e20ff */
[----:B------:R-:W-:Y:S02]  /*0570*/  @P2 LEA R53, R53, R10, 0x4 ;  /* 0x0000000a35352211 */ /* 0x000fe400078e20ff */
        /* <DEDUP_REMOVED lines=13> */
[C---:B------:R-:W-:Y:S01]  /*0650*/  IMAD R8, R23.reuse, 0x1c, R22 ;  /* 0x0000001c17087824 */ /* 0x040fe200078e0216 */
[----:B------:R-:W-:Y:S01]  /*0660*/  SHF.L.U32 R53, R23, 0x6, RZ ;  /* 0x0000000617357819 */ /* 0x000fe200000006ff */
[----:B------:R-:W-:-:S03]  /*0670*/  UIADD3 UR5, UPT, UPT, UR4, 0x1c00, URZ ;  /* 0x00001c0004057890 */ /* 0x000fc6000fffe0ff */
[----:B------:R-:W-:Y:S01]  /*0680*/  SHF.L.U32 R8, R8, 0x2, RZ ;  /* 0x0000000208087819 */ /* 0x000fe200000006ff */
[----:B------:R-:W-:Y:S01]  /*0690*/  IMAD R53, R22, 0x3, R53 ;  /* 0x0000000316357824 */ /* 0x000fe200078e0235 */
        /* <DEDUP_REMOVED lines=15> */
.L_x_192:
[----:B------:R-:W-:Y:S01]  /*0790*/  LDS R30, [R24+-0x1c0] ;  /* 0xfffe4000181e7984 */ /* 0x000fe20000000800 */
[----:B------:R-:W-:-:S03]  /*07a0*/  UIADD3 UR4, UPT, UPT, UR4, 0x20, URZ ;  /* 0x0000002004047890 */ /* 0x000fc6000fffe0ff */
[----:B------:R-:W-:Y:S01]  /*07b0*/  LDS R38, [R24+-0x150] ;  /* 0xfffeb00018267984 */ /* 0x000fe20000000800 */
[----:B------:R-:W-:-:S03]  /*07c0*/  UISETP.NE.AND UP0, UPT, UR4, 0x840, UPT ;  /* 0x000008400400788c */ /* 0x000fc6000bf05270 */
[----:B------:R-:W-:Y:S04]  /*07d0*/  LDS R46, [R24+-0xe0] ;  /* 0xffff2000182e7984 */ /* 0x000fe80000000800 */
[----:B0-----:R-:W0:Y:S04]  /*07e0*/  LDS.128 R16, [R26+-0x800] ;  /* 0xfff800001a107984 */ /* 0x001e280000000c00 */
[----:B------:R-:W1:Y:S04]  /*07f0*/  LDS R52, [R24+-0x70] ;  /* 0xffff900018347984 */ /* 0x000e680000000800 */
[----:B------:R-:W2:Y:S04]  /*0800*/  LDS.128 R12, [R26+-0x400] ;  /* 0xfffc00001a0c7984 */ /* 0x000ea80000000c00 */
[----:B------:R-:W3:Y:S04]  /*0810*/  LDS.128 R4, [R26] ;  /* 0x000000001a047984 */ /* 0x000ee80000000c00 */
[----:B------:R-:W-:Y:S01]  /*0820*/  LDS R53, [R24+0x460] ;  /* 0x0004600018357984 */ /* 0x000fe20000000800 */
[C---:B0-----:R-:W-:Y:S01]  /*0830*/  FFMA R32, R16.reuse, R30, R43 ;  /* 0x0000001e10207223 */ /* 0x041fe2000000002b */
[C---:B------:R-:W-:Y:S01]  /*0840*/  FFMA R40, R16.reuse, R38, R35 ;  /* 0x0000002610287223 */ /* 0x040fe20000000023 */
[C---:B------:R-:W-:Y:S01]  /*0850*/  FFMA R48, R16.reuse, R46, R39 ;  /* 0x0000002e10307223 */ /* 0x040fe20000000027 */
[----:B-1----:R-:W-:Y:S01]  /*0860*/  FFMA R16, R16, R52, R11 ;  /* 0x0000003410107223 */ /* 0x002fe2000000000b */
[C---:B--2---:R-:W-:Y:S01]  /*0870*/  FFMA R34, R12.reuse, R30, R9 ;  /* 0x0000001e0c227223 */ /* 0x044fe20000000009 */
[C---:B------:R-:W-:Y:S01]  /*0880*/  FFMA R50, R12.reuse, R46, R37 ;  /* 0x0000002e0c327223 */ /* 0x040fe20000000025 */
[----:B------:R-:W0:Y:S01]  /*0890*/  LDS.128 R8, [R26+0x400] ;  /* 0x000400001a087984 */ /* 0x000e220000000c00 */
[----:B------:R-:W-:Y:S01]  /*08a0*/  FFMA R42, R12, R38, R33 ;  /* 0x000000260c2a7223 */ /* 0x000fe20000000021 */
[C---:B---3--:R-:W-:Y:S01]  /*08b0*/  FFMA R28, R4.reuse, R46, R49 ;  /* 0x0000002e041c7223 */ /* 0x048fe20000000031 */
[C---:B------:R-:W-:Y:S01]  /*08c0*/  FFMA R44, R4.reuse, R38, R41 ;  /* 0x00000026042c7223 */ /* 0x040fe20000000029 */
[----:B------:R-:W1:Y:S01]  /*08d0*/  LDS R33, [R24+0x70] ;  /* 0x0000700018217984 */ /* 0x000e620000000800 */
[----:B------:R-:W-:Y:S01]  /*08e0*/  FFMA R36, R4, R30, R47 ;  /* 0x0000001e04247223 */ /* 0x000fe2000000002f */
[-C--:B------:R-:W-:Y:S01]  /*08f0*/  FFMA R12, R12, R52.reuse, R45 ;  /* 0x000000340c0c7223 */ /* 0x080fe2000000002d */
[----:B------:R-:W-:Y:S01]  /*0900*/  FFMA R4, R4, R52, R51 ;  /* 0x0000003404047223 */ /* 0x000fe20000000033 */
[----:B------:R-:W2:Y:S04]  /*0910*/  LDS R41, [R24+0xe0] ;  /* 0x0000e00018297984 */ /* 0x000ea80000000800 */
[----:B------:R-:W-:Y:S04]  /*0920*/  LDS R49, [R24+0x150] ;  /* 0x0001500018317984 */ /* 0x000fe80000000800 */
[----:B------:R-:W-:Y:S01]  /*0930*/  LDS R51, [R24+0x380] ;  /* 0x0003800018337984 */ /* 0x000fe20000000800 */
[C---:B0-----:R-:W-:Y:S01]  /*0940*/  FFMA R46, R8.reuse, R46, R25 ;  /* 0x0000002e082e7223 */ /* 0x041fe20000000019 */
[----:B------:R-:W-:-:S02]  /*0950*/  FFMA R30, R8, R30, R29 ;  /* 0x0000001e081e7223 */ /* 0x000fc4000000001d */
[----:B------:R-:W0:Y:S01]  /*0960*/  LDS R25, [R24] ;  /* 0x0000000018197984 */ /* 0x000e220000000800 */
        /* <DEDUP_REMOVED lines=9> */
[----:B------:R-:W1:Y:S01]  /*0a00*/  LDS R28, [R24+0x230] ;  /* 0x00023000181c7984 */ /* 0x000e620000000800 */
[----:B------:R-:W-:-:S03]  /*0a10*/  FFMA R41, R41, R9, R46 ;  /* 0x0000000929297223 */ /* 0x000fc6000000002e */
[----:B------:R-:W2:Y:S04]  /*0a20*/  LDS R38, [R24+0x2a0] ;  /* 0x0002a00018267984 */ /* 0x000ea80000000800 */
[----:B------:R-:W3:Y:S04]  /*0a30*/  LDS R46, [R24+0x310] ;  /* 0x00031000182e7984 */ /* 0x000ee80000000800 */
[----:B------:R-:W-:Y:S01]  /*0a40*/  LDS R52, [R24+0x690] ;  /* 0x0006900018347984 */ /* 0x000fe20000000800 */
[C---:B0-----:R-:W-:Y:S01]  /*0a50*/  FFMA R27, R25.reuse, R17, R32 ;  /* 0x00000011191b7223 */ /* 0x041fe20000000020 */
[C---:B------:R-:W-:Y:S01]  /*0a60*/  FFMA R29, R25.reuse, R13, R34 ;  /* 0x0000000d191d7223 */ /* 0x040fe20000000022 */
[C---:B------:R-:W-:Y:S01]  /*0a70*/  FFMA R31, R25.reuse, R5, R36 ;  /* 0x00000005191f7223 */ /* 0x040fe20000000024 */
[----:B------:R-:W-:Y:S01]  /*0a80*/  FFMA R25, R25, R9, R30 ;  /* 0x0000000919197223 */ /* 0x000fe2000000001e */
[C---:B------:R-:W-:Y:S01]  /*0a90*/  FFMA R17, R49.reuse, R17, R16 ;  /* 0x0000001131117223 */ /* 0x040fe20000000010 */
[----:B------:R-:W0:Y:S01]  /*0aa0*/  LDS R30, [R24+0x1c0] ;  /* 0x0001c000181e7984 */ /* 0x000e220000000800 */
[C---:B------:R-:W-:Y:S01]  /*0ab0*/  FFMA R13, R49.reuse, R13, R12 ;  /* 0x0000000d310d7223 */ /* 0x040fe2000000000c */
[C---:B------:R-:W-:Y:S01]  /*0ac0*/  FFMA R5, R49.reuse, R5, R4 ;  /* 0x0000000531057223 */ /* 0x040fe20000000004 */
[----:B------:R-:W-:Y:S01]  /*0ad0*/  FFMA R9, R49, R9, R8 ;  /* 0x0000000931097223 */ /* 0x000fe20000000008 */
[----:B------:R-:W-:Y:S01]  /*0ae0*/  LDS R4, [R24+0x4d0] ;  /* 0x0004d00018047984 */ /* 0x000fe20000000800 */
[C---:B-1----:R-:W-:Y:S01]  /*0af0*/  FFMA R32, R28.reuse, R18, R35 ;  /* 0x000000121c207223 */ /* 0x042fe20000000023 */
[C---:B------:R-:W-:Y:S01]  /*0b00*/  FFMA R34, R28.reuse, R14, R37 ;  /* 0x0000000e1c227223 */ /* 0x040fe20000000025 */
[----:B------:R-:W-:Y:S01]  /*0b10*/  FFMA R36, R28, R6, R39 ;  /* 0x000000061c247223 */ /* 0x000fe20000000027 */
[----:B------:R-:W1:Y:S01]  /*0b20*/  LDS R49, [R24+0x3f0] ;  /* 0x0003f00018317984 */ /* 0x000e620000000800 */
[C---:B--2---:R-:W-:Y:S01]  /*0b30*/  FFMA R40, R38.reuse, R18, R43 ;  /* 0x0000001226287223 */ /* 0x044fe2000000002b */
[C---:B------:R-:W-:Y:S01]  /*0b40*/  FFMA R42, R38.reuse, R14, R45 ;  /* 0x0000000e262a7223 */ /* 0x040fe2000000002d */
[----:B------:R-:W-:Y:S01]  /*0b50*/  FFMA R44, R38, R6, R47 ;  /* 0x00000006262c7223 */ /* 0x000fe2000000002f */
[-C--:B------:R-:W-:Y:S01]  /*0b60*/  FFMA R28, R28, R10.reuse, R33 ;  /* 0x0000000a1c1c7223 */ /* 0x080fe20000000021 */
[----:B------:R-:W-:Y:S01]  /*0b70*/  FFMA R38, R38, R10, R41 ;  /* 0x0000000a26267223 */ /* 0x000fe20000000029 */
[C---:B------:R-:W-:Y:S01]  /*0b80*/  FFMA R41, R53.reuse, R19, R40 ;  /* 0x0000001335297223 */ /* 0x040fe20000000028 */
[C---:B------:R-:W-:Y:S01]  /*0b90*/  FFMA R43, R53.reuse, R15, R42 ;  /* 0x0000000f352b7223 */ /* 0x040fe2000000002a */
[C---:B------:R-:W-:Y:S01]  /*0ba0*/  FFMA R45, R53.reuse, R7, R44 ;  /* 0x00000007352d7223 */ /* 0x040fe2000000002c */
[----:B------:R-:W-:Y:S01]  /*0bb0*/  FFMA R53, R53, R11, R38 ;  /* 0x0000000b35357223 */ /* 0x000fe20000000026 */
[-C--:B---3--:R-:W-:Y:S01]  /*0bc0*/  FFMA R17, R46, R18.reuse, R17 ;  /* 0x000000122e117223 */ /* 0x088fe20000000011 */
[----:B------:R-:W-:Y:S01]  /*0bd0*/  LDS R38, [R24+0x5b0] ;  /* 0x0005b00018267984 */ /* 0x000fe20000000800 */
[C---:B0-----:R-:W-:Y:S01]  /*0be0*/  FFMA R8, R30.reuse, R18, R27 ;  /* 0x000000121e087223 */ /* 0x041fe2000000001b */
[C---:B------:R-:W-:Y:S01]  /*0bf0*/  FFMA R12, R30.reuse, R14, R29 ;  /* 0x0000000e1e0c7223 */ /* 0x040fe2000000001d */
[C---:B------:R-:W-:Y:S01]  /*0c00*/  FFMA R16, R30.reuse, R6, R31 ;  /* 0x000000061e107223 */ /* 0x040fe2000000001f */
[-C--:B------:R-:W-:Y:S01]  /*0c10*/  FFMA R30, R30, R10.reuse, R25 ;  /* 0x0000000a1e1e7223 */ /* 0x080fe20000000019 */
[C---:B------:R-:W-:Y:S01]  /*0c20*/  FFMA R10, R46.reuse, R10, R9 ;  /* 0x0000000a2e0a7223 */ /* 0x040fe20000000009 */
[----:B------:R-:W-:Y:S01]  /*0c30*/  FFMA R29, R46, R6, R5 ;  /* 0x000000062e1d7223 */ /* 0x000fe20000000005 */
[C---:B------:R-:W-:Y:S01]  /*0c40*/  FFMA R5, R51.reuse, R19, R8 ;  /* 0x0000001333057223 */ /* 0x040fe20000000008 */
[C---:B------:R-:W-:Y:S01]  /*0c50*/  FFMA R31, R51.reuse, R15, R12 ;  /* 0x0000000f331f7223 */ /* 0x040fe2000000000c */
[C---:B------:R-:W-:Y:S01]  /*0c60*/  FFMA R33, R51.reuse, R7, R16 ;  /* 0x0000000733217223 */ /* 0x040fe20000000010 */
[-C--:B------:R-:W-:Y:S01]  /*0c70*/  FFMA R25, R51, R11.reuse, R30 ;  /* 0x0000000b33197223 */ /* 0x080fe2000000001e */
[CC--:B-1----:R-:W-:Y:S01]  /*0c80*/  FFMA R27, R49.reuse, R11.reuse, R28 ;  /* 0x0000000b311b7223 */ /* 0x0c2fe2000000001c */
[----:B------:R-:W-:Y:S01]  /*0c90*/  FFMA R51, R4, R11, R10 ;  /* 0x0000000b04337223 */ /* 0x000fe2000000000a */
[----:B------:R-:W-:Y:S01]  /*0ca0*/  LDS R30, [R24+0x540] ;  /* 0x00054000181e7984 */ /* 0x000fe20000000800 */
[----:B------:R-:W-:Y:S01]  /*0cb0*/  FFMA R14, R46, R14, R13 ;  /* 0x0000000e2e0e7223 */ /* 0x000fe2000000000d */
[C---:B------:R-:W-:Y:S01]  /*0cc0*/  FFMA R35, R49.reuse, R19, R32 ;  /* 0x0000001331237223 */ /* 0x040fe20000000020 */
[C---:B------:R-:W-:Y:S01]  /*0cd0*/  FFMA R37, R49.reuse, R15, R34 ;  /* 0x0000000f31257223 */ /* 0x040fe20000000022 */
[----:B------:R-:W0:Y:S01]  /*0ce0*/  LDS.128 R8, [R26+-0x7f0] ;  /* 0xfff810001a087984 */ /* 0x000e220000000c00 */
[----:B------:R-:W-:Y:S01]  /*0cf0*/  FFMA R39, R49, R7, R36 ;  /* 0x0000000731277223 */ /* 0x000fe20000000024 */
[C---:B------:R-:W-:Y:S01]  /*0d00*/  FFMA R47, R4.reuse, R19, R17 ;  /* 0x00000013042f7223 */ /* 0x040fe20000000011 */
[C---:B------:R-:W-:Y:S01]  /*0d10*/  FFMA R49, R4.reuse, R15, R14 ;  /* 0x0000000f04317223 */ /* 0x040fe2000000000e */
[----:B------:R-:W1:Y:S01]  /*0d20*/  LDS R46, [R24+0x620] ;  /* 0x00062000182e7984 */ /* 0x000e620000000800 */
[----:B------:R-:W-:-:S03]  /*0d30*/  FFMA R29, R4, R7, R29 ;  /* 0x00000007041d7223 */ /* 0x000fc6000000001d */
[----:B------:R-:W2:Y:S04]  /*0d40*/  LDS.128 R12, [R26+0x10] ;  /* 0x000010001a0c7984 */ /* 0x000ea80000000c00 */
[----:B------:R-:W3:Y:S01]  /*0d50*/  LDS.128 R16, [R26+-0x3f0] ;  /* 0xfffc10001a107984 */ /* 0x000ee20000000c00 */
[C---:B0-----:R-:W-:Y:S01]  /*0d60*/  FFMA R32, R8.reuse, R30, R5 ;  /* 0x0000001e08207223 */ /* 0x041fe20000000005 */
[C---:B------:R-:W-:Y:S02]  /*0d70*/  FFMA R40, R8.reuse, R38, R35 ;  /* 0x0000002608287223 */ /* 0x040fe40000000023 */
[----:B------:R0:W4:Y:S01]  /*0d80*/  LDS.128 R4, [R26+0x410] ;  /* 0x000410001a047984 */ /* 0x0001220000000c00 */
[C---:B-1----:R-:W-:Y:S01]  /*0d90*/  FFMA R48, R8.reuse, R46, R41 ;  /* 0x0000002e08307223 */ /* 0x042fe20000000029 */
[----:B------:R-:W-:Y:S01]  /*0da0*/  FFMA R8, R8, R52, R47 ;  /* 0x0000003408087223 */ /* 0x000fe2000000002f */
[C---:B--2---:R-:W-:Y:S01]  /*0db0*/  FFMA R36, R12.reuse, R30, R33 ;  /* 0x0000001e0c247223 */ /* 0x044fe20000000021 */
[C---:B------:R-:W-:Y:S01]  /*0dc0*/  FFMA R44, R12.reuse, R38, R39 ;  /* 0x000000260c2c7223 */ /* 0x040fe20000000027 */
[C---:B------:R-:W-:Y:S01]  /*0dd0*/  FFMA R28, R12.reuse, R46, R45 ;  /* 0x0000002e0c1c7223 */ /* 0x040fe2000000002d */
[----:B------:R-:W-:Y:S01]  /*0de0*/  FFMA R12, R12, R52, R29 ;  /* 0x000000340c0c7223 */ /* 0x000fe2000000001d */
[C---:B---3--:R-:W-:Y:S01]  /*0df0*/  FFMA R34, R16.reuse, R30, R31 ;  /* 0x0000001e10227223 */ /* 0x048fe2000000001f */
[C---:B------:R-:W-:Y:S01]  /*0e00*/  FFMA R42, R16.reuse, R38, R37 ;  /* 0x00000026102a7223 */ /* 0x040fe20000000025 */
[----:B------:R-:W1:Y:S01]  /*0e10*/  LDS R29, [R24+0x7e0] ;  /* 0x0007e000181d7984 */ /* 0x000e620000000800 */
[C---:B------:R-:W-:Y:S01]  /*0e20*/  FFMA R50, R16.reuse, R46, R43 ;  /* 0x0000002e10327223 */ /* 0x040fe2000000002b */
[----:B------:R-:W-:Y:S01]  /*0e30*/  FFMA R16, R16, R52, R49 ;  /* 0x0000003410107223 */ /* 0x000fe20000000031 */
[----:B0-----:R-:W-:Y:S01]  /*0e40*/  IADD3 R26, PT, PT, R26, 0x20, RZ ;  /* 0x000000201a1a7810 */ /* 0x001fe20007ffe0ff */
[----:B------:R-:W0:Y:S01]  /*0e50*/  LDS R31, [R24+0x850] ;  /* 0x00085000181f7984 */ /* 0x000e220000000800 */
[C---:B----4-:R-:W-:Y:S01]  /*0e60*/  FFMA R30, R4.reuse, R30, R25 ;  /* 0x0000001e041e7223 */ /* 0x050fe20000000019 */
[----:B------:R-:W-:-:S02]  /*0e70*/  FFMA R38, R4, R38, R27 ;  /* 0x0000002604267223 */ /* 0x000fc4000000001b */
[----:B------:R-:W2:Y:S01]  /*0e80*/  LDS R25, [R24+0x700] ;  /* 0x0007000018197984 */ /* 0x000ea20000000800 */
[C---:B------:R-:W-:Y:S01]  /*0e90*/  FFMA R46, R4.reuse, R46, R53 ;  /* 0x0000002e042e7223 */ /* 0x040fe20000000035 */
[----:B------:R-:W-:Y:S02]  /*0ea0*/  FFMA R4, R4, R52, R51 ;  /* 0x0000003404047223 */ /* 0x000fe40000000033 */
[----:B------:R-:W3:Y:S01]  /*0eb0*/  LDS R27, [R24+0x770] ;  /* 0x00077000181b7984 */ /* 0x000ee20000000800 */
[C---:B-1----:R-:W-:Y:S01]  /*0ec0*/  FFMA R49, R29.reuse, R5, R46 ;  /* 0x000000051d317223 */ /* 0x042fe2000000002e */
[C---:B------:R-:W-:Y:S01]  /*0ed0*/  FFMA R45, R29.reuse, R17, R50 ;  /* 0x000000111d2d7223 */ /* 0x040fe20000000032 */
[----:B------:R-:W-:Y:S01]  /*0ee0*/  FFMA R47, R29, R13, R28 ;  /* 0x0000000d1d2f7223 */ /* 0x000fe2000000001c */
[C---:B0-----:R-:W-:Y:S01]  /*0ef0*/  FFMA R46, R31.reuse, R9, R8 ;  /* 0x000000091f2e7223 */ /* 0x041fe20000000008 */
[C---:B------:R-:W-:Y:S01]  /*0f00*/  FFMA R51, R31.reuse, R17, R16 ;  /* 0x000000111f337223 */ /* 0x040fe20000000010 */
[C---:B------:R-:W-:Y:S01]  /*0f10*/  FFMA R53, R31.reuse, R13, R12 ;  /* 0x0000000d1f357223 */ /* 0x040fe2000000000c */
[----:B------:R-:W-:-:S02]  /*0f20*/  FFMA R55, R31, R5, R4 ;  /* 0x000000051f377223 */ /* 0x000fc40000000004 */
[----:B------:R-:W-:Y:S04]  /*0f30*/  LDS R31, [R24+0xb60] ;  /* 0x000b6000181f7984 */ /* 0x000fe80000000800 */
[----:B------:R-:W-:Y:S01]  /*0f40*/  LDS R4, [R24+0xbd0] ;  /* 0x000bd00018047984 */ /* 0x000fe20000000800 */
[C---:B--2---:R-:W-:Y:S01]  /*0f50*/  FFMA R32, R25.reuse, R9, R32 ;  /* 0x0000000919207223 */ /* 0x044fe20000000020 */
[C---:B------:R-:W-:Y:S01]  /*0f60*/  FFMA R33, R25.reuse, R17, R34 ;  /* 0x0000001119217223 */ /* 0x040fe20000000022 */
[C---:B------:R-:W-:Y:S01]  /*0f70*/  FFMA R35, R25.reuse, R13, R36 ;  /* 0x0000000d19237223 */ /* 0x040fe20000000024 */
[-C--:B------:R-:W-:Y:S01]  /*0f80*/  FFMA R37, R25, R5.reuse, R30 ;  /* 0x0000000519257223 */ /* 0x080fe2000000001e */
[C---:B---3--:R-:W-:Y:S01]  /*0f90*/  FFMA R43, R27.reuse, R5, R38 ;  /* 0x000000051b2b7223 */ /* 0x048fe20000000026 */
[C---:B------:R-:W-:Y:S01]  /*0fa0*/  FFMA R30, R27.reuse, R9, R40 ;  /* 0x000000091b1e7223 */ /* 0x040fe20000000028 */
[C---:B------:R-:W-:Y:S01]  /*0fb0*/  FFMA R39, R27.reuse, R17, R42 ;  /* 0x000000111b277223 */ /* 0x040fe2000000002a */
[----:B------:R-:W-:Y:S01]  /*0fc0*/  FFMA R41, R27, R13, R44 ;  /* 0x0000000d1b297223 */ /* 0x000fe2000000002c */
[----:B------:R-:W-:Y:S01]  /*0fd0*/  FFMA R38, R29, R9, R48 ;  /* 0x000000091d267223 */ /* 0x000fe20000000030 */
[----:B------:R-:W0:Y:S04]  /*0fe0*/  LDS R25, [R24+0x8c0] ;  /* 0x0008c00018197984 */ /* 0x000e280000000800 */
[----:B------:R-:W1:Y:S04]  /*0ff0*/  LDS R27, [R24+0x930] ;  /* 0x00093000181b7984 */ /* 0x000e680000000800 */
[----:B------:R-:W2:Y:S04]  /*1000*/  LDS R9, [R24+0x9a0] ;  /* 0x0009a00018097984 */ /* 0x000ea80000000800 */
[----:B------:R-:W3:Y:S04]  /*1010*/  LDS R17, [R24+0xa10] ;  /* 0x000a100018117984 */ /* 0x000ee80000000800 */
[----:B------:R-:W4:Y:S04]  /*1020*/  LDS R29, [R24+0xa80] ;  /* 0x000a8000181d7984 */ /* 0x000f280000000800 */
[----:B------:R5:W4:Y:S02]  /*1030*/  LDS R13, [R24+0xaf0] ;  /* 0x000af000180d7984 */ /* 0x000b240000000800 */
[----:B-----5:R-:W-:Y:S01]  /*1040*/  IADD3 R24, PT, PT, R24, 0xe00, RZ ;  /* 0x00000e0018187810 */ /* 0x020fe20007ffe0ff */
        /* <DEDUP_REMOVED lines=18> */
[----:B------:R-:W-:Y:S01]  /*1170*/  FFMA R47, R29, R15, R16 ;  /* 0x0000000f1d2f7223 */ /* 0x000fe20000000010 */
[-C--:B------:R-:W-:Y:S01]  /*1180*/  FFMA R39, R31, R11.reuse, R38 ;  /* 0x0000000b1f277223 */ /* 0x080fe20000000026 */
[----:B------:R-:W-:Y:S01]  /*1190*/  FFMA R35, R13, R11, R30 ;  /* 0x0000000b0d237223 */ /* 0x000fe2000000001e */
[C---:B------:R-:W-:Y:S01]  /*11a0*/  FFMA R37, R31.reuse, R19, R40 ;  /* 0x000000131f257223 */ /* 0x040fe20000000028 */
[C---:B------:R-:W-:Y:S01]  /*11b0*/  FFMA R49, R31.reuse, R15, R42 ;  /* 0x0000000f1f317223 */ /* 0x040fe2000000002a */
[-C--:B------:R-:W-:Y:S01]  /*11c0*/  FFMA R25, R31, R7.reuse, R44 ;  /* 0x000000071f197223 */ /* 0x080fe2000000002c */
[----:B------:R-:W-:Y:S01]  /*11d0*/  FFMA R29, R29, R7, R28 ;  /* 0x000000071d1d7223 */ /* 0x000fe2000000001c */
        /* <DEDUP_REMOVED lines=13> */
[----:B0-----:R-:W-:-:S05]  /*12b0*/  IMAD R3, R2, 0xc40, RZ ;  /* 0x00000c4002037824 */ /* 0x001fca00078e02ff */
[----:B------:R-:W-:-:S05]  /*12c0*/  IADD3 R3, PT, PT, R3, R22, RZ ;  /* 0x0000001603037210 */ /* 0x000fca0007ffe0ff */
[----:B------:R-:W-:Y:S02]  /*12d0*/  IMAD R0, R0, 0x31000, R3 ;  /* 0x0003100000007824 */ /* 0x000fe400078e0203 */
[----:B------:R-:W0:Y:S02]  /*12e0*/  LDC.64 R2, c[0x0][0x380] ;  /* 0x0000e000ff027b82 */ /* 0x000e240000000a00 */
[----:B------:R-:W-:-:S04]  /*12f0*/  IMAD R21, R21, 0xe0, R0 ;  /* 0x000000e015157824 */ /* 0x000fc800078e0200 */
[----:B------:R-:W-:-:S04]  /*1300*/  IMAD R21, R20, 0x1c, R21 ;  /* 0x0000001c14157824 */ /* 0x000fc800078e0215 */
[----:B-1----:R-:W-:-:S05]  /*1310*/  IMAD.WIDE.U32 R4, R21, 0x4, R4 ;  /* 0x0000000415047825 */ /* 0x002fca00078e0004 */
        /* <DEDUP_REMOVED lines=50> */
.L_x_194:
        /* <DEDUP_REMOVED lines=12> */
.L_x_241:


//--------------------- .text.tvmgen_default_fused_nn_contrib_conv2d_winograd_without_weight_transform_add_nn_relu_2_kernel_1 --------------------------
	.section	.text.tvmgen_default_fused_nn_contrib_conv2d_winograd_without_weight_transform_add_nn_relu_2_kernel_1,"ax",@progbits
	.align	128
        .global         tvmgen_default_fused_nn_contrib_conv2d_winograd_without_weight_transform_add_nn_relu_2_kernel_1
        .type           tvmgen_default_fused_nn_contrib_conv2d_winograd_without_weight_transform_add_nn_relu_2_kernel_1,@function
        .size           tvmgen_default_fused_nn_contrib_conv2d_winograd_without_weight_transform_add_nn_relu_2_kernel_1,(.L_x_242 - tvmgen_default_fused_nn_contrib_conv2d_winograd_without_weight_transform_add_nn_relu_2_kernel_1)
        .other          tvmgen_default_fused_nn_contrib_conv2d_winograd_without_weight_transform_add_nn_relu_2_kernel_1,@"STO_CUDA_ENTRY STV_DEFAULT"
tvmgen_default_fused_nn_contrib_conv2d_winograd_without_weight_transform_add_nn_relu_2_kernel_1:
.text.tvmgen_default_fused_nn_contrib_conv2d_winograd_without_weight_transform_add_nn_relu_2_kernel_1:
[----:B------:R-:W-:Y:S01]  /*0000*/  LDC R1, c[0x0][0x37c] ;  /* 0x0000df00ff017b82 */ /* 0x000fe20000000800 */
[----:B------:R-:W0:Y:S07]  /*0010*/  S2R R0, SR_TID.X ;  /* 0x0000000000007919 */ /* 0x000e2e0000002100 */
[----:B------:R-:W1:Y:S01]  /*0020*/  LDC.64 R4, c[0x0][0x388] ;  /* 0x0000e200ff047b82 */ /* 0x000e620000000a00 */
[----:B------:R-:W-:Y:S01]  /*0030*/  UMOV UR4, 0x400 ;  /* 0x0000040000047882 */ /* 0x000fe20000000000 */
[----:B------:R-:W-:Y:S01]  /*0040*/  HFMA2 R38, -RZ, RZ, 0, 0 ;  /* 0x00000000ff267431 */ /* 0x000fe200000001ff */
[----:B------:R-:W2:Y:S01]  /*0050*/  S2R R13, SR_CTAID.Z ;  /* 0x00000000000d7919 */ /* 0x000ea20000002700 */
[----:B------:R-:W-:-:S02]  /*0060*/  CS2R R34, SRZ ;  /* 0x0000000000227805 */ /* 0x000fc4000001ff00 */
[----:B------:R-:W-:Y:S02]  /*0070*/  CS2R R32, SRZ ;  /* 0x0000000000207805 */ /* 0x000fe4000001ff00 */
[----:B------:R-:W-:Y:S01]  /*0080*/  CS2R R28, SRZ ;  /* 0x00000000001c7805 */ /* 0x000fe2000001ff00 */
[----:B------:R-:W3:Y:S01]  /*0090*/  S2R R2, SR_CTAID.Y ;  /* 0x0000000000027919 */ /* 0x000ee20000002600 */
[----:B------:R-:W4:Y:S01]  /*00a0*/  S2UR UR5, SR_CgaCtaId ;  /* 0x00000000000579c3 */ /* 0x000f220000008800 */
[----:B------:R-:W-:Y:S02]  /*00b0*/  CS2R R22, SRZ ;  /* 0x0000000000167805 */ /* 0x000fe4000001ff00 */
[----:B------:R-:W-:Y:S02]  /*00c0*/  CS2R R30, SRZ ;  /* 0x00000000001e7805 */ /* 0x000fe4000001ff00 */
[----:B------:R-:W-:Y:S02]  /*00d0*/  CS2R R24, SRZ ;  /* 0x0000000000187805 */ /* 0x000fe4000001ff00 */
[----:B------:R-:W-:-:S02]  /*00e0*/  CS2R R36, SRZ ;  /* 0x0000000000247805 */ /* 0x000fc4000001ff00 */
[----:B------:R-:W-:Y:S01]  /*00f0*/  MOV R27, RZ ;  /* 0x000000ff001b7202 */ /* 0x000fe20000000f00 */
[----:B------:R-:W1:Y:S01]  /*0100*/  LDCU.64 UR8, c[0x0][0x358] ;  /* 0x00006b00ff0877ac */ /* 0x000e620008000a00 */
[----:B0-----:R-:W-:Y:S01]  /*0110*/  SHF.L.U32 R6, R0, 0x4, RZ ;  /* 0x0000000400067819 */ /* 0x001fe200000006ff */
[----:B----4-:R-:W-:Y:S01]  /*0120*/  ULEA UR4, UR5, UR4, 0x18 ;  /* 0x0000000405047291 */ /* 0x010fe2000f8ec0ff */
[----:B--2---:R-:W-:Y:S02]  /*0130*/  IMAD R3, R13, 0x3100, RZ ;  /* 0x000031000d037824 */ /* 0x004fe400078e02ff */
[C---:B------:R-:W-:Y:S02]  /*0140*/  IADD3 R7, PT, PT, R6.reuse, 0x310, RZ ;  /* 0x0000031006077810 */ /* 0x040fe40007ffe0ff */
[----:B------:R-:W-:Y:S02]  /*0150*/  IADD3 R8, PT, PT, R6, 0x620, RZ ;  /* 0x0000062006087810 */ /* 0x000fe40007ffe0ff */
[----:B------:R-:W-:-:S02]  /*0160*/  LOP3.LUT R3, R3, R0, RZ, 0xfc, !PT ;  /* 0x0000000003037212 */ /* 0x000fc400078efcff */
[----:B------:R-:W-:Y:S02]  /*0170*/  LOP3.LUT R6, R6, 0x300, RZ, 0xc0, !PT ;  /* 0x0000030006067812 */ /* 0x000fe400078ec0ff */
[----:B------:R-:W-:Y:S01]  /*0180*/  LOP3.LUT R7, R7, 0x700, RZ, 0xc0, !PT ;  /* 0x0000070007077812 */ /* 0x000fe200078ec0ff */
[----:B-1----:R-:W-:Y:S01]  /*0190*/  IMAD.WIDE.U32 R4, R3, 0x4, R4 ;  /* 0x0000000403047825 */ /* 0x002fe200078e0004 */
[----:B------:R-:W-:Y:S02]  /*01a0*/  LOP3.LUT R8, R8, 0x700, RZ, 0xc0, !PT ;  /* 0x0000070008087812 */ /* 0x000fe400078ec0ff */
[--C-:B------:R-:W-:Y:S02]  /*01b0*/  PRMT R9, R6, 0x5410, R13.reuse ;  /* 0x0000541006097816 */ /* 0x100fe4000000000d */
[--C-:B------:R-:W-:Y:S02]  /*01c0*/  PRMT R11, R7, 0x5410, R13.reuse ;  /* 0x00005410070b7816 */ /* 0x100fe4000000000d */
[----:B------:R-:W-:-:S02]  /*01d0*/  PRMT R13, R8, 0x5410, R13 ;  /* 0x00005410080d7816 */ /* 0x000fc4000000000d */
[C---:B------:R-:W-:Y:S02]  /*01e0*/  IADD3 R3, PT, PT, R0.reuse, 0x1, RZ ;  /* 0x0000000100037810 */ /* 0x040fe40007ffe0ff */
[C---:B------:R-:W-:Y:S02]  /*01f0*/  IADD3 R7, PT, PT, R0.reuse, 0x2, RZ ;  /* 0x0000000200077810 */ /* 0x040fe40007ffe0ff */
[----:B------:R-:W-:Y:S02]  /*0200*/  LOP3.LUT R6, R0, 0xf, RZ, 0xc0, !PT ;  /* 0x0000000f00067812 */ /* 0x000fe400078ec0ff */
[----:B------:R-:W-:Y:S02]  /*0210*/  LOP3.LUT R3, R3, 0xf, RZ, 0xc0, !PT ;  /* 0x0000000f03037812 */ /* 0x000fe400078ec0ff */
[----:B------:R-:W-:Y:S02]  /*0220*/  LOP3.LUT R7, R7, 0xf, RZ, 0xc0, !PT ;  /* 0x0000000f07077812 */ /* 0x000fe400078ec0ff */
[----:B---3--:R-:W-:-:S02]  /*0230*/  LEA R9, R2, R9, 0x4 ;  /* 0x0000000902097211 */ /* 0x008fc400078e20ff */
[C---:B------:R-:W-:Y:S02]  /*0240*/  LEA R8, R2.reuse, R11, 0x4 ;  /* 0x0000000b02087211 */ /* 0x040fe400078e20ff */
[----:B------:R-:W-:Y:S02]  /*0250*/  LEA R10, R2, R13, 0x4 ;  /* 0x0000000d020a7211 */ /* 0x000fe400078e20ff */
[----:B------:R-:W-:Y:S02]  /*0260*/  IADD3 R20, P0, PT, R4, 0x310, RZ ;  /* 0x0000031004147810 */ /* 0x000fe40007f1e0ff */
[----:B------:R-:W-:Y:S02]  /*0270*/  IADD3 R6, PT, PT, R6, R9, RZ ;  /* 0x0000000906067210 */ /* 0x000fe40007ffe0ff */
[----:B------:R-:W-:Y:S02]  /*0280*/  IADD3 R3, PT, PT, R3, R8, RZ ;  /* 0x0000000803037210 */ /* 0x000fe40007ffe0ff */
[----:B------:R-:W-:-:S02]  /*0290*/  IADD3 R4, PT, PT, R7, R10, RZ ;  /* 0x0000000a07047210 */ /* 0x000fc40007ffe0ff */
[----:B------:R-:W-:Y:S02]  /*02a0*/  IADD3.X R21, PT, PT, RZ, R5, RZ, P0, !PT ;  /* 0x00000005ff157210 */ /* 0x000fe400007fe4ff */
[----:B------:R-:W-:Y:S01]  /*02b0*/  LEA R5, R0, UR4, 0x2 ;  /* 0x0000000400057c11 */ /* 0x000fe2000f8e10ff */
[----:B------:R-:W-:-:S06]  /*02c0*/  UMOV UR4, URZ ;  /* 0x000000ff00047c82 */ /* 0x000fcc0008000000 */
.L_x_195:
[----:B------:R-:W0:Y:S01]  /*02d0*/  LDC.64 R8, c[0x0][0x390] ;  /* 0x0000e400ff087b82 */ /* 0x000e220000000a00 */
[----:B------:R-:W-:Y:S01]  /*02e0*/  ISETP.GT.U32.AND P0, PT, R0, 0x1d, PT ;  /* 0x0000001d0000780c */ /* 0x000fe20003f04070 */
[----:B------:R-:W2:Y:S04]  /*02f0*/  LDG.E.CONSTANT R16, desc[UR8][R20.64+-0x310] ;  /* 0xfffcf00814107981 */ /* 0x000ea8000c1e9900 */
[----:B------:R-:W3:Y:S04]  /*0300*/  LDG.E.CONSTANT R18, desc[UR8][R20.64+-0x24c] ;  /* 0xfffdb40814127981 */ /* 0x000ee8000c1e9900 */
[----:B------:R-:W4:Y:S04]  /*0310*/  LDG.E.CONSTANT R40, desc[UR8][R20.64+-0x188] ;  /* 0xfffe780814287981 */ /* 0x000f28000c1e9900 */
[----:B------:R-:W5:Y:S04]  /*0320*/  LDG.E.CONSTANT R42, desc[UR8][R20.64+-0xc4] ;  /* 0xffff3c08142a7981 */ /* 0x000f68000c1e9900 */
[----:B------:R-:W5:Y:S04]  /*0330*/  LDG.E.CONSTANT R44, desc[UR8][R20.64] ;  /* 0x00000008142c7981 */ /* 0x000f68000c1e9900 */
[----:B------:R-:W5:Y:S01]  /*0340*/  LDG.E.CONSTANT R17, desc[UR8][R20.64+0xc4] ;  /* 0x0000c40814117981 */ /* 0x000f62000c1e9900 */
[----:B0-----:R-:W-:-:S03]  /*0350*/  IMAD.WIDE.U32 R12, R6, 0x4, R8 ;  /* 0x00000004060c7825 */ /* 0x001fc600078e0008 */
[----:B------:R-:W5:Y:S01]  /*0360*/  LDG.E.CONSTANT R19, desc[UR8][R20.64+0x188] ;  /* 0x0001880814137981 */ /* 0x000f62000c1e9900 */
[----:B------:R-:W-:-:S03]  /*0370*/  IMAD.WIDE.U32 R10, R3, 0x4, R8 ;  /* 0x00000004030a7825 */ /* 0x000fc600078e0008 */
[----:B------:R-:W2:Y:S01]  /*0380*/  LDG.E.CONSTANT R12, desc[UR8][R12.64] ;  /* 0x000000080c0c7981 */ /* 0x000ea2000c1e9900 */
[----:B------:R-:W-:-:S03]  /*0390*/  @!P0 IMAD.WIDE.U32 R8, R4, 0x4, R8 ;  /* 0x0000000404088825 */ /* 0x000fc600078e0008 */
[----:B------:R-:W3:Y:S04]  /*03a0*/  LDG.E.CONSTANT R10, desc[UR8][R10.64] ;  /* 0x000000080a0a7981 */ /* 0x000ee8000c1e9900 */
[----:B------:R-:W4:Y:S04]  /*03b0*/  @!P0 LDG.E.CONSTANT R8, desc[UR8][R8.64] ;  /* 0x0000000808088981 */ /* 0x000f28000c1e9900 */
[----:B------:R-:W5:Y:S01]  /*03c0*/  LDG.E.CONSTANT R39, desc[UR8][R20.64+0x24c] ;  /* 0x00024c0814277981 */ /* 0x000f62000c1e9900 */
[----:B------:R-:W0:Y:S08]  /*03d0*/  S2UR UR6, SR_CgaCtaId ;  /* 0x00000000000679c3 */ /* 0x000e300000008800 */
[----:B------:R-:W-:Y:S06]  /*03e0*/  BAR.SYNC.DEFER_BLOCKING 0x0 ;  /* 0x0000000000007b1d */ /* 0x000fec0000010000 */
[----:B------:R-:W-:-:S02]  /*03f0*/  UMOV UR5, 0x400 ;  /* 0x0000040000057882 */ /* 0x000fc40000000000 */
[----:B0-----:R-:W-:Y:S02]  /*0400*/  ULEA UR7, UR6, UR5, 0x18 ;  /* 0x0000000506077291 */ /* 0x001fe4000f8ec0ff */
[----:B------:R-:W-:-:S04]  /*0410*/  UIADD3 UR5, UPT, UPT, UR5, 0x200, URZ ;  /* 0x0000020005057890 */ /* 0x000fc8000fffe0ff */
[----:B------:R-:W-:-:S06]  /*0420*/  ULEA UR5, UR6, UR5, 0x18 ;  /* 0x0000000506057291 */ /* 0x000fcc000f8ec0ff */
[C---:B------:R-:W-:Y:S01]  /*0430*/  LEA R7, R0.reuse, UR5, 0x2 ;  /* 0x0000000500077c11 */ /* 0x040fe2000f8e10ff */
[----:B--2---:R-:W-:Y:S04]  /*0440*/  STS [R5], R12 ;  /* 0x0000000c05007388 */ /* 0x004fe80000000800 */
[----:B---3--:R0:W-:Y:S02]  /*0450*/  STS [R5+0xc4], R10 ;  /* 0x0000c40a05007388 */ /* 0x0081e40000000800 */
[----:B0-----:R-:W-:-:S05]  /*0460*/  @!P0 LEA R5, R0, UR7, 0x2 ;  /* 0x0000000700058c11 */ /* 0x001fca000f8e10ff */
[----:B----4-:R-:W-:Y:S04]  /*0470*/  @!P0 STS [R5+0x188], R8 ;  /* 0x0001880805008388 */ /* 0x010fe80000000800 */
[----:B------:R-:W-:Y:S04]  /*0480*/  STS [R7], R16 ;  /* 0x0000001007007388 */ /* 0x000fe80000000800 */
[----:B------:R-:W-:Y:S04]  /*0490*/  STS [R7+0xc4], R18 ;  /* 0x0000c41207007388 */ /* 0x000fe80000000800 */
[----:B------:R-:W-:Y:S04]  /*04a0*/  STS [R7+0x188], R40 ;  /* 0x0001882807007388 */ /* 0x000fe80000000800 */
[----:B-----5:R-:W-:Y:S04]  /*04b0*/  STS [R7+0x24c], R42 ;  /* 0x00024c2a07007388 */ /* 0x020fe80000000800 */
[----:B------:R-:W-:Y:S04]  /*04c0*/  STS [R7+0x310], R44 ;  /* 0x0003102c07007388 */ /* 0x000fe80000000800 */
[----:B------:R-:W-:Y:S04]  /*04d0*/  STS [R7+0x3d4], R17 ;  /* 0x0003d41107007388 */ /* 0x000fe80000000800 */
[----:B------:R-:W-:Y:S04]  /*04e0*/  STS [R7+0x498], R19 ;  /* 0x0004981307007388 */ /* 0x000fe80000000800 */
[----:B------:R-:W-:Y:S01]  /*04f0*/  STS [R7+0x55c], R39 ;  /* 0x00055c2707007388 */ /* 0x000fe20000000800 */
[----:B------:R-:W-:Y:S06]  /*0500*/  BAR.SYNC.DEFER_BLOCKING 0x0 ;  /* 0x0000000000007b1d */ /* 0x000fec0000010000 */
[----:B------:R-:W-:Y:S04]  /*0510*/  LDS R26, [R7] ;  /* 0x00000000071a7984 */ /* 0x000fe80000000800 */
[----:B------:R-:W0:Y:S04]  /*0520*/  LDS.128 R12, [UR7] ;  /* 0x00000007ff0c7984 */ /* 0x000e280008000c00 */
[----:B------:R-:W1:Y:S04]  /*0530*/  LDS.128 R8, [UR7+0x20] ;  /* 0x00002007ff087984 */ /* 0x000e680008000c00 */
[----:B------:R-:W-:Y:S01]  /*0540*/  LDS R40, [R7+0x55c] ;  /* 0x00055c0007287984 */ /* 0x000fe20000000800 */
[C---:B0-----:R-:W-:Y:S01]  /*0550*/  FFMA R23, R26.reuse, R12, R23 ;  /* 0x0000000c1a177223 */ /* 0x041fe20000000017 */
[C---:B------:R-:W-:Y:S01]  /*0560*/  FFMA R30, R26.reuse, R13, R30 ;  /* 0x0000000d1a1e7223 */ /* 0x040fe2000000001e */
[C---:B------:R-:W-:Y:S01]  /*0570*/  FFMA R33, R26.reuse, R14, R33 ;  /* 0x0000000e1a217223 */ /* 0x040fe20000000021 */
[----:B------:R-:W-:-:S02]  /*0580*/  FFMA R24, R26, R15, R24 ;  /* 0x0000000f1a187223 */ /* 0x000fc40000000018 */
[----:B------:R-:W0:Y:S01]  /*0590*/  LDS.128 R12, [UR7+0x10] ;  /* 0x00001007ff0c7984 */ /* 0x000e220008000c00 */
[C---:B-1----:R-:W-:Y:S01]  /*05a0*/  FFMA R25, R26.reuse, R8, R25 ;  /* 0x000000081a197223 */ /* 0x042fe20000000019 */
[C---:B------:R-:W-:Y:S01]  /*05b0*/  FFMA R28, R26.reuse, R9, R28 ;  /* 0x000000091a1c7223 */ /* 0x040fe2000000001c */
[C---:B------:R-:W-:Y:S01]  /*05c0*/  FFMA R31, R26.reuse, R10, R31 ;  /* 0x0000000a1a1f7223 */ /* 0x040fe2000000001f */
[C---:B------:R-:W-:Y:S02]  /*05d0*/  FFMA R22, R26.reuse, R11, R22 ;  /* 0x0000000b1a167223 */ /* 0x040fe40000000016 */
[----:B------:R-:W1:Y:S01]  /*05e0*/  LDS.128 R8, [UR7+0x30] ;  /* 0x00003007ff087984 */ /* 0x000e620008000c00 */
[C---:B0-----:R-:W-:Y:S01]  /*05f0*/  FFMA R27, R26.reuse, R12, R27 ;  /* 0x0000000c1a1b7223 */ /* 0x041fe2000000001b */
[C---:B------:R-:W-:Y:S01]  /*0600*/  FFMA R16, R26.reuse, R13, R36 ;  /* 0x0000000d1a107223 */ /* 0x040fe20000000024 */
[C---:B------:R-:W-:Y:S01]  /*0610*/  FFMA R17, R26.reuse, R14, R37 ;  /* 0x0000000e1a117223 */ /* 0x040fe20000000025 */
[C---:B------:R-:W-:Y:S01]  /*0620*/  FFMA R18, R26.reuse, R15, R38 ;  /* 0x0000000f1a127223 */ /* 0x040fe20000000026 */
[----:B------:R-:W-:Y:S04]  /*0630*/  LDS R36, [R7+0xc4] ;  /* 0x0000c40007247984 */ /* 0x000fe80000000800 */
[----:B------:R-:W0:Y:S01]  /*0640*/  LDS.128 R12, [UR7+0x40] ;  /* 0x00004007ff0c7984 */ /* 0x000e220008000c00 */
[C---:B-1----:R-:W-:Y:S01]  /*0650*/  FFMA R29, R26.reuse, R8, R29 ;  /* 0x000000081a1d7223 */ /* 0x042fe2000000001d */
[C---:B------:R-:W-:Y:S01]  /*0660*/  FFMA R32, R26.reuse, R9, R32 ;  /* 0x000000091a207223 */ /* 0x040fe20000000020 */
[C---:B------:R-:W-:Y:S01]  /*0670*/  FFMA R35, R26.reuse, R10, R35 ;  /* 0x0000000a1a237223 */ /* 0x040fe20000000023 */
[----:B------:R-:W-:-:S02]  /*0680*/  FFMA R26, R26, R11, R34 ;  /* 0x0000000b1a1a7223 */ /* 0x000fc40000000022 */
[----:B------:R-:W1:Y:S04]  /*0690*/  LDS.128 R8, [UR7+0x60] ;  /* 0x00006007ff087984 */ /* 0x000e680008000c00 */
[----:B------:R-:W-:Y:S01]  /*06a0*/  LDS R34, [R7+0x188] ;  /* 0x0001880007227984 */ /* 0x000fe20000000800 */
[C---:B0-----:R-:W-:Y:S01]  /*06b0*/  FFMA R23, R36.reuse, R12, R23 ;  /* 0x0000000c24177223 */ /* 0x041fe20000000017 */
[C---:B------:R-:W-:Y:S01]  /*06c0*/  FFMA R30, R36.reuse, R13, R30 ;  /* 0x0000000d241e7223 */ /* 0x040fe2000000001e */
[C---:B------:R-:W-:Y:S01]  /*06d0*/  FFMA R33, R36.reuse, R14, R33 ;  /* 0x0000000e24217223 */ /* 0x040fe20000000021 */
[C---:B------:R-:W-:Y:S02]  /*06e0*/  FFMA R24, R36.reuse, R15, R24 ;  /* 0x0000000f24187223 */ /* 0x040fe40000000018 */
[----:B------:R-:W0:Y:S01]  /*06f0*/  LDS.128 R12, [UR7+0x50] ;  /* 0x00005007ff0c7984 */ /* 0x000e220008000c00 */
[C---:B-1----:R-:W-:Y:S01]  /*0700*/  FFMA R25, R36.reuse, R8, R25 ;  /* 0x0000000824197223 */ /* 0x042fe20000000019 */
[C---:B------:R-:W-:Y:S01]  /*0710*/  FFMA R28, R36.reuse, R9, R28 ;  /* 0x00000009241c7223 */ /* 0x040fe2000000001c */
[C---:B------:R-:W-:Y:S01]  /*0720*/  FFMA R31, R36.reuse, R10, R31 ;  /* 0x0000000a241f7223 */ /* 0x040fe2000000001f */
[----:B------:R-:W-:-:S02]  /*0730*/  FFMA R22, R36, R11, R22 ;  /* 0x0000000b24167223 */ /* 0x000fc40000000016 */
[----:B------:R-:W1:Y:S01]  /*0740*/  LDS.128 R8, [UR7+0x70] ;  /* 0x00007007ff087984 */ /* 0x000e620008000c00 */
        /* <DEDUP_REMOVED lines=106> */
[C---:B------:R-:W-:Y:S02]  /*0df0*/  FFMA R38, R26.reuse, R15, R18 ;  /* 0x0000000f1a267223 */ /* 0x040fe40000000012 */
[----:B------:R-:W0:Y:S01]  /*0e00*/  LDS.128 R16, [UR7+0x1c0] ;  /* 0x0001c007ff107984 */ /* 0x000e220008000c00 */
[C---:B------:R-:W-:Y:S01]  /*0e10*/  FFMA R27, R26.reuse, R12, R27 ;  /* 0x0000000c1a1b7223 */ /* 0x040fe2000000001b */
[C---:B-1----:R-:W-:Y:S01]  /*0e20*/  FFMA R29, R26.reuse, R8, R29 ;  /* 0x000000081a1d7223 */ /* 0x042fe2000000001d */
[C---:B------:R-:W-:Y:S01]  /*0e30*/  FFMA R32, R26.reuse, R9, R32 ;  /* 0x000000091a207223 */ /* 0x040fe20000000020 */
[C---:B------:R-:W-:Y:S01]  /*0e40*/  FFMA R35, R26.reuse, R10, R35 ;  /* 0x0000000a1a237223 */ /* 0x040fe20000000023 */
[----:B------:R-:W-:Y:S01]  /*0e50*/  FFMA R34, R26, R11, R34 ;  /* 0x0000000b1a227223 */ /* 0x000fe20000000022 */
[----:B------:R-:W1:Y:S04]  /*0e60*/  LDS.128 R12, [UR7+0x1d0] ;  /* 0x0001d007ff0c7984 */ /* 0x000e680008000c00 */
[----:B------:R-:W2:Y:S01]  /*0e70*/  LDS.128 R8, [UR7+0x1e0] ;  /* 0x0001e007ff087984 */ /* 0x000ea20008000c00 */
[----:B------:R-:W-:Y:S01]  /*0e80*/  UIADD3 UR4, UPT, UPT, UR4, 0x1, URZ ;  /* 0x0000000104047890 */ /* 0x000fe2000fffe0ff */
[C---:B0-----:R-:W-:Y:S01]  /*0e90*/  FFMA R23, R40.reuse, R16, R23 ;  /* 0x0000001028177223 */ /* 0x041fe20000000017 */
[C---:B------:R-:W-:Y:S01]  /*0ea0*/  FFMA R30, R40.reuse, R17, R30 ;  /* 0x00000011281e7223 */ /* 0x040fe2000000001e */
[C---:B------:R-:W-:Y:S01]  /*0eb0*/  FFMA R33, R40.reuse, R18, R33 ;  /* 0x0000001228217223 */ /* 0x040fe20000000021 */
[----:B------:R-:W-:-:S02]  /*0ec0*/  FFMA R24, R40, R19, R24 ;  /* 0x0000001328187223 */ /* 0x000fc40000000018 */
[----:B------:R-:W0:Y:S01]  /*0ed0*/  LDS.128 R16, [UR7+0x1f0] ;  /* 0x0001f007ff107984 */ /* 0x000e220008000c00 */
[----:B------:R-:W-:Y:S01]  /*0ee0*/  UISETP.NE.AND UP0, UPT, UR4, 0x20, UPT ;  /* 0x000000200400788c */ /* 0x000fe2000bf05270 */
[----:B------:R-:W-:Y:S01]  /*0ef0*/  IADD3 R20, P0, PT, R20, 0x620, RZ ;  /* 0x0000062014147810 */ /* 0x000fe20007f1e0ff */
[C---:B-1----:R-:W-:Y:S01]  /*0f00*/  FFMA R27, R40.reuse, R12, R27 ;  /* 0x0000000c281b7223 */ /* 0x042fe2000000001b */
[C---:B------:R-:W-:Y:S01]  /*0f10*/  FFMA R36, R40.reuse, R13, R36 ;  /* 0x0000000d28247223 */ /* 0x040fe20000000024 */
[C---:B--2---:R-:W-:Y:S01]  /*0f20*/  FFMA R25, R40.reuse, R8, R25 ;  /* 0x0000000828197223 */ /* 0x044fe20000000019 */
[C---:B------:R-:W-:Y:S01]  /*0f30*/  FFMA R28, R40.reuse, R9, R28 ;  /* 0x00000009281c7223 */ /* 0x040fe2000000001c */
[C---:B------:R-:W-:Y:S01]  /*0f40*/  FFMA R31, R40.reuse, R10, R31 ;  /* 0x0000000a281f7223 */ /* 0x040fe2000000001f */
[C---:B------:R-:W-:Y:S01]  /*0f50*/  FFMA R22, R40.reuse, R11, R22 ;  /* 0x0000000b28167223 */ /* 0x040fe20000000016 */
[----:B------:R-:W-:Y:S01]  /*0f60*/  IADD3.X R21, PT, PT, RZ, R21, RZ, P0, !PT ;  /* 0x00000015ff157210 */ /* 0x000fe200007fe4ff */
[C---:B------:R-:W-:Y:S01]  /*0f70*/  FFMA R37, R40.reuse, R14, R37 ;  /* 0x0000000e28257223 */ /* 0x040fe20000000025 */
[----:B------:R-:W-:Y:S01]  /*0f80*/  FFMA R38, R40, R15, R38 ;  /* 0x0000000f28267223 */ /* 0x000fe20000000026 */
[----:B------:R-:W-:-:S02]  /*0f90*/  IADD3 R6, PT, PT, R6, 0x800, RZ ;  /* 0x0000080006067810 */ /* 0x000fc40007ffe0ff */
[----:B------:R-:W-:Y:S02]  /*0fa0*/  IADD3 R3, PT, PT, R3, 0x800, RZ ;  /* 0x0000080003037810 */ /* 0x000fe40007ffe0ff */
[----:B------:R-:W-:Y:S01]  /*0fb0*/  IADD3 R4, PT, PT, R4, 0x800, RZ ;  /* 0x0000080004047810 */ /* 0x000fe20007ffe0ff */
[C---:B0-----:R-:W-:Y:S01]  /*0fc0*/  FFMA R29, R40.reuse, R16, R29 ;  /* 0x00000010281d7223 */ /* 0x041fe2000000001d */
[C---:B------:R-:W-:Y:S01]  /*0fd0*/  FFMA R32, R40.reuse, R17, R32 ;  /* 0x0000001128207223 */ /* 0x040fe20000000020 */
[C---:B------:R-:W-:Y:S01]  /*0fe0*/  FFMA R35, R40.reuse, R18, R35 ;  /* 0x0000001228237223 */ /* 0x040fe20000000023 */
[----:B------:R-:W-:Y:S01]  /*0ff0*/  FFMA R34, R40, R19, R34 ;  /* 0x0000001328227223 */ /* 0x000fe20000000022 */
[----:B------:R-:W-:Y:S06]  /*1000*/  BRA.U UP0, `(.L_x_195) ;  /* 0xfffffff100b07547 */ /* 0x000fec000b83ffff */
[----:B------:R-:W0:Y:S08]  /*1010*/  S2UR UR4, SR_CTAID.Z ;  /* 0x00000000000479c3 */ /* 0x000e300000002700 */
[----:B------:R-:W1:Y:S01]  /*1020*/  LDC.64 R4, c[0x0][0x380] ;  /* 0x0000e000ff047b82 */ /* 0x000e620000000a00 */
[----:B0-----:R-:W-:-:S06]  /*1030*/  UIMAD UR4, UR4, 0x3100, URZ ;  /* 0x00003100040478a4 */ /* 0x001fcc000f8e02ff */
[----:B------:R-:W-:-:S05]  /*1040*/  LOP3.LUT R3, R0, UR4, RZ, 0xfc, !PT ;  /* 0x0000000400037c12 */ /* 0x000fca000f8efcff */
        /* <DEDUP_REMOVED lines=19> */
.L_x_196:
        /* <DEDUP_REMOVED lines=16> */
.L_x_242:


//--------------------- .text.tvmgen_default_fused_nn_conv2d_add_nn_relu_5_kernel --------------------------
	.section	.text.tvmgen_default_fused_nn_conv2d_add_nn_relu_5_kernel,"ax",@progbits
	.align	128
        .global         tvmgen_default_fused_nn_conv2d_add_nn_relu_5_kernel
        .type           tvmgen_default_fused_nn_conv2d_add_nn_relu_5_kernel,@function
        .size           tvmgen_default_fused_nn_conv2d_add_nn_relu_5_kernel,(.L_x_243 - tvmgen_default_fused_nn_conv2d_add_nn_relu_5_kernel)
        .other          tvmgen_default_fused_nn_conv2d_add_nn_relu_5_kernel,@"STO_CUDA_ENTRY STV_DEFAULT"
tvmgen_default_fused_nn_conv2d_add_nn_relu_5_kernel:
.text.tvmgen_default_fused_nn_conv2d_add_nn_relu_5_kernel:
[----:B------:R-:W-:Y:S01]  /*0000*/  LDC R1, c[0x0][0x37c] ;  /* 0x0000df00ff017b82 */ /* 0x000fe20000000800 */
[----:B------:R-:W0:Y:S07]  /*0010*/  S2R R20, SR_TID.Z ;  /* 0x0000000000147919 */ /* 0x000e2e0000002300 */
[----:B------:R-:W1:Y:S01]  /*0020*/  LDC.64 R4, c[0x0][0x390] ;  /* 0x0000e400ff047b82 */ /* 0x000e620000000a00 */
[----:B------:R-:W-:Y:S01]  /*0030*/  UMOV UR4, 0x400 ;  /* 0x0000040000047882 */ /* 0x000fe20000000000 */
[----:B------:R-:W2:Y:S01]  /*0040*/  LDCU.64 UR8, c[0x0][0x358] ;  /* 0x00006b00ff0877ac */ /* 0x000ea20008000a00 */
[----:B------:R-:W0:Y:S01]  /*0050*/  S2R R21, SR_TID.X ;  /* 0x0000000000157919 */ /* 0x000e220000002100 */
[----:B------:R-:W-:Y:S01]  /*0060*/  UIADD3 UR5, UPT, UPT, UR4, 0x360, URZ ;  /* 0x0000036004057890 */ /* 0x000fe2000fffe0ff */
[----:B------:R-:W3:Y:S03]  /*0070*/  S2R R19, SR_CTAID.Z ;  /* 0x0000000000137919 */ /* 0x000ee60000002700 */
[----:B------:R-:W4:Y:S08]  /*0080*/  S2UR UR6, SR_CgaCtaId ;  /* 0x00000000000679c3 */ /* 0x000f300000008800 */
[----:B------:R-:W5:Y:S01]  /*0090*/  LDC.64 R2, c[0x0][0x388] ;  /* 0x0000e200ff027b82 */ /* 0x000f620000000a00 */
[----:B----4-:R-:W-:-:S02]  /*00a0*/  ULEA UR5, UR6, UR5, 0x18 ;  /* 0x0000000506057291 */ /* 0x010fc4000f8ec0ff */
[----:B------:R-:W-:Y:S01]  /*00b0*/  ULEA UR4, UR6, UR4, 0x18 ;  /* 0x0000000406047291 */ /* 0x000fe2000f8ec0ff */
[C---:B0-----:R-:W-:Y:S01]  /*00c0*/  IMAD R18, R20.reuse, 0xe, R21 ;  /* 0x0000000e14127824 */ /* 0x041fe200078e0215 */
[----:B------:R-:W-:Y:S02]  /*00d0*/  SHF.L.U32 R7, R21, 0x7, RZ ;  /* 0x0000000715077819 */ /* 0x000fe400000006ff */
[----:B------:R-:W-:Y:S02]  /*00e0*/  LEA R24, R20, UR5, 0x6 ;  /* 0x0000000514187c11 */ /* 0x000fe4000f8e30ff */
[C---:B------:R-:W-:Y:S02]  /*00f0*/  LOP3.LUT R0, R18.reuse, 0xffff, RZ, 0xc0, !PT ;  /* 0x0000ffff12007812 */ /* 0x040fe400078ec0ff */
[----:B---3--:R-:W-:Y:S02]  /*0100*/  LEA R13, R19, R20, 0x4 ;  /* 0x00000014130d7211 */ /* 0x008fe400078e20ff */
[----:B------:R-:W-:Y:S01]  /*0110*/  LEA R22, R18, UR4, 0x2 ;  /* 0x0000000412167c11 */ /* 0x000fe2000f8e10ff */
[----:B------:R-:W-:-:S02]  /*0120*/  IMAD R11, R0, 0x97c, RZ ;  /* 0x0000097c000b7824 */ /* 0x000fc400078e02ff */
[----:B------:R-:W0:Y:S03]  /*0130*/  S2R R0, SR_CTAID.Y ;  /* 0x0000000000007919 */ /* 0x000e260000002600 */
[----:B------:R-:W-:-:S04]  /*0140*/  SHF.R.U32.HI R11, RZ, 0x10, R11 ;  /* 0x00000010ff0b7819 */ /* 0x000fc8000001160b */
[----:B------:R-:W-:-:S05]  /*0150*/  PRMT R6, R11, 0x9910, RZ ;  /* 0x000099100b067816 */ /* 0x000fca00000000ff */
[----:B------:R-:W-:-:S05]  /*0160*/  IMAD R6, R6, 0x1b, RZ ;  /* 0x0000001b06067824 */ /* 0x000fca00078e02ff */
[----:B------:R-:W-:Y:S02]  /*0170*/  IADD3 R9, PT, PT, RZ, -R6, RZ ;  /* 0x80000006ff097210 */ /* 0x000fe40007ffe0ff */
[----:B------:R-:W-:Y:S02]  /*0180*/  LOP3.LUT R6, R7, 0x200, RZ, 0xc0, !PT ;  /* 0x0000020007067812 */ /* 0x000fe400078ec0ff */
[----:B------:R-:W-:Y:S02]  /*0190*/  SHF.L.U32 R7, R21, 0x1, RZ ;  /* 0x0000000115077819 */ /* 0x000fe400000006ff */
[----:B------:R-:W-:Y:S01]  /*01a0*/  PRMT R9, R9, 0x7710, RZ ;  /* 0x0000771009097816 */ /* 0x000fe200000000ff */
[----:B------:R-:W-:Y:S01]  /*01b0*/  IMAD.U32 R13, R13, 0x400, R6 ;  /* 0x000004000d0d7824 */ /* 0x000fe200078e0006 */
[----:B------:R-:W-:Y:S02]  /*01c0*/  LOP3.LUT R8, R7, 0x6, RZ, 0xc0, !PT ;  /* 0x0000000607087812 */ /* 0x000fe400078ec0ff */
[----:B------:R-:W-:-:S02]  /*01d0*/  IADD3 R6, PT, PT, R18, R9, RZ ;  /* 0x0000000912067210 */ /* 0x000fc40007ffe0ff */
[----:B------:R-:W-:Y:S02]  /*01e0*/  IADD3 R13, PT, PT, R8, R13, RZ ;  /* 0x0000000d080d7210 */ /* 0x000fe40007ffe0ff */
[----:B------:R-:W-:Y:S01]  /*01f0*/  LOP3.LUT R6, R6, 0xffff, RZ, 0xc0, !PT ;  /* 0x0000ffff06067812 */ /* 0x000fe200078ec0ff */
[----:B0-----:R-:W-:Y:S01]  /*0200*/  IMAD R17, R11, 0xe, R0 ;  /* 0x0000000e0b117824 */ /* 0x001fe200078e0200 */
[----:B------:R-:W-:Y:S01]  /*0210*/  SHF.R.U32.HI R9, RZ, 0x1, R21 ;  /* 0x00000001ff097819 */ /* 0x000fe20000011615 */
[----:B-1----:R-:W-:Y:S01]  /*0220*/  IMAD.WIDE.U32 R4, R13, 0x4, R4 ;  /* 0x000000040d047825 */ /* 0x002fe200078e0004 */
[----:B------:R-:W-:Y:S02]  /*0230*/  LEA.HI R8, R21, R20, RZ, 0x1d ;  /* 0x0000001415087211 */ /* 0x000fe400078fe8ff */
[----:B------:R-:W-:Y:S01]  /*0240*/  LEA R23, R20, R7, 0x4 ;  /* 0x0000000714177211 */ /* 0x000fe200078e20ff */
[----:B------:R-:W-:Y:S01]  /*0250*/  IMAD R17, R17, 0x38, R6 ;  /* 0x0000003811117824 */ /* 0x000fe200078e0206 */
[----:B------:R-:W-:Y:S01]  /*0260*/  IADD3 R4, P2, PT, R4, 0x4, RZ ;  /* 0x0000000404047810 */ /* 0x000fe20007f5e0ff */
[----:B------:R-:W-:Y:S01]  /*0270*/  IMAD R9, R20, 0x7, R9 ;  /* 0x0000000714097824 */ /* 0x000fe200078e0209 */
[----:B------:R-:W-:Y:S01]  /*0280*/  ISETP.GE.U32.AND P0, PT, R8, 0x10, PT ;  /* 0x000000100800780c */ /* 0x000fe20003f06070 */
[----:B-----5:R-:W-:-:S04]  /*0290*/  IMAD.WIDE.U32 R16, R17, 0x4, R2 ;  /* 0x0000000411107825 */ /* 0x020fc800078e0002 */
[----:B------:R-:W-:Y:S01]  /*02a0*/  HFMA2 R7, -RZ, RZ, 0, 0 ;  /* 0x00000000ff077431 */ /* 0x000fe200000001ff */
[----:B------:R-:W-:Y:S02]  /*02b0*/  IADD3.X R3, PT, PT, RZ, R5, RZ, P2, !PT ;  /* 0x00000005ff037210 */ /* 0x000fe400017fe4ff */
[----:B------:R-:W-:Y:S01]  /*02c0*/  ISETP.GT.U32.AND P1, PT, R9, 0x6b, PT ;  /* 0x0000006b0900780c */ /* 0x000fe20003f24070 */
[----:B------:R-:W-:Y:S01]  /*02d0*/  IMAD.MOV.U32 R5, RZ, RZ, RZ ;  /* 0x000000ffff057224 */ /* 0x000fe200078e00ff */
[----:B------:R-:W-:Y:S02]  /*02e0*/  LEA R23, R23, UR5, 0x2 ;  /* 0x0000000517177c11 */ /* 0x000fe4000f8e10ff */
[C---:B------:R-:W-:Y:S02]  /*02f0*/  ISETP.LT.U32.AND P0, PT, R21.reuse, 0x8, !P0 ;  /* 0x000000081500780c */ /* 0x040fe40004701070 */
[----:B------:R-:W-:Y:S01]  /*0300*/  LEA R21, R21, UR4, 0x3 ;  /* 0x0000000415157c11 */ /* 0x000fe2000f8e18ff */
[----:B--2---:R-:W-:-:S10]  /*0310*/  UMOV UR4, URZ ;  /* 0x000000ff00047c82 */ /* 0x004fd40008000000 */
.L_x_197:
[----:B------:R-:W-:Y:S01]  /*0320*/  MOV R2, R4 ;  /* 0x0000000400027202 */ /* 0x000fe20000000f00 */
[----:B------:R0:W2:Y:S04]  /*0330*/  @!P1 LDG.E.CONSTANT R29, desc[UR8][R16.64] ;  /* 0x00000008101d9981 */ /* 0x0000a8000c1e9900 */
[----:B------:R-:W3:Y:S04]  /*0340*/  @P0 LDG.E.CONSTANT R26, desc[UR8][R2.64+-0x4] ;  /* 0xfffffc08021a0981 */ /* 0x000ee8000c1e9900 */
[----:B------:R-:W3:Y:S01]  /*0350*/  @P0 LDG.E.CONSTANT R27, desc[UR8][R2.64] ;  /* 0x00000008021b0981 */ /* 0x000ee2000c1e9900 */
[----:B------:R-:W-:Y:S01]  /*0360*/  UIADD3 UR4, UPT, UPT, UR4, 0x1, URZ ;  /* 0x0000000104047890 */ /* 0x000fe2000fffe0ff */
[----:B------:R-:W-:Y:S03]  /*0370*/  BAR.SYNC.DEFER_BLOCKING 0x0 ;  /* 0x0000000000007b1d */ /* 0x000fe60000010000 */
[----:B------:R-:W-:Y:S01]  /*0380*/  UISETP.NE.AND UP0, UPT, UR4, 0x40, UPT ;  /* 0x000000400400788c */ /* 0x000fe2000bf05270 */
[----:B0-----:R-:W-:-:S04]  /*0390*/  IADD3 R16, P3, PT, R16, 0x6200, RZ ;  /* 0x0000620010107810 */ /* 0x001fc80007f7e0ff */
[----:B------:R-:W-:Y:S01]  /*03a0*/  IADD3.X R17, PT, PT, RZ, R17, RZ, P3, !PT ;  /* 0x00000011ff117210 */ /* 0x000fe20001ffe4ff */
[----:B--2---:R-:W-:Y:S04]  /*03b0*/  @!P1 STS [R22], R29 ;  /* 0x0000001d16009388 */ /* 0x004fe80000000800 */
[----:B---3--:R-:W-:Y:S01]  /*03c0*/  @P0 STS.64 [R23], R26 ;  /* 0x0000001a17000388 */ /* 0x008fe20000000a00 */
[----:B------:R-:W-:Y:S06]  /*03d0*/  BAR.SYNC.DEFER_BLOCKING 0x0 ;  /* 0x0000000000007b1d */ /* 0x000fec0000010000 */
[----:B------:R-:W-:Y:S04]  /*03e0*/  LDS R4, [R21] ;  /* 0x0000000015047984 */ /* 0x000fe80000000800 */
[----:B------:R-:W0:Y:S04]  /*03f0*/  LDS.128 R8, [R24] ;  /* 0x0000000018087984 */ /* 0x000e280000000c00 */
[----:B------:R-:W1:Y:S04]  /*0400*/  LDS.128 R12, [R24+0x20] ;  /* 0x00002000180c7984 */ /* 0x000e680000000c00 */
[----:B------:R-:W2:Y:S04]  /*0410*/  LDS R6, [R21+0x6c] ;  /* 0x00006c0015067984 */ /* 0x000ea80000000800 */
[----:B------:R-:W3:Y:S04]  /*0420*/  LDS R25, [R21+0xd8] ;  /* 0x0000d80015197984 */ /* 0x000ee80000000800 */
[----:B------:R-:W4:Y:S04]  /*0430*/  LDS R28, [R21+0x144] ;  /* 0x00014400151c7984 */ /* 0x000f280000000800 */
[----:B------:R-:W-:Y:S01]  /*0440*/  LDS R27, [R21+0x21c] ;  /* 0x00021c00151b7984 */ /* 0x000fe20000000800 */
[C---:B0-----:R-:W-:Y:S01]  /*0450*/  FFMA R8, R4.reuse, R8, R7 ;  /* 0x0000000804087223 */ /* 0x041fe20000000007 */
[----:B-1----:R-:W-:-:S03]  /*0460*/  FFMA R12, R4, R12, R5 ;  /* 0x0000000c040c7223 */ /* 0x002fc60000000005 */
[C---:B--2---:R-:W-:Y:S01]  /*0470*/  FFMA R8, R6.reuse, R9, R8 ;  /* 0x0000000906087223 */ /* 0x044fe20000000008 */
[----:B------:R-:W-:Y:S02]  /*0480*/  FFMA R13, R6, R13, R12 ;  /* 0x0000000d060d7223 */ /* 0x000fe4000000000c */
[----:B------:R-:W-:Y:S01]  /*0490*/  LDS.128 R4, [R24+0x10] ;  /* 0x0000100018047984 */ /* 0x000fe20000000c00 */
[C---:B---3--:R-:W-:Y:S01]  /*04a0*/  FFMA R9, R25.reuse, R10, R8 ;  /* 0x0000000a19097223 */ /* 0x048fe20000000008 */
[----:B------:R-:W-:Y:S02]  /*04b0*/  FFMA R14, R25, R14, R13 ;  /* 0x0000000e190e7223 */ /* 0x000fe4000000000d */
[----:B------:R-:W0:Y:S01]  /*04c0*/  LDS R13, [R21+0x1b0] ;  /* 0x0001b000150d7984 */ /* 0x000e220000000800 */
[C---:B----4-:R-:W-:Y:S01]  /*04d0*/  FFMA R26, R28.reuse, R11, R9 ;  /* 0x0000000b1c1a7223 */ /* 0x050fe20000000009 */
[----:B------:R-:W-:Y:S02]  /*04e0*/  FFMA R25, R28, R15, R14 ;  /* 0x0000000f1c197223 */ /* 0x000fe4000000000e */
[----:B------:R-:W1:Y:S04]  /*04f0*/  LDS.128 R8, [R24+0x30] ;  /* 0x0000300018087984 */ /* 0x000e680000000c00 */
[----:B------:R-:W2:Y:S04]  /*0500*/  LDS R15, [R21+0x288] ;  /* 0x00028800150f7984 */ /* 0x000ea80000000800 */
[----:B------:R-:W3:Y:S01]  /*0510*/  LDS R12, [R21+0x2f4] ;  /* 0x0002f400150c7984 */ /* 0x000ee20000000800 */
[C---:B0-----:R-:W-:Y:S01]  /*0520*/  FFMA R4, R13.reuse, R4, R26 ;  /* 0x000000040d047223 */ /* 0x041fe2000000001a */
[----:B-1----:R-:W-:-:S03]  /*0530*/  FFMA R8, R13, R8, R25 ;  /* 0x000000080d087223 */ /* 0x002fc60000000019 */
[C---:B------:R-:W-:Y:S01]  /*0540*/  FFMA R4, R27.reuse, R5, R4 ;  /* 0x000000051b047223 */ /* 0x040fe20000000004 */
[----:B------:R-:W-:-:S03]  /*0550*/  FFMA R8, R27, R9, R8 ;  /* 0x000000091b087223 */ /* 0x000fc60000000008 */
[C---:B--2---:R-:W-:Y:S01]  /*0560*/  FFMA R5, R15.reuse, R6, R4 ;  /* 0x000000060f057223 */ /* 0x044fe20000000004 */
[----:B------:R-:W-:Y:S01]  /*0570*/  IADD3 R4, P2, PT, R2, 0x20, RZ ;  /* 0x0000002002047810 */ /* 0x000fe20007f5e0ff */
[----:B------:R-:W-:Y:S02]  /*0580*/  FFMA R8, R15, R10, R8 ;  /* 0x0000000a0f087223 */ /* 0x000fe40000000008 */
[C---:B---3--:R-:W-:Y:S02]  /*0590*/  FFMA R7, R12.reuse, R7, R5 ;  /* 0x000000070c077223 */ /* 0x048fe40000000005 */
[----:B------:R-:W-:Y:S02]  /*05a0*/  IMAD.X R3, RZ, RZ, R3, P2 ;  /* 0x000000ffff037224 */ /* 0x000fe400010e0603 */
[----:B------:R-:W-:Y:S01]  /*05b0*/  FFMA R5, R12, R11, R8 ;  /* 0x0000000b0c057223 */ /* 0x000fe20000000008 */
[----:B------:R-:W-:Y:S06]  /*05c0*/  BRA.U UP0, `(.L_x_197) ;  /* 0xfffffffd00547547 */ /* 0x000fec000b83ffff */
[----:B------:R-:W0:Y:S01]  /*05d0*/  LDC.64 R2, c[0x0][0x398] ;  /* 0x0000e600ff027b82 */ /* 0x000e220000000a00 */
[----:B------:R-:W-:-:S04]  /*05e0*/  LEA R9, R19, R20, 0x4 ;  /* 0x0000001413097211 */ /* 0x000fc800078e20ff */
[----:B------:R-:W-:-:S05]  /*05f0*/  SHF.L.U32 R9, R9, 0x1, RZ ;  /* 0x0000000109097819 */ /* 0x000fca00000006ff */
[----:B0-----:R-:W-:Y:S02]  /*0600*/  IMAD.WIDE.U32 R2, R9, 0x4, R2 ;  /* 0x0000000409027825 */ /* 0x001fe400078e0002 */
[----:B------:R-:W0:Y:S03]  /*0610*/  LDC.64 R8, c[0x0][0x380] ;  /* 0x0000e000ff087b82 */ /* 0x000e260000000a00 */
[----:B------:R-:W2:Y:S04]  /*0620*/  LDG.E.CONSTANT R4, desc[UR8][R2.64] ;  /* 0x0000000802047981 */ /* 0x000ea8000c1e9900 */
[----:B------:R-:W3:Y:S01]  /*0630*/  LDG.E.CONSTANT R6, desc[UR8][R2.64+0x4] ;  /* 0x0000040802067981 */ /* 0x000ee2000c1e9900 */
[----:B------:R-:W-:-:S04]  /*0640*/  IMAD R18, R20, 0x17a, R18 ;  /* 0x0000017a14127824 */ /* 0x000fc800078e0212 */
[----:B------:R-:W-:-:S04]  /*0650*/  IMAD R19, R19, 0x1880, R18 ;  /* 0x0000188013137824 */ /* 0x000fc800078e0212 */
[----:B------:R-:W-:Y:S02]  /*0660*/  IMAD R19, R0, 0xe, R19 ;  /* 0x0000000e00137824 */ /* 0x000fe400078e0213 */
[----:B--2---:R-:W-:Y:S01]  /*0670*/  FADD R7, R7, R4 ;  /* 0x0000000407077221 */ /* 0x004fe20000000000 */
[----:B---3--:R-:W-:Y:S01]  /*0680*/  FADD R6, R5, R6 ;  /* 0x0000000605067221 */ /* 0x008fe20000000000 */
[----:B0-----:R-:W-:-:S03]  /*0690*/  IMAD.WIDE.U32 R4, R19, 0x4, R8 ;  /* 0x0000000413047825 */ /* 0x001fc600078e0008 */
[----:B------:R-:W-:Y:S02]  /*06a0*/  FMNMX R7, RZ, R7, !PT ;  /* 0x00000007ff077209 */ /* 0x000fe40007800000 */
[----:B------:R-:W-:-:S03]  /*06b0*/  FMNMX R9, RZ, R6, !PT ;  /* 0x00000006ff097209 */ /* 0x000fc60007800000 */
[----:B------:R-:W-:Y:S04]  /*06c0*/  STG.E desc[UR8][R4.64], R7 ;  /* 0x0000000704007986 */ /* 0x000fe8000c101908 */
[----:B------:R-:W-:Y:S01]  /*06d0*/  STG.E desc[UR8][R4.64+0x310], R9 ;  /* 0x0003100904007986 */ /* 0x000fe2000c101908 */
[----:B------:R-:W-:Y:S05]  /*06e0*/  EXIT ;  /* 0x000000000000794d */ /* 0x000fea0003800000 */
.L_x_198:
        /* <DEDUP_REMOVED lines=9> */
.L_x_243:


//--------------------- .nv.shared.tvmgen_default_fused_nn_conv2d_3_kernel --------------------------
	.section	.nv.shared.tvmgen_default_fused_nn_conv2d_3_kernel,"aw",@nobits
	.sectionflags	@""
	.align	4
.nv.shared.tvmgen_default_fused_nn_conv2d_3_kernel:
	.zero		5536


//--------------------- .nv.shared.reserved.0     --------------------------
	.section	.nv.shared.reserved.0,"aw",@nobits
	.weak		__nv_reservedSMEM_offset_0_alias
	.size		__nv_reservedSMEM_offset_0_alias, 0, 64
	.other		__nv_reservedSMEM_offset_0_alias,@"STO_CUDA_RESERVED_SHARED STV_DEFAULT"
__nv_reservedSMEM_offset_0_alias:
	.zero		0
	.zero		64


//--------------------- .nv.shared.tvmgen_default_fused_nn_conv2d_add_nn_relu_4_kernel --------------------------
	.section	.nv.shared.tvmgen_default_fused_nn_conv2d_add_nn_relu_4_kernel,"aw",@nobits
	.sectionflags	@""
	.align	4
.nv.shared.tvmgen_default_fused_nn_conv2d_add_nn_relu_4_kernel:
	.zero		3840


//--------------------- .nv.shared.tvmgen_default_fused_nn_conv2d_add_add_nn_relu_2_kernel --------------------------
	.section	.nv.shared.tvmgen_default_fused_nn_conv2d_add_add_nn_relu_2_kernel,"aw",@nobits
	.sectionflags	@""
	.align	4
.nv.shared.tvmgen_default_fused_nn_conv2d_add_add_nn_relu_2_kernel:
	.zero		3968


//--------------------- .nv.shared.tvmgen_default_fused_nn_conv2d_kernel --------------------------
	.section	.nv.shared.tvmgen_default_fused_nn_conv2d_kernel,"aw",@nobits
	.sectionflags	@""
	.align	4
.nv.shared.tvmgen_default_fused_nn_conv2d_kernel:
	.zero		12288


//--------------------- .nv.shared.tvmgen_default_fused_nn_conv2d_add_nn_relu_2_kernel --------------------------
	.section	.nv.shared.tvmgen_default_fused_nn_conv2d_add_nn_relu_2_kernel,"aw",@nobits
	.sectionflags	@""
	.align	4
.nv.shared.tvmgen_default_fused_nn_conv2d_add_nn_relu_2_kernel:
	.zero		6656


//--------------------- .nv.shared.tvmgen_default_fused_nn_conv2d_add_nn_relu_3_kernel --------------------------
	.section	.nv.shared.tvmgen_default_fused_nn_conv2d_add_nn_relu_3_kernel,"aw",@nobits
	.sectionflags	@""
	.align	4
.nv.shared.tvmgen_default_fused_nn_conv2d_add_nn_relu_3_kernel:
	.zero		12736


//--------------------- .nv.shared.tvmgen_default_fused_nn_conv2d_add_3_kernel --------------------------
	.section	.nv.shared.tvmgen_default_fused_nn_conv2d_add_3_kernel,"aw",@nobits
	.sectionflags	@""
	.align	4
.nv.shared.tvmgen_default_fused_nn_conv2d_add_3_kernel:
	.zero		6208


//--------------------- .nv.shared.tvmgen_default_fused_nn_contrib_conv2d_winograd_without_weight_transform_add_nn_relu_kernel_1 --------------------------
	.section	.nv.shared.tvmgen_default_fused_nn_contrib_conv2d_winograd_without_weight_transform_add_nn_relu_kernel_1,"aw",@nobits
	.sectionflags	@""
	.align	4
.nv.shared.tvmgen_default_fused_nn_contrib_conv2d_winograd_without_weight_transform_add_nn_relu_kernel_1:
	.zero		8320


//--------------------- .nv.shared.tvmgen_default_fused_nn_conv2d_add_add_nn_relu_kernel --------------------------
	.section	.nv.shared.tvmgen_default_fused_nn_conv2d_add_add_nn_relu_kernel,"aw",@nobits
	.sectionflags	@""
	.align	4
.nv.shared.tvmgen_default_fused_nn_conv2d_add_add_nn_relu_kernel:
	.zero		12288


//--------------------- .nv.shared.tvmgen_default_fused_nn_conv2d_add_nn_relu_6_kernel --------------------------
	.section	.nv.shared.tvmgen_default_fused_nn_conv2d_add_nn_relu_6_kernel,"aw",@nobits
	.sectionflags	@""
	.align	4
.nv.shared.tvmgen_default_fused_nn_conv2d_add_nn_relu_6_kernel:
	.zero		4864


//--------------------- .nv.shared.tvmgen_default_fused_nn_conv2d_add_nn_relu_7_kernel --------------------------
	.section	.nv.shared.tvmgen_default_fused_nn_conv2d_add_nn_relu_7_kernel,"aw",@nobits
	.sectionflags	@""
	.align	4
.nv.shared.tvmgen_default_fused_nn_conv2d_add_nn_relu_7_kernel:
	.zero		3904


//--------------------- .nv.shared.tvmgen_default_fused_nn_dense_add_kernel --------------------------
	.section	.nv.shared.tvmgen_default_fused_nn_dense_add_kernel,"aw",@nobits
	.sectionflags	@""
	.align	4
.nv.shared.tvmgen_default_fused_nn_dense_add_kernel:
	.zero		1284


//--------------------- .nv.shared.tvmgen_default_fused_nn_conv2d_add_nn_relu_8_kernel --------------------------
	.section	.nv.shared.tvmgen_default_fused_nn_conv2d_add_nn_relu_8_kernel,"aw",@nobits
	.sectionflags	@""
	.align	4
.nv.shared.tvmgen_default_fused_nn_conv2d_add_nn_relu_8_kernel:
	.zero		3520


//--------------------- .nv.shared.tvmgen_default_fused_nn_conv2d_add_1_kernel --------------------------
	.section	.nv.shared.tvmgen_default_fused_nn_conv2d_add_1_kernel,"aw",@nobits
	.sectionflags	@""
	.align	4
.nv.shared.tvmgen_default_fused_nn_conv2d_add_1_kernel:
	.zero		8704


//--------------------- .nv.shared.tvmgen_default_fused_nn_conv2d_add_add_nn_relu_1_kernel --------------------------
	.section	.nv.shared.tvmgen_default_fused_nn_conv2d_add_add_nn_relu_1_kernel,"aw",@nobits
	.sectionflags	@""
	.align	4
.nv.shared.tvmgen_default_fused_nn_conv2d_add_add_nn_relu_1_kernel:
	.zero		8704


//--------------------- .nv.shared.tvmgen_default_fused_nn_contrib_conv2d_winograd_without_weight_transform_add_nn_relu_3_kernel_1 --------------------------
	.section	.nv.shared.tvmgen_default_fused_nn_contrib_conv2d_winograd_without_weight_transform_add_nn_relu_3_kernel_1,"aw",@nobits
	.sectionflags	@""
	.align	4
.nv.shared.tvmgen_default_fused_nn_contrib_conv2d_winograd_without_weight_transform_add_nn_relu_3_kernel_1:
	.zero		6144


//--------------------- .nv.shared.tvmgen_default_fused_nn_conv2d_add_nn_relu_kernel --------------------------
	.section	.nv.shared.tvmgen_default_fused_nn_conv2d_add_nn_relu_kernel,"aw",@nobits
	.sectionflags	@""
	.align	4
.nv.shared.tvmgen_default_fused_nn_conv2d_add_nn_relu_kernel:
	.zero		3732


//--------------------- .nv.shared.tvmgen_default_fused_nn_contrib_conv2d_winograd_without_weight_transform_add_nn_relu_1_kernel_1 --------------------------
	.section	.nv.shared.tvmgen_default_fused_nn_contrib_conv2d_winograd_without_weight_transform_add_nn_relu_1_kernel_1,"aw",@nobits
	.sectionflags	@""
	.align	4
.nv.shared.tvmgen_default_fused_nn_contrib_conv2d_winograd_without_weight_transform_add_nn_relu_1_kernel_1:
	.zero		9344


//--------------------- .nv.shared.tvmgen_default_fused_nn_conv2d_add_multiply_add_nn_relu_kernel --------------------------
	.section	.nv.shared.tvmgen_default_fused_nn_conv2d_add_multiply_add_nn_relu_kernel,"aw",@nobits
	.sectionflags	@""
	.align	4
.nv.shared.tvmgen_default_fused_nn_conv2d_add_multiply_add_nn_relu_kernel:
	.zero		6208


//--------------------- .nv.shared.tvmgen_default_fused_nn_conv2d_add_2_kernel --------------------------
	.section	.nv.shared.tvmgen_default_fused_nn_conv2d_add_2_kernel,"aw",@nobits
	.sectionflags	@""
	.align	4
.nv.shared.tvmgen_default_fused_nn_conv2d_add_2_kernel:
	.zero		3968


//--------------------- .nv.shared.tvmgen_default_fused_nn_conv2d_1_kernel --------------------------
	.section	.nv.shared.tvmgen_default_fused_nn_conv2d_1_kernel,"aw",@nobits
	.sectionflags	@""
	.align	4
.nv.shared.tvmgen_default_fused_nn_conv2d_1_kernel:
	.zero		6880


//--------------------- .nv.shared.tvmgen_default_fused_nn_conv2d_2_kernel --------------------------
	.section	.nv.shared.tvmgen_default_fused_nn_conv2d_2_kernel,"aw",@nobits
	.sectionflags	@""
	.align	4
.nv.shared.tvmgen_default_fused_nn_conv2d_2_kernel:
	.zero		4640


//--------------------- .nv.shared.tvmgen_default_fused_nn_conv2d_add_nn_relu_1_kernel --------------------------
	.section	.nv.shared.tvmgen_default_fused_nn_conv2d_add_nn_relu_1_kernel,"aw",@nobits
	.sectionflags	@""
	.align	4
.nv.shared.tvmgen_default_fused_nn_conv2d_add_nn_relu_1_kernel:
	.zero		8704


//--------------------- .nv.shared.tvmgen_default_fused_nn_conv2d_add_kernel --------------------------
	.section	.nv.shared.tvmgen_default_fused_nn_conv2d_add_kernel,"aw",@nobits
	.sectionflags	@""
	.align	4
.nv.shared.tvmgen_default_fused_nn_conv2d_add_kernel:
	.zero		12288


//--------------------- .nv.shared.tvmgen_default_fused_nn_contrib_conv2d_winograd_without_weight_transform_add_nn_relu_2_kernel_1 --------------------------
	.section	.nv.shared.tvmgen_default_fused_nn_contrib_conv2d_winograd_without_weight_transform_add_nn_relu_2_kernel_1,"aw",@nobits
	.sectionflags	@""
	.align	4
.nv.shared.tvmgen_default_fused_nn_contrib_conv2d_winograd_without_weight_transform_add_nn_relu_2_kernel_1:
	.zero		3104


//--------------------- .nv.shared.tvmgen_default_fused_nn_conv2d_add_nn_relu_5_kernel --------------------------
	.section	.nv.shared.tvmgen_default_fused_nn_conv2d_add_nn_relu_5_kernel,"aw",@nobits
	.sectionflags	@""
	.align	4
.nv.shared.tvmgen_default_fused_nn_conv2d_add_nn_relu_5_kernel:
	.zero		2912


//--------------------- .nv.constant0.tvmgen_default_fused_nn_conv2d_3_kernel --------------------------
	.section	.nv.constant0.tvmgen_default_fused_nn_conv2d_3_kernel,"a",@progbits
	.sectionflags	@""
	.align	4
.nv.constant0.tvmgen_default_fused_nn_conv2d_3_kernel:
	.zero		920


//--------------------- .nv.constant0.tvmgen_default_fused_nn_conv2d_add_nn_relu_4_kernel --------------------------
	.section	.nv.constant0.tvmgen_default_fused_nn_conv2d_add_nn_relu_4_kernel,"a",@progbits
	.sectionflags	@""
	.align	4
.nv.constant0.tvmgen_default_fused_nn_conv2d_add_nn_relu_4_kernel:
	.zero		928


//--------------------- .nv.constant0.tvmgen_default_fused_nn_contrib_conv2d_winograd_without_weight_transform_add_nn_relu_3_kernel --------------------------
	.section	.nv.constant0.tvmgen_default_fused_nn_contrib_conv2d_winograd_without_weight_transform_add_nn_relu_3_kernel,"a",@progbits
	.sectionflags	@""
	.align	4
.nv.constant0.tvmgen_default_fused_nn_contrib_conv2d_winograd_without_weight_transform_add_nn_relu_3_kernel:
	.zero		912


//--------------------- .nv.constant0.tvmgen_default_fused_nn_contrib_conv2d_winograd_without_weight_transform_add_nn_relu_kernel --------------------------
	.section	.nv.constant0.tvmgen_default_fused_nn_contrib_conv2d_winograd_without_weight_transform_add_nn_relu_kernel,"a",@progbits
	.sectionflags	@""
	.align	4
.nv.constant0.tvmgen_default_fused_nn_contrib_conv2d_winograd_without_weight_transform_add_nn_relu_kernel:
	.zero		912


//--------------------- .nv.constant0.tvmgen_default_fused_nn_conv2d_add_add_nn_relu_2_kernel --------------------------
	.section	.nv.constant0.tvmgen_default_fused_nn_conv2d_add_add_nn_relu_2_kernel,"a",@progbits
	.sectionflags	@""
	.align	4
.nv.constant0.tvmgen_default_fused_nn_conv2d_add_add_nn_relu_2_kernel:
	.zero		936


//--------------------- .nv.constant0.tvmgen_default_fused_nn_contrib_conv2d_winograd_without_weight_transform_add_nn_relu_1_kernel --------------------------
	.section	.nv.constant0.tvmgen_default_fused_nn_contrib_conv2d_winograd_without_weight_transform_add_nn_relu_1_kernel,"a",@progbits
	.sectionflags	@""
	.align	4
.nv.constant0.tvmgen_default_fused_nn_contrib_conv2d_winograd_without_weight_transform_add_nn_relu_1_kernel:
	.zero		912


//--------------------- .nv.constant0.tvmgen_default_fused_nn_conv2d_kernel --------------------------
	.section	.nv.constant0.tvmgen_default_fused_nn_conv2d_kernel,"a",@progbits
	.sectionflags	@""
	.align	4
.nv.constant0.tvmgen_default_fused_nn_conv2d_kernel:
	.zero		920


//--------------------- .nv.constant0.tvmgen_default_fused_nn_conv2d_add_nn_relu_2_kernel --------------------------
	.section	.nv.constant0.tvmgen_default_fused_nn_conv2d_add_nn_relu_2_kernel,"a",@progbits
	.sectionflags	@""
	.align	4
.nv.constant0.tvmgen_default_fused_nn_conv2d_add_nn_relu_2_kernel:
	.zero		928


//--------------------- .nv.constant0.tvmgen_default_fused_nn_conv2d_add_nn_relu_3_kernel --------------------------
	.section	.nv.constant0.tvmgen_default_fused_nn_conv2d_add_nn_relu_3_kernel,"a",@progbits
	.sectionflags	@""
	.align	4
.nv.constant0.tvmgen_default_fused_nn_conv2d_add_nn_relu_3_kernel:
	.zero		928


//--------------------- .nv.constant0.tvmgen_default_fused_add_nn_relu_1_kernel --------------------------
	.section	.nv.constant0.tvmgen_default_fused_add_nn_relu_1_kernel,"a",@progbits
	.sectionflags	@""
	.align	4
.nv.constant0.tvmgen_default_fused_add_nn_relu_1_kernel:
	.zero		920


//--------------------- .nv.constant0.tvmgen_default_fused_nn_conv2d_add_3_kernel --------------------------
	.section	.nv.constant0.tvmgen_default_fused_nn_conv2d_add_3_kernel,"a",@progbits
	.sectionflags	@""
	.align	4
.nv.constant0.tvmgen_default_fused_nn_conv2d_add_3_kernel:
	.zero		928


//--------------------- .nv.constant0.tvmgen_default_fused_nn_global_avg_pool2d_kernel --------------------------
	.section	.nv.constant0.tvmgen_default_fused_nn_global_avg_pool2d_kernel,"a",@progbits
	.sectionflags	@""
	.align	4
.nv.constant0.tvmgen_default_fused_nn_global_avg_pool2d_kernel:
	.zero		912


//--------------------- .nv.constant0.tvmgen_default_fused_nn_contrib_conv2d_winograd_without_weight_transform_add_nn_relu_kernel_1 --------------------------
	.section	.nv.constant0.tvmgen_default_fused_nn_contrib_conv2d_winograd_without_weight_transform_add_nn_relu_kernel_1,"a",@progbits
	.sectionflags	@""
	.align	4
.nv.constant0.tvmgen_default_fused_nn_contrib_conv2d_winograd_without_weight_transform_add_nn_relu_kernel_1:
	.zero		920


//--------------------- .nv.constant0.tvmgen_default_fused_nn_contrib_conv2d_winograd_without_weight_transform_add_nn_relu_2_kernel --------------------------
	.section	.nv.constant0.tvmgen_default_fused_nn_contrib_conv2d_winograd_without_weight_transform_add_nn_relu_2_kernel,"a",@progbits
	.sectionflags	@""
	.align	4
.nv.constant0.tvmgen_default_fused_nn_contrib_conv2d_winograd_without_weight_transform_add_nn_relu_2_kernel:
	.zero		912


//--------------------- .nv.constant0.tvmgen_default_fused_add_nn_relu_kernel --------------------------
	.section	.nv.constant0.tvmgen_default_fused_add_nn_relu_kernel,"a",@progbits
	.sectionflags	@""
	.align	4
.nv.constant0.tvmgen_default_fused_add_nn_relu_kernel:
	.zero		920


//--------------------- .nv.constant0.tvmgen_default_fused_nn_contrib_conv2d_winograd_without_weight_transform_add_nn_relu_3_kernel_2 --------------------------
	.section	.nv.constant0.tvmgen_default_fused_nn_contrib_conv2d_winograd_without_weight_transform_add_nn_relu_3_kernel_2,"a",@progbits
	.sectionflags	@""
	.align	4
.nv.constant0.tvmgen_default_fused_nn_contrib_conv2d_winograd_without_weight_transform_add_nn_relu_3_kernel_2:
	.zero		920


//--------------------- .nv.constant0.tvmgen_default_fused_nn_batch_flatten_kernel --------------------------
	.section	.nv.constant0.tvmgen_default_fused_nn_batch_flatten_kernel,"a",@progbits
	.sectionflags	@""
	.align	4
.nv.constant0.tvmgen_default_fused_nn_batch_flatten_kernel:
	.zero		912


//--------------------- .nv.constant0.tvmgen_default_fused_nn_conv2d_add_add_nn_relu_kernel --------------------------
	.section	.nv.constant0.tvmgen_default_fused_nn_conv2d_add_add_nn_relu_kernel,"a",@progbits
	.sectionflags	@""
	.align	4
.nv.constant0.tvmgen_default_fused_nn_conv2d_add_add_nn_relu_kernel:
	.zero		936


//--------------------- .nv.constant0.tvmgen_default_fused_nn_conv2d_add_nn_relu_6_kernel --------------------------
	.section	.nv.constant0.tvmgen_default_fused_nn_conv2d_add_nn_relu_6_kernel,"a",@progbits
	.sectionflags	@""
	.align	4
.nv.constant0.tvmgen_default_fused_nn_conv2d_add_nn_relu_6_kernel:
	.zero		928


//--------------------- .nv.constant0.tvmgen_default_fused_nn_conv2d_add_nn_relu_7_kernel --------------------------
	.section	.nv.constant0.tvmgen_default_fused_nn_conv2d_add_nn_relu_7_kernel,"a",@progbits
	.sectionflags	@""
	.align	4
.nv.constant0.tvmgen_default_fused_nn_conv2d_add_nn_relu_7_kernel:
	.zero		928


//--------------------- .nv.constant0.tvmgen_default_fused_nn_dense_add_kernel --------------------------
	.section	.nv.constant0.tvmgen_default_fused_nn_dense_add_kernel,"a",@progbits
	.sectionflags	@""
	.align	4
.nv.constant0.tvmgen_default_fused_nn_dense_add_kernel:
	.zero		928


//--------------------- .nv.constant0.tvmgen_default_fused_nn_contrib_conv2d_winograd_without_weight_transform_add_nn_relu_kernel_2 --------------------------
	.section	.nv.constant0.tvmgen_default_fused_nn_contrib_conv2d_winograd_without_weight_transform_add_nn_relu_kernel_2,"a",@progbits
	.sectionflags	@""
	.align	4
.nv.constant0.tvmgen_default_fused_nn_contrib_conv2d_winograd_without_weight_transform_add_nn_relu_kernel_2:
	.zero		920


//--------------------- .nv.constant0.tvmgen_default_fused_nn_conv2d_add_nn_relu_8_kernel --------------------------
	.section	.nv.constant0.tvmgen_default_fused_nn_conv2d_add_nn_relu_8_kernel,"a",@progbits
	.sectionflags	@""
	.align	4
.nv.constant0.tvmgen_default_fused_nn_conv2d_add_nn_relu_8_kernel:
	.zero		928


//--------------------- .nv.constant0.tvmgen_default_fused_nn_conv2d_add_1_kernel --------------------------
	.section	.nv.constant0.tvmgen_default_fused_nn_conv2d_add_1_kernel,"a",@progbits
	.sectionflags	@""
	.align	4
.nv.constant0.tvmgen_default_fused_nn_conv2d_add_1_kernel:
	.zero		928


//--------------------- .nv.constant0.tvmgen_default_fused_nn_conv2d_add_add_nn_relu_1_kernel --------------------------
	.section	.nv.constant0.tvmgen_default_fused_nn_conv2d_add_add_nn_relu_1_kernel,"a",@progbits
	.sectionflags	@""
	.align	4
.nv.constant0.tvmgen_default_fused_nn_conv2d_add_add_nn_relu_1_kernel:
	.zero		936


//--------------------- .nv.constant0.tvmgen_default_fused_nn_max_pool2d_add_nn_relu_kernel --------------------------
	.section	.nv.constant0.tvmgen_default_fused_nn_max_pool2d_add_nn_relu_kernel,"a",@progbits
	.sectionflags	@""
	.align	4
.nv.constant0.tvmgen_default_fused_nn_max_pool2d_add_nn_relu_kernel:
	.zero		920


//--------------------- .nv.constant0.tvmgen_default_fused_nn_contrib_conv2d_winograd_without_weight_transform_add_nn_relu_3_kernel_1 --------------------------
	.section	.nv.constant0.tvmgen_default_fused_nn_contrib_conv2d_winograd_without_weight_transform_add_nn_relu_3_kernel_1,"a",@progbits
	.sectionflags	@""
	.align	4
.nv.constant0.tvmgen_default_fused_nn_contrib_conv2d_winograd_without_weight_transform_add_nn_relu_3_kernel_1:
	.zero		920


//--------------------- .nv.constant0.tvmgen_default_fused_add_nn_relu_3_kernel --------------------------
	.section	.nv.constant0.tvmgen_default_fused_add_nn_relu_3_kernel,"a",@progbits
	.sectionflags	@""
	.align	4
.nv.constant0.tvmgen_default_fused_add_nn_relu_3_kernel:
	.zero		920


//--------------------- .nv.constant0.tvmgen_default_fused_nn_conv2d_add_nn_relu_kernel --------------------------
	.section	.nv.constant0.tvmgen_default_fused_nn_conv2d_add_nn_relu_kernel,"a",@progbits
	.sectionflags	@""
	.align	4
.nv.constant0.tvmgen_default_fused_nn_conv2d_add_nn_relu_kernel:
	.zero		928


//--------------------- .nv.constant0.tvmgen_default_fused_nn_contrib_conv2d_winograd_without_weight_transform_add_nn_relu_1_kernel_1 --------------------------
	.section	.nv.constant0.tvmgen_default_fused_nn_contrib_conv2d_winograd_without_weight_transform_add_nn_relu_1_kernel_1,"a",@progbits
	.sectionflags	@""
	.align	4
.nv.constant0.tvmgen_default_fused_nn_contrib_conv2d_winograd_without_weight_transform_add_nn_relu_1_kernel_1:
	.zero		920


//--------------------- .nv.constant0.tvmgen_default_fused_nn_conv2d_add_multiply_add_nn_relu_kernel --------------------------
	.section	.nv.constant0.tvmgen_default_fused_nn_conv2d_add_multiply_add_nn_relu_kernel,"a",@progbits
	.sectionflags	@""
	.align	4
.nv.constant0.tvmgen_default_fused_nn_conv2d_add_multiply_add_nn_relu_kernel:
	.zero		944


//--------------------- .nv.constant0.tvmgen_default_fused_nn_global_avg_pool2d_kernel_1 --------------------------
	.section	.nv.constant0.tvmgen_default_fused_nn_global_avg_pool2d_kernel_1,"a",@progbits
	.sectionflags	@""
	.align	4
.nv.constant0.tvmgen_default_fused_nn_global_avg_pool2d_kernel_1:
	.zero		912


//--------------------- .nv.constant0.tvmgen_default_fused_nn_softmax_kernel --------------------------
	.section	.nv.constant0.tvmgen_default_fused_nn_softmax_kernel,"a",@progbits
	.sectionflags	@""
	.align	4
.nv.constant0.tvmgen_default_fused_nn_softmax_kernel:
	.zero		912


//--------------------- .nv.constant0.tvmgen_default_fused_nn_conv2d_add_2_kernel --------------------------
	.section	.nv.constant0.tvmgen_default_fused_nn_conv2d_add_2_kernel,"a",@progbits
	.sectionflags	@""
	.align	4
.nv.constant0.tvmgen_default_fused_nn_conv2d_add_2_kernel:
	.zero		928


//--------------------- .nv.constant0.tvmgen_default_fused_nn_contrib_conv2d_winograd_without_weight_transform_add_nn_relu_2_kernel_2 --------------------------
	.section	.nv.constant0.tvmgen_default_fused_nn_contrib_conv2d_winograd_without_weight_transform_add_nn_relu_2_kernel_2,"a",@progbits
	.sectionflags	@""
	.align	4
.nv.constant0.tvmgen_default_fused_nn_contrib_conv2d_winograd_without_weight_transform_add_nn_relu_2_kernel_2:
	.zero		920


//--------------------- .nv.constant0.tvmgen_default_fused_add_kernel --------------------------
	.section	.nv.constant0.tvmgen_default_fused_add_kernel,"a",@progbits
	.sectionflags	@""
	.align	4
.nv.constant0.tvmgen_default_fused_add_kernel:
	.zero		920


//--------------------- .nv.constant0.tvmgen_default_fused_nn_conv2d_1_kernel --------------------------
	.section	.nv.constant0.tvmgen_default_fused_nn_conv2d_1_kernel,"a",@progbits
	.sectionflags	@""
	.align	4
.nv.constant0.tvmgen_default_fused_nn_conv2d_1_kernel:
	.zero		920


//--------------------- .nv.constant0.tvmgen_default_fused_nn_contrib_conv2d_winograd_without_weight_transform_add_nn_relu_1_kernel_2 --------------------------
	.section	.nv.constant0.tvmgen_default_fused_nn_contrib_conv2d_winograd_without_weight_transform_add_nn_relu_1_kernel_2,"a",@progbits
	.sectionflags	@""
	.align	4
.nv.constant0.tvmgen_default_fused_nn_contrib_conv2d_winograd_without_weight_transform_add_nn_relu_1_kernel_2:
	.zero		920


//--------------------- .nv.constant0.tvmgen_default_fused_nn_conv2d_2_kernel --------------------------
	.section	.nv.constant0.tvmgen_default_fused_nn_conv2d_2_kernel,"a",@progbits
	.sectionflags	@""
	.align	4
.nv.constant0.tvmgen_default_fused_nn_conv2d_2_kernel:
	.zero		920


//--------------------- .nv.constant0.tvmgen_default_fused_nn_conv2d_add_nn_relu_1_kernel --------------------------
	.section	.nv.constant0.tvmgen_default_fused_nn_conv2d_add_nn_relu_1_kernel,"a",@progbits
	.sectionflags	@""
	.align	4
.nv.constant0.tvmgen_default_fused_nn_conv2d_add_nn_relu_1_kernel:
	.zero		928


//--------------------- .nv.constant0.tvmgen_default_fused_add_nn_relu_2_kernel --------------------------
	.section	.nv.constant0.tvmgen_default_fused_add_nn_relu_2_kernel,"a",@progbits
	.sectionflags	@""
	.align	4
.nv.constant0.tvmgen_default_fused_add_nn_relu_2_kernel:
	.zero		920


//--------------------- .nv.constant0.tvmgen_default_fused_nn_conv2d_add_kernel --------------------------
	.section	.nv.constant0.tvmgen_default_fused_nn_conv2d_add_kernel,"a",@progbits
	.sectionflags	@""
	.align	4
.nv.constant0.tvmgen_default_fused_nn_conv2d_add_kernel:
	.zero		928


//--------------------- .nv.constant0.tvmgen_default_fused_nn_contrib_conv2d_winograd_without_weight_transform_add_nn_relu_2_kernel_1 --------------------------
	.section	.nv.constant0.tvmgen_default_fused_nn_contrib_conv2d_winograd_without_weight_transform_add_nn_relu_2_kernel_1,"a",@progbits
	.sectionflags	@""
	.align	4
.nv.constant0.tvmgen_default_fused_nn_contrib_conv2d_winograd_without_weight_transform_add_nn_relu_2_kernel_1:
	.zero		920


//--------------------- .nv.constant0.tvmgen_default_fused_nn_conv2d_add_nn_relu_5_kernel --------------------------
	.section	.nv.constant0.tvmgen_default_fused_nn_conv2d_add_nn_relu_5_kernel,"a",@progbits
	.sectionflags	@""
	.align	4
.nv.constant0.tvmgen_default_fused_nn_conv2d_add_nn_relu_5_kernel:
	.zero		928


//--------------------- SYMBOLS --------------------------

	.type		.nv.reservedSmem.offset0,@object
	.size		.nv.reservedSmem.offset0,0x4
	.type		.nv.reservedSmem.cap,@object
	.size		.nv.reservedSmem.cap,0x4
